// auto-generated by cutlass_sweep.fmha — config: {"arch": "sm_100", "direction": "bwd", "dtype": "fp16", "head_dim": 96, "mask": "causal", "schedule": "tma", "tile_kv": 128, "tile_q": 128}
#include "cutlass/cutlass.h"
#include "cute/tensor.hpp"
#include "cutlass/device_kernel.h"
#include "cutlass/kernel_hardware_info.h"
#include "77_blackwell_fmha/collective/fmha_common.hpp"
#include "77_blackwell_fmha/collective/fmha_fusion.hpp"
#include "77_blackwell_fmha/kernel/sm100_fmha_bwd_kernel_tma_warpspecialized.hpp"

using namespace cute;
using Element = cutlass::half_t;
using TileShape = Shape<_128, _128, _96, _96>;
// Q K D D_VO ((H_R, H_K) B) — must match the kernel's stride deconstruction.
using ProblemShape =
    cute::tuple<int, int, int, int, cute::tuple<cute::tuple<int, int>, int>>;

using Kernel = cutlass::fmha::kernel::Sm100FmhaBwdKernelTmaWarpSpecialized<
    ProblemShape, Element, float, TileShape,
    cutlass::fmha::collective::CausalMask<true>>;

auto* _anchor = &cutlass::device_kernel<Kernel>;


// ===== COMPILED SASS (sm_100a) =====

	.target	sm_100a

	.elftype	@"ET_EXEC"


//--------------------- .note.nv.tkinfo           --------------------------
	.section	.note.nv.tkinfo,"",@"SHT_NOTE"
	.sectionflags	@"SHF_NOTE_NV_TKINFO"
	.tkinfo
        /*0018*/ 	.word	0x00000002
        /*0030*/ 	.string	""
        /*0030*/ 	.string	"ptxas"
        /*0030*/ 	.string	"Cuda compilation tools, release 13.0, V13.0.88"
        /*0030*/ 	.string	"Build cuda_13.0.r13.0/compiler.36424714_0"
        /*0030*/ 	.string	"-arch sm_100a -m 64 "



//--------------------- .note.nv.cuinfo           --------------------------
	.section	.note.nv.cuinfo,"",@"SHT_NOTE"
	.sectionflags	@"SHF_NOTE_NV_CUINFO"
        /*0018*/ 	.short	0x0002
        /*001a*/ 	.short	0x0064
        /*001c*/ 	.short	0x0082
	.zero		2


//--------------------- .nv.info                  --------------------------
	.section	.nv.info,"",@"SHT_CUDA_INFO"
	.align	4


	//----- nvinfo : EIATTR_REGCOUNT
	.align		4
        /*0000*/ 	.byte	0x04, 0x2f
        /*0002*/ 	.short	(.L_21 - .L_20)
	.align		4
.L_20:
        /*0004*/ 	.word	index@(_ZN7cutlass13device_kernelINS_4fmha6kernel36Sm100FmhaBwdKernelTmaWarpSpecializedIN4cute5tupleIJiiiiNS5_IJNS5_IJiiEEEiEEEEEENS_6half_tEfNS5_IJNS4_1CILi128EEESB_NSA_ILi96EEESC_EEENS1_10collective10CausalMaskILb1EEEEEEEvNT_6ParamsE)
        /*0008*/ 	.word	0x00000080


	//----- nvinfo : EIATTR_FRAME_SIZE
	.align		4
.L_21:
        /*000c*/ 	.byte	0x04, 0x11
        /*000e*/ 	.short	(.L_23 - .L_22)
	.align		4
.L_22:
        /*0010*/ 	.word	index@($__internal_3_$__cuda_sm20_div_u16)
        /*0014*/ 	.word	0x00000008


	//----- nvinfo : EIATTR_FRAME_SIZE
	.align		4
.L_23:
        /*0018*/ 	.byte	0x04, 0x11
        /*001a*/ 	.short	(.L_25 - .L_24)
	.align		4
.L_24:
        /*001c*/ 	.word	index@($__internal_2_$__cuda_sm10x_tcgen05_guardrail_trap_unallocated_columns_being_dealloced)
        /*0020*/ 	.word	0x00000008


	//----- nvinfo : EIATTR_FRAME_SIZE
	.align		4
.L_25:
        /*0024*/ 	.byte	0x04, 0x11
        /*0026*/ 	.short	(.L_27 - .L_26)
	.align		4
.L_26:
        /*0028*/ 	.word	index@($__internal_1_$__cuda_sm10x_tcgen05_guardrail_trap_phase_invalid_during_alloc)
        /*002c*/ 	.word	0x00000008


	//----- nvinfo : EIATTR_FRAME_SIZE
	.align		4
.L_27:
        /*0030*/ 	.byte	0x04, 0x11
        /*0032*/ 	.short	(.L_29 - .L_28)
	.align		4
.L_28:
        /*0034*/ 	.word	index@($__internal_0_$__cuda_sm10x_tcgen05_guardrail_trap_col_being_dealloced_not_returned_by_alloc)
        /*0038*/ 	.word	0x00000008


	//----- nvinfo : EIATTR_FRAME_SIZE
	.align		4
.L_29:
        /*003c*/ 	.byte	0x04, 0x11
        /*003e*/ 	.short	(.L_31 - .L_30)
	.align		4
.L_30:
        /*0040*/ 	.word	index@(_ZN7cutlass13device_kernelINS_4fmha6kernel36Sm100FmhaBwdKernelTmaWarpSpecializedIN4cute5tupleIJiiiiNS5_IJNS5_IJiiEEEiEEEEEENS_6half_tEfNS5_IJNS4_1CILi128EEESB_NSA_ILi96EEESC_EEENS1_10collective10CausalMaskILb1EEEEEEEvNT_6ParamsE)
        /*0044*/ 	.word	0x00000008


	//----- nvinfo : EIATTR_MIN_STACK_SIZE
	.align		4
.L_31:
        /*0048*/ 	.byte	0x04, 0x12
        /*004a*/ 	.short	(.L_33 - .L_32)
	.align		4
.L_32:
        /*004c*/ 	.word	index@(_ZN7cutlass13device_kernelINS_4fmha6kernel36Sm100FmhaBwdKernelTmaWarpSpecializedIN4cute5tupleIJiiiiNS5_IJNS5_IJiiEEEiEEEEEENS_6half_tEfNS5_IJNS4_1CILi128EEESB_NSA_ILi96EEESC_EEENS1_10collective10CausalMaskILb1EEEEEEEvNT_6ParamsE)
        /*0050*/ 	.word	0x00000008
.L_33:


//--------------------- .nv.compat                --------------------------
	.section	.nv.compat,"",@"SHT_CUDA_COMPAT_INFO"
	.align	4
        /*0000*/ 	.byte	0x02, 0x09, 0x01, 0x00, 0x02, 0x02, 0x02, 0x00, 0x02, 0x05, 0x05, 0x00, 0x03, 0x07, 0x01, 0x01
        /*0010*/ 	.byte	0x02, 0x03, 0x01, 0x00, 0x02, 0x06, 0x01, 0x00, 0x04, 0x0b, 0x08, 0x00, 0x01, 0x00, 0x00, 0x00
        /*0020*/ 	.byte	0x00, 0x00, 0x00, 0x00


//--------------------- .nv.info._ZN7cutlass13device_kernelINS_4fmha6kernel36Sm100FmhaBwdKernelTmaWarpSpecializedIN4cute5tupleIJiiiiNS5_IJNS5_IJiiEEEiEEEEEENS_6half_tEfNS5_IJNS4_1CILi128EEESB_NSA_ILi96EEESC_EEENS1_10collective10CausalMaskILb1EEEEEEEvNT_6ParamsE --------------------------
	.section	.nv.info._ZN7cutlass13device_kernelINS_4fmha6kernel36Sm100FmhaBwdKernelTmaWarpSpecializedIN4cute5tupleIJiiiiNS5_IJNS5_IJiiEEEiEEEEEENS_6half_tEfNS5_IJNS4_1CILi128EEESB_NSA_ILi96EEESC_EEENS1_10collective10CausalMaskILb1EEEEEEEvNT_6ParamsE,"",@"SHT_CUDA_INFO"
	.sectionflags	@""
	.align	4


	//----- nvinfo : EIATTR_CUDA_API_VERSION
	.align		4
        /*0000*/ 	.byte	0x04, 0x37
        /*0002*/ 	.short	(.L_35 - .L_34)
.L_34:
        /*0004*/ 	.word	0x00000082


	//----- nvinfo : EIATTR_KPARAM_INFO
	.align		4
.L_35:
        /*0008*/ 	.byte	0x04, 0x17
        /*000a*/ 	.short	(.L_37 - .L_36)
.L_36:
        /*000c*/ 	.word	0x00000000
        /*0010*/ 	.short	0x0000
        /*0012*/ 	.short	0x0000
        /*0014*/ 	.byte	0x00, 0xf0, 0x01, 0x1a


	//----- nvinfo : EIATTR_AT_ENTRY_FRAGMENTS
	.align		4
.L_37:
        /*0018*/ 	.byte	0x04, 0x4f
        /*001a*/ 	.short	(.L_39 - .L_38)


	//   ....[0]....
.L_38:
        /*001c*/ 	.word	0x00000006


	//----- nvinfo : EIATTR_RESERVED_SMEM_USED
	.align		4
.L_39:
        /*0020*/ 	.byte	0x01, 0x41
	.zero		2


	//----- nvinfo : EIATTR_SPARSE_MMA_MASK
	.align		4
        /*0024*/ 	.byte	0x03, 0x50
        /*0026*/ 	.short	0x0000


	//----- nvinfo : EIATTR_TCGEN05_1CTA_USED
	.align		4
        /*0028*/ 	.byte	0x01, 0x51
	.zero		2


	//----- nvinfo : EIATTR_MAXREG_COUNT
	.align		4
        /*002c*/ 	.byte	0x03, 0x1b
        /*002e*/ 	.short	0x0080


	//----- nvinfo : EIATTR_NUM_BARRIERS
	.align		4
        /*0030*/ 	.byte	0x02, 0x4c
        /*0032*/ 	.byte	0x04
	.zero		1


	//----- nvinfo : EIATTR_EXTERNS
	.align		4
        /*0034*/ 	.byte	0x04, 0x0f
        /*0036*/ 	.short	(.L_41 - .L_40)


	//   ....[0]....
	.align		4
.L_40:
        /*0038*/ 	.word	index@(__assertfail)


	//----- nvinfo : EIATTR_ANNOTATIONS
	.align		4
.L_41:
        /*003c*/ 	.byte	0x04, 0x55
        /*003e*/ 	.short	(.L_43 - .L_42)


	//   ....[0]....
.L_42:
        /*0040*/ 	.word	0x00000001
        /*0044*/ 	.byte	0x90, 0x11, 0x00, 0x00, 0x01, 0x00, 0x00, 0x00, 0x20, 0x12, 0x00, 0x00, 0x01, 0x00, 0x00, 0x00
        /* <DEDUP_REMOVED lines=9> */
        /*00e4*/ 	.byte	0x40, 0xf7, 0x00, 0x00, 0x01, 0x00, 0x00, 0x00, 0x60, 0xf7, 0x00, 0x00


	//----- nvinfo : EIATTR_MERCURY_ISA_VERSION
	.align		4
.L_43:
        /*00f0*/ 	.byte	0x03, 0x5f
        /*00f2*/ 	.short	0x0101


	//----- nvinfo : EIATTR_INT_WARP_WIDE_INSTR_OFFSETS
	.align		4
        /*00f4*/ 	.byte	0x04, 0x31
        /*00f6*/ 	.short	(.L_45 - .L_44)


	//   ....[0]....
.L_44:
        /*00f8*/ 	.word	0x000120f0


	//   ....[1]....
        /*00fc*/ 	.word	0x00012110


	//   ....[2]....
        /*0100*/ 	.word	0x00012140


	//----- nvinfo : EIATTR_COOP_GROUP_MASK_REGIDS
	.align		4
.L_45:
        /*0104*/ 	.byte	0x04, 0x29
        /*0106*/ 	.short	(.L_47 - .L_46)


	//   ....[0]....
.L_46:
        /*0108*/ 	.word	0xffffffff


	//   ....[1]....
        /*010c*/ 	.word	0xffffffff


	//   ....[2]....
        /*0110*/ 	.word	0xffffffff


	//   ....[3]....
        /*0114*/ 	.word	0xffffffff


	//   ....[4]....
        /*0118*/ 	.word	0xffffffff


	//   ....[5]....
        /*011c*/ 	.word	0xffffffff


	//   ....[6]....
        /*0120*/ 	.word	0xffffffff


	//   ....[7]....
        /*0124*/ 	.word	0xffffffff


	//   ....[8]....
        /*0128*/ 	.word	0xffffffff


	//   ....[9]....
        /*012c*/ 	.word	0xffffffff


	//   ....[10]....
        /*0130*/ 	.word	0xffffffff


	//   ....[11]....
        /*0134*/ 	.word	0xffffffff


	//   ....[12]....
        /*0138*/ 	.word	0xffffffff


	//   ....[13]....
        /*013c*/ 	.word	0xffffffff


	//   ....[14]....
        /*0140*/ 	.word	0xffffffff


	//   ....[15]....
        /*0144*/ 	.word	0xffffffff


	//   ....[16]....
        /*0148*/ 	.word	0xffffffff


	//   ....[17]....
        /*014c*/ 	.word	0x0500000f


	//----- nvinfo : EIATTR_COOP_GROUP_INSTR_OFFSETS
	.align		4
.L_47:
        /*0150*/ 	.byte	0x04, 0x28
        /*0152*/ 	.short	(.L_49 - .L_48)


	//   ....[0]....
.L_48:
        /*0154*/ 	.word	0x00000070


	//   ....[1]....
        /*0158*/ 	.word	0x00000370


	//   ....[2]....
        /*015c*/ 	.word	0x000005b0


	//   ....[3]....
        /*0160*/ 	.word	0x000006a0


	//   ....[4]....
        /*0164*/ 	.word	0x000007e0


	//   ....[5]....
        /*0168*/ 	.word	0x00000920


	//   ....[6]....
        /*016c*/ 	.word	0x00000a60


	//   ....[7]....
        /*0170*/ 	.word	0x00000ba0


	//   ....[8]....
        /*0174*/ 	.word	0x00000ce0


	//   ....[9]....
        /*0178*/ 	.word	0x00000e20


	//   ....[10]....
        /*017c*/ 	.word	0x00000f60


	//   ....[11]....
        /*0180*/ 	.word	0x00003e40


	//   ....[12]....
        /*0184*/ 	.word	0x00004040


	//   ....[13]....
        /*0188*/ 	.word	0x00004060


	//   ....[14]....
        /*018c*/ 	.word	0x00008de0


	//   ....[15]....
        /*0190*/ 	.word	0x00011fe0


	//   ....[16]....
        /*0194*/ 	.word	0x00012210


	//   ....[17]....
        /*0198*/ 	.word	0x00012cd0


	//----- nvinfo : EIATTR_REG_RECONFIG
	.align		4
.L_49:
        /*019c*/ 	.byte	0x01, 0x54
	.zero		2


	//----- nvinfo : EIATTR_VRC_CTA_INIT_COUNT
	.align		4
        /*01a0*/ 	.byte	0x02, 0x4a
        /*01a2*/ 	.byte	0x80
	.zero		1


	//----- nvinfo : EIATTR_SYSCALL_OFFSETS
	.align		4
        /*01a4*/ 	.byte	0x04, 0x46
        /*01a6*/ 	.short	(.L_51 - .L_50)


	//   ....[0]....
.L_50:
        /*01a8*/ 	.word	0x0000b710


	//   ....[1]....
        /*01ac*/ 	.word	0x0000b8b0


	//   ....[2]....
        /*01b0*/ 	.word	0x0000ba20


	//   ....[3]....
        /*01b4*/ 	.word	0x0000bb90


	//   ....[4]....
        /*01b8*/ 	.word	0x0000d3c0


	//   ....[5]....
        /*01bc*/ 	.word	0x0000d5a0


	//   ....[6]....
        /*01c0*/ 	.word	0x0000d710


	//   ....[7]....
        /*01c4*/ 	.word	0x0000d880


	//   ....[8]....
        /*01c8*/ 	.word	0x0000dd70


	//   ....[9]....
        /*01cc*/ 	.word	0x0000eb30


	//   ....[10]....
        /*01d0*/ 	.word	0x0000fab0


	//   ....[11]....
        /*01d4*/ 	.word	0x0000fc20


	//   ....[12]....
        /*01d8*/ 	.word	0x0000fd90


	//   ....[13]....
        /*01dc*/ 	.word	0x00010be0


	//   ....[14]....
        /*01e0*/ 	.word	0x00010d50


	//   ....[15]....
        /*01e4*/ 	.word	0x00010ec0


	//----- nvinfo : EIATTR_MBARRIER_INSTR_OFFSETS
	.align		4
.L_51:
        /*01e8*/ 	.byte	0x04, 0x39
        /*01ea*/ 	.short	(.L_53 - .L_52)


	//   ....[0]....
.L_52:
        /*01ec*/ 	.word	0x00000450
        /*01f0*/ 	.word	0x000000ff
        /*01f4*/ 	.word	0x0002e800
        /*01f8*/ 	.short	0x0100
        /*01fa*/ 	.byte	0x04
	.zero		1


	//   ....[1]....
        /*01fc*/ 	.word	0x00000460
        /*0200*/ 	.word	0x000000ff
        /*0204*/ 	.word	0x0002e810
        /*0208*/ 	.short	0x0100
        /*020a*/ 	.byte	0x04
	.zero		1


	//   ....[2]....
        /*020c*/ 	.word	0x00000470
        /*0210*/ 	.word	0x000000ff
        /*0214*/ 	.word	0x0002e808
        /*0218*/ 	.short	0x0100
        /*021a*/ 	.byte	0x04
	.zero		1


	//   ....[3]....
        /*021c*/ 	.word	0x00000480
        /*0220*/ 	.word	0x000000ff
        /*0224*/ 	.word	0x0002e818
        /*0228*/ 	.short	0x0100
        /*022a*/ 	.byte	0x04
	.zero		1


	//   ....[4]....
        /*022c*/ 	.word	0x00000670
        /*0230*/ 	.word	0x000000ff
        /*0234*/ 	.word	0x0002e820
        /*0238*/ 	.short	0x0100
        /*023a*/ 	.byte	0x06
	.zero		1


	//   ....[5]....
        /*023c*/ 	.word	0x00000680
        /*0240*/ 	.word	0x000000ff
        /*0244*/ 	.word	0x0002e828
        /*0248*/ 	.short	0x0100
        /*024a*/ 	.byte	0x06
	.zero		1


	//   ....[6]....
        /*024c*/ 	.word	0x000007b0
        /*0250*/ 	.word	0x000000ff
        /*0254*/ 	.word	0x0002e830
        /*0258*/ 	.short	0x0100
        /*025a*/ 	.byte	0x04
	.zero		1


	//   ....[7]....
        /*025c*/ 	.word	0x000007c0
        /*0260*/ 	.word	0x000000ff
        /*0264*/ 	.word	0x0002e838
        /*0268*/ 	.short	0x0100
        /*026a*/ 	.byte	0x04
	.zero		1


	//   ....[8]....
        /*026c*/ 	.word	0x000008f0
        /*0270*/ 	.word	0x000000ff
        /*0274*/ 	.word	0x0002e840
        /*0278*/ 	.short	0x0100
        /*027a*/ 	.byte	0x04
	.zero		1


	//   ....[9]....
        /*027c*/ 	.word	0x00000900
        /*0280*/ 	.word	0x000000ff
        /*0284*/ 	.word	0x0002e848
        /*0288*/ 	.short	0x0100
        /*028a*/ 	.byte	0x04
	.zero		1


	//   ....[10]....
        /*028c*/ 	.word	0x00000a30
        /*0290*/ 	.word	0x000000ff
        /*0294*/ 	.word	0x0002e850
        /*0298*/ 	.short	0x0100
        /*029a*/ 	.byte	0x04
	.zero		1


	//   ....[11]....
        /*029c*/ 	.word	0x00000a40
        /*02a0*/ 	.word	0x000000ff
        /*02a4*/ 	.word	0x0002e858
        /*02a8*/ 	.short	0x0100
        /*02aa*/ 	.byte	0x04
	.zero		1


	//   ....[12]....
        /*02ac*/ 	.word	0x00000b70
        /*02b0*/ 	.word	0x000000ff
        /*02b4*/ 	.word	0x0002e860
        /*02b8*/ 	.short	0x0100
        /*02ba*/ 	.byte	0x04
	.zero		1


	//   ....[13]....
        /*02bc*/ 	.word	0x00000b80
        /*02c0*/ 	.word	0x000000ff
        /*02c4*/ 	.word	0x0002e868
        /*02c8*/ 	.short	0x0100
        /*02ca*/ 	.byte	0x04
	.zero		1


	//   ....[14]....
        /*02cc*/ 	.word	0x00000cb0
        /*02d0*/ 	.word	0x000000ff
        /*02d4*/ 	.word	0x0002e870
        /*02d8*/ 	.short	0x0100
        /*02da*/ 	.byte	0x04
	.zero		1


	//   ....[15]....
        /*02dc*/ 	.word	0x00000cc0
        /*02e0*/ 	.word	0x000000ff
        /*02e4*/ 	.word	0x0002e878
        /*02e8*/ 	.short	0x0100
        /*02ea*/ 	.byte	0x04
	.zero		1


	//   ....[16]....
        /*02ec*/ 	.word	0x00000df0
        /*02f0*/ 	.word	0x000000ff
        /*02f4*/ 	.word	0x0002e880
        /*02f8*/ 	.short	0x0100
        /*02fa*/ 	.byte	0x04
	.zero		1


	//   ....[17]....
        /*02fc*/ 	.word	0x00000e00
        /*0300*/ 	.word	0x000000ff
        /*0304*/ 	.word	0x0002e888
        /*0308*/ 	.short	0x0100
        /*030a*/ 	.byte	0x04
	.zero		1


	//   ....[18]....
        /*030c*/ 	.word	0x00000f30
        /*0310*/ 	.word	0x000000ff
        /*0314*/ 	.word	0x0002e890
        /*0318*/ 	.short	0x0100
        /*031a*/ 	.byte	0x04
	.zero		1


	//   ....[19]....
        /*031c*/ 	.word	0x00000f40
        /*0320*/ 	.word	0x000000ff
        /*0324*/ 	.word	0x0002e898
        /*0328*/ 	.short	0x0100
        /*032a*/ 	.byte	0x04
	.zero		1


	//   ....[20]....
        /*032c*/ 	.word	0x00001070
        /*0330*/ 	.word	0x000000ff
        /*0334*/ 	.word	0x0002e8a0
        /*0338*/ 	.short	0x0100
        /*033a*/ 	.byte	0x04
	.zero		1


	//   ....[21]....
        /*033c*/ 	.word	0x00001080
        /*0340*/ 	.word	0x000000ff
        /*0344*/ 	.word	0x0002e8b0
        /*0348*/ 	.short	0x0100
        /*034a*/ 	.byte	0x04
	.zero		1


	//   ....[22]....
        /*034c*/ 	.word	0x00001090
        /*0350*/ 	.word	0x000000ff
        /*0354*/ 	.word	0x0002e8a8
        /*0358*/ 	.short	0x0100
        /*035a*/ 	.byte	0x04
	.zero		1


	//   ....[23]....
        /*035c*/ 	.word	0x000010a0
        /*0360*/ 	.word	0x000000ff
        /*0364*/ 	.word	0x0002e8b8
        /*0368*/ 	.short	0x0100
        /*036a*/ 	.byte	0x04
	.zero		1


	//   ....[24]....
        /*036c*/ 	.word	0x00002360
        /*0370*/ 	.word	0x000000ff
        /*0374*/ 	.word	0x0002e810
        /*0378*/ 	.short	0x010a
        /*037a*/ 	.byte	0x20
	.zero		1


	//   ....[25]....
        /*037c*/ 	.word	0x000024f0
        /*0380*/ 	.word	0x000000ff
        /*0384*/ 	.word	0x0002e800
        /*0388*/ 	.short	0x010b
        /*038a*/ 	.byte	0x20
	.zero		1


	//   ....[26]....
        /*038c*/ 	.word	0x00002840
        /*0390*/ 	.word	0x000000ff
        /*0394*/ 	.word	0x0002e838
        /*0398*/ 	.short	0x010a
        /*039a*/ 	.byte	0x20
	.zero		1


	//   ....[27]....
        /*039c*/ 	.word	0x00002a70
        /*03a0*/ 	.word	0x000000ff
        /*03a4*/ 	.word	0x0002e830
        /*03a8*/ 	.short	0x0107
        /*03aa*/ 	.byte	0x20
	.zero		1


	//   ....[28]....
        /*03ac*/ 	.word	0x00002ad0
        /*03b0*/ 	.word	0x000000ff
        /*03b4*/ 	.word	0x0002e830
        /*03b8*/ 	.short	0x0101
        /*03ba*/ 	.byte	0x20
	.zero		1


	//   ....[29]....
        /*03bc*/ 	.word	0x00002b20
        /*03c0*/ 	.word	0x000000ff
        /*03c4*/ 	.word	0x0002e828
        /*03c8*/ 	.short	0x010a
        /*03ca*/ 	.byte	0x20
	.zero		1


	//   ....[30]....
        /*03cc*/ 	.word	0x00002c40
        /*03d0*/ 	.word	0x000000ff
        /*03d4*/ 	.word	0x0002e820
        /*03d8*/ 	.short	0x010b
        /*03da*/ 	.byte	0x20
	.zero		1


	//   ....[31]....
        /*03dc*/ 	.word	0x00002f70
        /*03e0*/ 	.word	0x000000ff
        /*03e4*/ 	.word	0x0002e848
        /*03e8*/ 	.short	0x010a
        /*03ea*/ 	.byte	0x20
	.zero		1


	//   ....[32]....
        /*03ec*/ 	.word	0x000030d0
        /*03f0*/ 	.word	0x000000ff
        /*03f4*/ 	.word	0x0002e840
        /*03f8*/ 	.short	0x0107
        /*03fa*/ 	.byte	0x20
	.zero		1


	//   ....[33]....
        /*03fc*/ 	.word	0x00003140
        /*0400*/ 	.word	0x000000ff
        /*0404*/ 	.word	0x0002e840
        /*0408*/ 	.short	0x0101
        /*040a*/ 	.byte	0x20
	.zero		1


	//   ....[34]....
        /*040c*/ 	.word	0x00003350
        /*0410*/ 	.word	0x000000ff
        /*0414*/ 	.word	0x0002e810
        /*0418*/ 	.short	0x010a
        /*041a*/ 	.byte	0x19
	.zero		1


	//   ....[35]....
        /*041c*/ 	.word	0x00003650
        /*0420*/ 	.word	0x000000ff
        /*0424*/ 	.word	0x0002e838
        /*0428*/ 	.short	0x010a
        /*042a*/ 	.byte	0x20
	.zero		1


	//   ....[36]....
        /*042c*/ 	.word	0x00003840
        /*0430*/ 	.word	0x000000ff
        /*0434*/ 	.word	0x0002e830
        /*0438*/ 	.short	0x0107
        /*043a*/ 	.byte	0x20
	.zero		1


	//   ....[37]....
        /*043c*/ 	.word	0x000038a0
        /*0440*/ 	.word	0x000000ff
        /*0444*/ 	.word	0x0002e830
        /*0448*/ 	.short	0x0101
        /*044a*/ 	.byte	0x20
	.zero		1


	//   ....[38]....
        /*044c*/ 	.word	0x00003900
        /*0450*/ 	.word	0x000000ff
        /*0454*/ 	.word	0x0002e828
        /*0458*/ 	.short	0x010a
        /*045a*/ 	.byte	0x20
	.zero		1


	//   ....[39]....
        /*045c*/ 	.word	0x00003b60
        /*0460*/ 	.word	0x000000ff
        /*0464*/ 	.word	0x0002e848
        /*0468*/ 	.short	0x010a
        /*046a*/ 	.byte	0x20
	.zero		1


	//   ....[40]....
        /*046c*/ 	.word	0x00003cc0
        /*0470*/ 	.word	0x000000ff
        /*0474*/ 	.word	0x0002e840
        /*0478*/ 	.short	0x0107
        /*047a*/ 	.byte	0x20
	.zero		1


	//   ....[41]....
        /*047c*/ 	.word	0x00003d30
        /*0480*/ 	.word	0x000000ff
        /*0484*/ 	.word	0x0002e840
        /*0488*/ 	.short	0x0101
        /*048a*/ 	.byte	0x20
	.zero		1


	//   ....[42]....
        /*048c*/ 	.word	0x000042a0
        /*0490*/ 	.word	0x000000ff
        /*0494*/ 	.word	0x0002e800
        /*0498*/ 	.short	0x010a
        /*049a*/ 	.byte	0x18
	.zero		1


	//   ....[43]....
        /*049c*/ 	.word	0x000042d0
        /*04a0*/ 	.word	0x000000ff
        /*04a4*/ 	.word	0x0002e858
        /*04a8*/ 	.short	0x010a
        /*04aa*/ 	.byte	0x18
	.zero		1


	//   ....[44]....
        /*04ac*/ 	.word	0x000046b0
        /*04b0*/ 	.word	0x000000ff
        /*04b4*/ 	.word	0x0002e820
        /*04b8*/ 	.short	0x010a
        /*04ba*/ 	.byte	0x18
	.zero		1


	//   ....[45]....
        /*04bc*/ 	.word	0x000046f0
        /*04c0*/ 	.word	0x000000ff
        /*04c4*/ 	.word	0x0002e868
        /*04c8*/ 	.short	0x010a
        /*04ca*/ 	.byte	0x18
	.zero		1


	//   ....[46]....
        /*04cc*/ 	.word	0x00004730
        /*04d0*/ 	.word	0x000000ff
        /*04d4*/ 	.word	0x0002e878
        /*04d8*/ 	.short	0x010a
        /*04da*/ 	.byte	0x18
	.zero		1


	//   ....[47]....
        /*04dc*/ 	.word	0x00004ab0
        /*04e0*/ 	.word	0x000000ff
        /*04e4*/ 	.word	0x0002e880
        /*04e8*/ 	.short	0x010a
        /*04ea*/ 	.byte	0x18
	.zero		1


	//   ....[48]....
        /*04ec*/ 	.word	0x000053f0
        /*04f0*/ 	.word	0x000000ff
        /*04f4*/ 	.word	0x0002e800
        /*04f8*/ 	.short	0x010a
        /*04fa*/ 	.byte	0x06
	.zero		1


	//   ....[49]....
        /*04fc*/ 	.word	0x00005470
        /*0500*/ 	.word	0x000000ff
        /*0504*/ 	.word	0x0002e858
        /*0508*/ 	.short	0x010a
        /*050a*/ 	.byte	0x18
	.zero		1


	//   ....[50]....
        /*050c*/ 	.word	0x00005800
        /*0510*/ 	.word	0x000000ff
        /*0514*/ 	.word	0x0002e890
        /*0518*/ 	.short	0x010a
        /*051a*/ 	.byte	0x18
	.zero		1


	//   ....[51]....
        /*051c*/ 	.word	0x00005850
        /*0520*/ 	.word	0x000000ff
        /*0524*/ 	.word	0x0002e868
        /*0528*/ 	.short	0x010a
        /*052a*/ 	.byte	0x18
	.zero		1


	//   ....[52]....
        /*052c*/ 	.word	0x00005ff0
        /*0530*/ 	.word	0x000000ff
        /*0534*/ 	.word	0x0002e878
        /*0538*/ 	.short	0x010a
        /*053a*/ 	.byte	0x18
	.zero		1


	//   ....[53]....
        /*053c*/ 	.word	0x00006060
        /*0540*/ 	.word	0x000000ff
        /*0544*/ 	.word	0x0002e820
        /*0548*/ 	.short	0x010a
        /*054a*/ 	.byte	0x18
	.zero		1


	//   ....[54]....
        /*054c*/ 	.word	0x000063f0
        /*0550*/ 	.word	0x000000ff
        /*0554*/ 	.word	0x0002e880
        /*0558*/ 	.short	0x010a
        /*055a*/ 	.byte	0x18
	.zero		1


	//   ....[55]....
        /*055c*/ 	.word	0x00006940
        /*0560*/ 	.word	0x000000ff
        /*0564*/ 	.word	0x0002e8b0
        /*0568*/ 	.short	0x010a
        /*056a*/ 	.byte	0x18
	.zero		1


	//   ....[56]....
        /*056c*/ 	.word	0x000069c0
        /*0570*/ 	.word	0x000000ff
        /*0574*/ 	.word	0x0002e8b8
        /*0578*/ 	.short	0x010a
        /*057a*/ 	.byte	0x18
	.zero		1


	//   ....[57]....
        /*057c*/ 	.word	0x00006a30
        /*0580*/ 	.word	0x000000ff
        /*0584*/ 	.word	0x0002e890
        /*0588*/ 	.short	0x010a
        /*058a*/ 	.byte	0x18
	.zero		1


	//   ....[58]....
        /*058c*/ 	.word	0x00007850
        /*0590*/ 	.word	0x000000ff
        /*0594*/ 	.word	0x0002e870
        /*0598*/ 	.short	0x010a
        /*059a*/ 	.byte	0x10
	.zero		1


	//   ....[59]....
        /*059c*/ 	.word	0x00007960
        /*05a0*/ 	.word	0x000000ff
        /*05a4*/ 	.word	0x00000000
        /*05a8*/ 	.short	0x0101
        /*05aa*/ 	.byte	0x04
	.zero		1


	//   ....[60]....
        /*05ac*/ 	.word	0x00008b80
        /*05b0*/ 	.word	0x00000038
        /*05b4*/ 	.word	0x0002e850
        /*05b8*/ 	.short	0x010a
        /*05ba*/ 	.byte	0xff
	.zero		1


	//   ....[61]....
        /*05bc*/ 	.word	0x00008c10
        /*05c0*/ 	.word	0x00000038
        /*05c4*/ 	.word	0x0002e888
        /*05c8*/ 	.short	0x010a
        /*05ca*/ 	.byte	0xff
	.zero		1


	//   ....[62]....
        /*05cc*/ 	.word	0x00008cc0
        /*05d0*/ 	.word	0x00000038
        /*05d4*/ 	.word	0x0002e830
        /*05d8*/ 	.short	0x010a
        /*05da*/ 	.byte	0xff
	.zero		1


	//   ....[63]....
        /*05dc*/ 	.word	0x0000d930
        /*05e0*/ 	.word	0x00000038
        /*05e4*/ 	.word	0x0002e880
        /*05e8*/ 	.short	0x0101
        /*05ea*/ 	.byte	0xff
	.zero		1


	//   ....[64]....
        /*05ec*/ 	.word	0x0000d9c0
        /*05f0*/ 	.word	0x00000000
        /*05f4*/ 	.word	0x00000000
        /*05f8*/ 	.short	0x0101
        /*05fa*/ 	.byte	0xff
	.zero		1


	//   ....[65]....
        /*05fc*/ 	.word	0x0000da30
        /*0600*/ 	.word	0x00000000
        /*0604*/ 	.word	0x00000000
        /*0608*/ 	.short	0x0101
        /*060a*/ 	.byte	0xff
	.zero		1


	//   ....[66]....
        /*060c*/ 	.word	0x0000da90
        /*0610*/ 	.word	0x00000038
        /*0614*/ 	.word	0x0002e840
        /*0618*/ 	.short	0x010a
        /*061a*/ 	.byte	0xff
	.zero		1


	//   ....[67]....
        /*061c*/ 	.word	0x0000db20
        /*0620*/ 	.word	0x00000038
        /*0624*/ 	.word	0x0002e860
        /*0628*/ 	.short	0x010a
        /*062a*/ 	.byte	0xff
	.zero		1


	//   ....[68]....
        /*062c*/ 	.word	0x0000dbb0
        /*0630*/ 	.word	0x00000038
        /*0634*/ 	.word	0x0002e898
        /*0638*/ 	.short	0x010a
        /*063a*/ 	.byte	0xff
	.zero		1


	//   ....[69]....
        /*063c*/ 	.word	0x0000ea00
        /*0640*/ 	.word	0x000000ff
        /*0644*/ 	.word	0x00000000
        /*0648*/ 	.short	0x0101
        /*064a*/ 	.byte	0x04
	.zero		1


	//   ....[70]....
        /*064c*/ 	.word	0x0000f610
        /*0650*/ 	.word	0x000000ff
        /*0654*/ 	.word	0x0002e890
        /*0658*/ 	.short	0x0101
        /*065a*/ 	.byte	0x25
	.zero		1


	//   ....[71]....
        /*065c*/ 	.word	0x0000f6f0
        /*0660*/ 	.word	0x000000ff
        /*0664*/ 	.word	0x00000000
        /*0668*/ 	.short	0x0101
        /*066a*/ 	.byte	0x04
	.zero		1


	//   ....[72]....
        /*066c*/ 	.word	0x0000f960
        /*0670*/ 	.word	0x000000ff
        /*0674*/ 	.word	0x0002e8a0
        /*0678*/ 	.short	0x010a
        /*067a*/ 	.byte	0x25
	.zero		1


	//   ....[73]....
        /*067c*/ 	.word	0x00010a60
        /*0680*/ 	.word	0x000000ff
        /*0684*/ 	.word	0x00000000
        /*0688*/ 	.short	0x0101
        /*068a*/ 	.byte	0x04
	.zero		1


	//   ....[74]....
        /*068c*/ 	.word	0x00010ab0
        /*0690*/ 	.word	0x000000ff
        /*0694*/ 	.word	0x0002e8a8
        /*0698*/ 	.short	0x010a
        /*069a*/ 	.byte	0x25
	.zero		1


	//   ....[75]....
        /*069c*/ 	.word	0x00011f30
        /*06a0*/ 	.word	0x000000ff
        /*06a4*/ 	.word	0x00000000
        /*06a8*/ 	.short	0x0101
        /*06aa*/ 	.byte	0x04
	.zero		1


	//   ....[76]....
        /*06ac*/ 	.word	0x00012240
        /*06b0*/ 	.word	0x00000005
        /*06b4*/ 	.word	0x0002e810
        /*06b8*/ 	.short	0x010a
        /*06ba*/ 	.byte	0xff
	.zero		1


	//   ....[77]....
        /*06bc*/ 	.word	0x000122a0
        /*06c0*/ 	.word	0x00000002
        /*06c4*/ 	.word	0x0002e838
        /*06c8*/ 	.short	0x010a
        /*06ca*/ 	.byte	0xff
	.zero		1


	//   ....[78]....
        /*06cc*/ 	.word	0x00012300
        /*06d0*/ 	.word	0x00000008
        /*06d4*/ 	.word	0x0002e828
        /*06d8*/ 	.short	0x010a
        /*06da*/ 	.byte	0xff
	.zero		1


	//   ....[79]....
        /*06dc*/ 	.word	0x00012360
        /*06e0*/ 	.word	0x00000008
        /*06e4*/ 	.word	0x0002e848
        /*06e8*/ 	.short	0x010a
        /*06ea*/ 	.byte	0xff
	.zero		1


	//   ....[80]....
        /*06ec*/ 	.word	0x000123c0
        /*06f0*/ 	.word	0x00000002
        /*06f4*/ 	.word	0x0002e810
        /*06f8*/ 	.short	0x010a
        /*06fa*/ 	.byte	0xff
	.zero		1


	//   ....[81]....
        /*06fc*/ 	.word	0x00012420
        /*0700*/ 	.word	0x00000002
        /*0704*/ 	.word	0x0002e838
        /*0708*/ 	.short	0x010a
        /*070a*/ 	.byte	0xff
	.zero		1


	//   ....[82]....
        /*070c*/ 	.word	0x00012480
        /*0710*/ 	.word	0x00000007
        /*0714*/ 	.word	0x0002e828
        /*0718*/ 	.short	0x010a
        /*071a*/ 	.byte	0xff
	.zero		1


	//   ....[83]....
        /*071c*/ 	.word	0x000124e0
        /*0720*/ 	.word	0x00000007
        /*0724*/ 	.word	0x0002e848
        /*0728*/ 	.short	0x010a
        /*072a*/ 	.byte	0xff
	.zero		1


	//   ....[84]....
        /*072c*/ 	.word	0x00012540
        /*0730*/ 	.word	0x00000002
        /*0734*/ 	.word	0x0002e800
        /*0738*/ 	.short	0x010a
        /*073a*/ 	.byte	0xff
	.zero		1


	//   ....[85]....
        /*073c*/ 	.word	0x000125a0
        /*0740*/ 	.word	0x00000008
        /*0744*/ 	.word	0x0002e858
        /*0748*/ 	.short	0x010a
        /*074a*/ 	.byte	0xff
	.zero		1


	//   ....[86]....
        /*074c*/ 	.word	0x00012600
        /*0750*/ 	.word	0x00000002
        /*0754*/ 	.word	0x0002e820
        /*0758*/ 	.short	0x010a
        /*075a*/ 	.byte	0xff
	.zero		1


	//   ....[87]....
        /*075c*/ 	.word	0x00012660
        /*0760*/ 	.word	0x00000002
        /*0764*/ 	.word	0x0002e868
        /*0768*/ 	.short	0x010a
        /*076a*/ 	.byte	0xff
	.zero		1


	//   ....[88]....
        /*076c*/ 	.word	0x000126c0
        /*0770*/ 	.word	0x00000004
        /*0774*/ 	.word	0x0002e878
        /*0778*/ 	.short	0x010a
        /*077a*/ 	.byte	0xff
	.zero		1


	//   ....[89]....
        /*077c*/ 	.word	0x00012720
        /*0780*/ 	.word	0x00000004
        /*0784*/ 	.word	0x0002e880
        /*0788*/ 	.short	0x010a
        /*078a*/ 	.byte	0xff
	.zero		1


	//   ....[90]....
        /*078c*/ 	.word	0x00012780
        /*0790*/ 	.word	0x00000002
        /*0794*/ 	.word	0x0002e800
        /*0798*/ 	.short	0x010a
        /*079a*/ 	.byte	0xff
	.zero		1


	//   ....[91]....
        /*079c*/ 	.word	0x000127e0
        /*07a0*/ 	.word	0x00000004
        /*07a4*/ 	.word	0x0002e858
        /*07a8*/ 	.short	0x010a
        /*07aa*/ 	.byte	0xff
	.zero		1


	//   ....[92]....
        /*07ac*/ 	.word	0x00012840
        /*07b0*/ 	.word	0x00000002
        /*07b4*/ 	.word	0x0002e890
        /*07b8*/ 	.short	0x010a
        /*07ba*/ 	.byte	0xff
	.zero		1


	//   ....[93]....
        /*07bc*/ 	.word	0x000128a0
        /*07c0*/ 	.word	0x00000002
        /*07c4*/ 	.word	0x0002e868
        /*07c8*/ 	.short	0x010a
        /*07ca*/ 	.byte	0xff
	.zero		1


	//   ....[94]....
        /*07cc*/ 	.word	0x00012900
        /*07d0*/ 	.word	0x00000002
        /*07d4*/ 	.word	0x0002e878
        /*07d8*/ 	.short	0x010a
        /*07da*/ 	.byte	0xff
	.zero		1


	//   ....[95]....
        /*07dc*/ 	.word	0x00012960
        /*07e0*/ 	.word	0x00000004
        /*07e4*/ 	.word	0x0002e820
        /*07e8*/ 	.short	0x010a
        /*07ea*/ 	.byte	0xff
	.zero		1


	//   ....[96]....
        /*07ec*/ 	.word	0x000129c0
        /*07f0*/ 	.word	0x00000004
        /*07f4*/ 	.word	0x0002e880
        /*07f8*/ 	.short	0x010a
        /*07fa*/ 	.byte	0xff
	.zero		1


	//   ....[97]....
        /*07fc*/ 	.word	0x00012a20
        /*0800*/ 	.word	0x00000000
        /*0804*/ 	.word	0x0002e8b0
        /*0808*/ 	.short	0x010a
        /*080a*/ 	.byte	0xff
	.zero		1


	//   ....[98]....
        /*080c*/ 	.word	0x00012a80
        /*0810*/ 	.word	0x00000000
        /*0814*/ 	.word	0x0002e8b8
        /*0818*/ 	.short	0x010a
        /*081a*/ 	.byte	0xff
	.zero		1


	//   ....[99]....
        /*081c*/ 	.word	0x00012ae0
        /*0820*/ 	.word	0x00000000
        /*0824*/ 	.word	0x0002e890
        /*0828*/ 	.short	0x010a
        /*082a*/ 	.byte	0xff
	.zero		1


	//   ....[100]....
        /*082c*/ 	.word	0x00012b40
        /*0830*/ 	.word	0x00000004
        /*0834*/ 	.word	0x0002e870
        /*0838*/ 	.short	0x010a
        /*083a*/ 	.byte	0xff
	.zero		1


	//   ....[101]....
        /*083c*/ 	.word	0x00012b90
        /*0840*/ 	.word	0x00000038
        /*0844*/ 	.word	0x0002e850
        /*0848*/ 	.short	0x010a
        /*084a*/ 	.byte	0xff
	.zero		1


	//   ....[102]....
        /*084c*/ 	.word	0x00012be0
        /*0850*/ 	.word	0x00000038
        /*0854*/ 	.word	0x0002e888
        /*0858*/ 	.short	0x010a
        /*085a*/ 	.byte	0xff
	.zero		1


	//   ....[103]....
        /*085c*/ 	.word	0x00012c30
        /*0860*/ 	.word	0x00000038
        /*0864*/ 	.word	0x0002e830
        /*0868*/ 	.short	0x010a
        /*086a*/ 	.byte	0xff
	.zero		1


	//   ....[104]....
        /*086c*/ 	.word	0x00012d10
        /*0870*/ 	.word	0x00000038
        /*0874*/ 	.word	0x0002e840
        /*0878*/ 	.short	0x010a
        /*087a*/ 	.byte	0xff
	.zero		1


	//   ....[105]....
        /*087c*/ 	.word	0x00012d60
        /*0880*/ 	.word	0x00000038
        /*0884*/ 	.word	0x0002e860
        /*0888*/ 	.short	0x010a
        /*088a*/ 	.byte	0xff
	.zero		1


	//   ....[106]....
        /*088c*/ 	.word	0x00012db0
        /*0890*/ 	.word	0x00000038
        /*0894*/ 	.word	0x0002e898
        /*0898*/ 	.short	0x010a
        /*089a*/ 	.byte	0xff
	.zero		1


	//   ....[107]....
        /*089c*/ 	.word	0x00012e10
        /*08a0*/ 	.word	0x00000000
        /*08a4*/ 	.word	0x0002e8a0
        /*08a8*/ 	.short	0x010a
        /*08aa*/ 	.byte	0xff
	.zero		1


	//   ....[108]....
        /*08ac*/ 	.word	0x00012e70
        /*08b0*/ 	.word	0x00000000
        /*08b4*/ 	.word	0x0002e8a8
        /*08b8*/ 	.short	0x010a
        /*08ba*/ 	.byte	0xff
	.zero		1


	//----- nvinfo : EIATTR_NUM_MBARRIERS
	.align		4
.L_53:
        /*08bc*/ 	.byte	0x03, 0x38
        /*08be*/ 	.short	0x0018


	//----- nvinfo : EIATTR_EXIT_INSTR_OFFSETS
	.align		4
        /*08c0*/ 	.byte	0x04, 0x1c
        /*08c2*/ 	.short	(.L_55 - .L_54)


	//   ....[0]....
.L_54:
        /*08c4*/ 	.word	0x000011d0


	//   ....[1]....
        /*08c8*/ 	.word	0x000021c0


	//   ....[2]....
        /*08cc*/ 	.word	0x00003160


	//   ....[3]....
        /*08d0*/ 	.word	0x00003df0


	//   ....[4]....
        /*08d4*/ 	.word	0x000075e0


	//   ....[5]....
        /*08d8*/ 	.word	0x00007620


	//   ....[6]....
        /*08dc*/ 	.word	0x000089a0


	//   ....[7]....
        /*08e0*/ 	.word	0x000089d0


	//   ....[8]....
        /*08e4*/ 	.word	0x00011f60


	//   ....[9]....
        /*08e8*/ 	.word	0x00012220


	//----- nvinfo : EIATTR_INDIRECT_BRANCH_TARGETS
	.align		4
.L_55:
        /*08ec*/ 	.byte	0x04, 0x34
        /*08ee*/ 	.short	(.L_57 - .L_56)


	//   ....[0]....
.L_56:
        /*08f0*/ 	.word	.L_x_316@srel
        /*08f4*/ 	.short	0x0
        /*08f6*/ 	.short	0x0
        /*08f8*/ 	.word	0x3
        /*08fc*/ 	.word	.L_x_317@srel
        /*0900*/ 	.word	.L_x_318@srel
        /*0904*/ 	.word	.L_x_319@srel


	//   ....[1]....
        /*0908*/ 	.word	.L_x_320@srel
        /*090c*/ 	.short	0x0
        /*090e*/ 	.short	0x0
        /*0910*/ 	.word	0x3
        /*0914*/ 	.word	.L_x_166@srel
        /*0918*/ 	.word	.L_x_146@srel
        /*091c*/ 	.word	.L_x_319@srel


	//----- nvinfo : EIATTR_MAX_THREADS
	.align		4
.L_57:
        /*0920*/ 	.byte	0x04, 0x05
        /*0922*/ 	.short	(.L_59 - .L_58)
.L_58:
        /*0924*/ 	.word	0x00000200
        /*0928*/ 	.word	0x00000001
        /*092c*/ 	.word	0x00000001


	//----- nvinfo : EIATTR_CRS_STACK_SIZE
	.align		4
.L_59:
        /*0930*/ 	.byte	0x04, 0x1e
        /*0932*/ 	.short	(.L_61 - .L_60)
.L_60:
        /*0934*/ 	.word	0x00000000


	//----- nvinfo : EIATTR_CBANK_PARAM_SIZE
	.align		4
.L_61:
        /*0938*/ 	.byte	0x03, 0x19
        /*093a*/ 	.short	0x0680


	//----- nvinfo : EIATTR_PARAM_CBANK
	.align		4
        /*093c*/ 	.byte	0x04, 0x0a
        /*093e*/ 	.short	(.L_63 - .L_62)
	.align		4
.L_62:
        /*0940*/ 	.word	index@(.nv.constant0._ZN7cutlass13device_kernelINS_4fmha6kernel36Sm100FmhaBwdKernelTmaWarpSpecializedIN4cute5tupleIJiiiiNS5_IJNS5_IJiiEEEiEEEEEENS_6half_tEfNS5_IJNS4_1CILi128EEESB_NSA_ILi96EEESC_EEENS1_10collective10CausalMaskILb1EEEEEEEvNT_6ParamsE)
        /*0944*/ 	.short	0x0380
        /*0946*/ 	.short	0x0680


	//----- nvinfo : EIATTR_SW_WAR
	.align		4
.L_63:
        /*0948*/ 	.byte	0x04, 0x36
        /*094a*/ 	.short	(.L_65 - .L_64)
.L_64:
        /*094c*/ 	.word	0x00000008
.L_65:


//--------------------- .nv.callgraph             --------------------------
	.section	.nv.callgraph,"",@"SHT_CUDA_CALLGRAPH"
	.align	4
	.sectionentsize	8
	.align		4
        /*0000*/ 	.word	0x00000000
	.align		4
        /*0004*/ 	.word	0xffffffff
	.align		4
        /*0008*/ 	.word	index@(_ZN7cutlass13device_kernelINS_4fmha6kernel36Sm100FmhaBwdKernelTmaWarpSpecializedIN4cute5tupleIJiiiiNS5_IJNS5_IJiiEEEiEEEEEENS_6half_tEfNS5_IJNS4_1CILi128EEESB_NSA_ILi96EEESC_EEENS1_10collective10CausalMaskILb1EEEEEEEvNT_6ParamsE)
	.align		4
        /*000c*/ 	.word	index@(__assertfail)
	.align		4
        /*0010*/ 	.word	0x00000000
	.align		4
        /*0014*/ 	.word	0xfffffffe
	.align		4
        /*0018*/ 	.word	0x00000000
	.align		4
        /*001c*/ 	.word	0xfffffffd
	.align		4
        /*0020*/ 	.word	0x00000000
	.align		4
        /*0024*/ 	.word	0xfffffffc


//--------------------- .nv.constant4             --------------------------
	.section	.nv.constant4,"a",@progbits
	.align	8
	.align		8
.nv.constant4:
        /*0000*/ 	.dword	__assertfail
	.align		8
        /*0008*/ 	.dword	__unnamed_1
	.align		8
        /*0010*/ 	.dword	__unnamed_2
	.align		8
        /*0018*/ 	.dword	__unnamed_3
	.align		8
        /*0020*/ 	.dword	__unnamed_4
	.align		8
        /*0028*/ 	.dword	_ZN39_INTERNAL_bce31e8e_4_k_cu_20d27628_39574cuda3std3__45__cpo5beginE
	.align		8
        /*0030*/ 	.dword	_ZN39_INTERNAL_bce31e8e_4_k_cu_20d27628_39574cuda3std3__45__cpo3endE
	.align		8
        /*0038*/ 	.dword	_ZN39_INTERNAL_bce31e8e_4_k_cu_20d27628_39574cuda3std3__45__cpo6cbeginE
	.align		8
        /*0040*/ 	.dword	_ZN39_INTERNAL_bce31e8e_4_k_cu_20d27628_39574cuda3std3__45__cpo4cendE
	.align		8
        /*0048*/ 	.dword	_ZN39_INTERNAL_bce31e8e_4_k_cu_20d27628_39574cuda3std3__441_GLOBAL__N__bce31e8e_4_k_cu_20d27628_39576ignoreE
	.align		8
        /*0050*/ 	.dword	_ZN39_INTERNAL_bce31e8e_4_k_cu_20d27628_39574cuda3std3__419piecewise_constructE
	.align		8
        /*0058*/ 	.dword	_ZN39_INTERNAL_bce31e8e_4_k_cu_20d27628_39574cuda3std3__48in_placeE
	.align		8
        /*0060*/ 	.dword	_ZN39_INTERNAL_bce31e8e_4_k_cu_20d27628_39574cuda3std6ranges3__45__cpo4swapE
	.align		8
        /*0068*/ 	.dword	_ZN39_INTERNAL_bce31e8e_4_k_cu_20d27628_39574cuda3std6ranges3__45__cpo9iter_moveE
	.align		8
        /*0070*/ 	.dword	_ZN39_INTERNAL_bce31e8e_4_k_cu_20d27628_39574cute7productE
	.align		8
        /*0078*/ 	.dword	_ZN39_INTERNAL_bce31e8e_4_k_cu_20d27628_39574cute1_E
	.align		8
        /*0080*/ 	.dword	$str$23
	.align		8
        /*0088*/ 	.dword	$str$24
	.align		8
        /*0090*/ 	.dword	$str$25
	.align		8
        /*0098*/ 	.dword	$str$26


//--------------------- .nv.constant2._ZN7cutlass13device_kernelINS_4fmha6kernel36Sm100FmhaBwdKernelTmaWarpSpecializedIN4cute5tupleIJiiiiNS5_IJNS5_IJiiEEEiEEEEEENS_6half_tEfNS5_IJNS4_1CILi128EEESB_NSA_ILi96EEESC_EEENS1_10collective10CausalMaskILb1EEEEEEEvNT_6ParamsE --------------------------
	.section	.nv.constant2._ZN7cutlass13device_kernelINS_4fmha6kernel36Sm100FmhaBwdKernelTmaWarpSpecializedIN4cute5tupleIJiiiiNS5_IJNS5_IJiiEEEiEEEEEENS_6half_tEfNS5_IJNS4_1CILi128EEESB_NSA_ILi96EEESC_EEENS1_10collective10CausalMaskILb1EEEEEEEvNT_6ParamsE,"a",@progbits
	.sectionflags	@""
	.align	4
.nv.constant2._ZN7cutlass13device_kernelINS_4fmha6kernel36Sm100FmhaBwdKernelTmaWarpSpecializedIN4cute5tupleIJiiiiNS5_IJNS5_IJiiEEEiEEEEEENS_6half_tEfNS5_IJNS4_1CILi128EEESB_NSA_ILi96EEESC_EEENS1_10collective10CausalMaskILb1EEEEEEEvNT_6ParamsE:
        /*0000*/ 	.byte	0x80, 0x22, 0x00, 0x00, 0x00, 0x3e, 0x00, 0x00, 0xb0, 0x89, 0x00, 0x00, 0xe0, 0x89, 0x00, 0x00
        /*0010*/ 	.byte	0xb0, 0x76, 0x00, 0x00, 0xb0, 0x89, 0x00, 0x00


//--------------------- .text._ZN7cutlass13device_kernelINS_4fmha6kernel36Sm100FmhaBwdKernelTmaWarpSpecializedIN4cute5tupleIJiiiiNS5_IJNS5_IJiiEEEiEEEEEENS_6half_tEfNS5_IJNS4_1CILi128EEESB_NSA_ILi96EEESC_EEENS1_10collective10CausalMaskILb1EEEEEEEvNT_6ParamsE --------------------------
	.section	.text._ZN7cutlass13device_kernelINS_4fmha6kernel36Sm100FmhaBwdKernelTmaWarpSpecializedIN4cute5tupleIJiiiiNS5_IJNS5_IJiiEEEiEEEEEENS_6half_tEfNS5_IJNS4_1CILi128EEESB_NSA_ILi96EEESC_EEENS1_10collective10CausalMaskILb1EEEEEEEvNT_6ParamsE,"ax",@progbits
	.align	128
.text._ZN7cutlass13device_kernelINS_4fmha6kernel36Sm100FmhaBwdKernelTmaWarpSpecializedIN4cute5tupleIJiiiiNS5_IJNS5_IJiiEEEiEEEEEENS_6half_tEfNS5_IJNS4_1CILi128EEESB_NSA_ILi96EEESC_EEENS1_10collective10CausalMaskILb1EEEEEEEvNT_6ParamsE:
        .type           _ZN7cutlass13device_kernelINS_4fmha6kernel36Sm100FmhaBwdKernelTmaWarpSpecializedIN4cute5tupleIJiiiiNS5_IJNS5_IJiiEEEiEEEEEENS_6half_tEfNS5_IJNS4_1CILi128EEESB_NSA_ILi96EEESC_EEENS1_10collective10CausalMaskILb1EEEEEEEvNT_6ParamsE,@function
        .size           _ZN7cutlass13device_kernelINS_4fmha6kernel36Sm100FmhaBwdKernelTmaWarpSpecializedIN4cute5tupleIJiiiiNS5_IJNS5_IJiiEEEiEEEEEENS_6half_tEfNS5_IJNS4_1CILi128EEESB_NSA_ILi96EEESC_EEENS1_10collective10CausalMaskILb1EEEEEEEvNT_6ParamsE,(.L_x_324 - _ZN7cutlass13device_kernelINS_4fmha6kernel36Sm100FmhaBwdKernelTmaWarpSpecializedIN4cute5tupleIJiiiiNS5_IJNS5_IJiiEEEiEEEEEENS_6half_tEfNS5_IJNS4_1CILi128EEESB_NSA_ILi96EEESC_EEENS1_10collective10CausalMaskILb1EEEEEEEvNT_6ParamsE)
        .other          _ZN7cutlass13device_kernelINS_4fmha6kernel36Sm100FmhaBwdKernelTmaWarpSpecializedIN4cute5tupleIJiiiiNS5_IJNS5_IJiiEEEiEEEEEENS_6half_tEfNS5_IJNS4_1CILi128EEESB_NSA_ILi96EEESC_EEENS1_10collective10CausalMaskILb1EEEEEEEvNT_6ParamsE,@"STO_CUDA_ENTRY STV_DEFAULT"
_ZN7cutlass13device_kernelINS_4fmha6kernel36Sm100FmhaBwdKernelTmaWarpSpecializedIN4cute5tupleIJiiiiNS5_IJNS5_IJiiEEEiEEEEEENS_6half_tEfNS5_IJNS4_1CILi128EEESB_NSA_ILi96EEESC_EEENS1_10collective10CausalMaskILb1EEEEEEEvNT_6ParamsE:
[----:B------:R-:W1:Y:S02]  /*0000*/  LDC R1, c[0x0][0x37c] ;  /* 0x0000df00ff017b82 */ /* 0x000e640000000800 */
[----:B-1----:R-:W-:Y:S01]  /*0010*/  IADD3 R1, PT, PT, R1, -0x8, RZ ;  /* 0xfffffff801017810 */ /* 0x002fe20007ffe0ff */
[----:B------:R-:W1:Y:S01]  /*0020*/  S2R R14, SR_TID.X ;  /* 0x00000000000e7919 */ /* 0x000e620000002100 */
[----:B------:R-:W-:Y:S01]  /*0030*/  UMOV UR5, 0x33334444 ;  /* 0x3333444400057882 */ /* 0x000fe20000000000 */
[----:B------:R-:W-:Y:S01]  /*0040*/  ELECT P0, URZ, PT ;  /* 0x0000000000ff782f */ /* 0x000fe20003800000 */
[----:B------:R-:W-:Y:S01]  /*0050*/  BSSY.RECONVERGENT B0, `(.L_x_0) ;  /* 0x0000031000007945 */ /* 0x000fe20003800200 */
[----:B-1----:R-:W-:-:S05]  /*0060*/  SHF.R.U32.HI R6, RZ, 0x5, R14 ;  /* 0x00000005ff067819 */ /* 0x002fca000001160e */
[----:B------:R-:W1:Y:S02]  /*0070*/  SHFL.IDX PT, R0, R6, RZ, 0x1f ;  /* 0x00001fff06007589 */ /* 0x000e6400000e0000 */
[----:B-1----:R-:W-:-:S13]  /*0080*/  R2UR UR40, R0 ;  /* 0x00000000002872ca */ /* 0x002fda00000e0000 */
[----:B------:R-:W-:-:S04]  /*0090*/  USHF.L.U32 UR4, UR40, 0x2, URZ ;  /* 0x0000000228047899 */ /* 0x000fc800080006ff */
[----:B------:R-:W-:-:S04]  /*00a0*/  USHF.R.U64 UR4, UR5, UR4, 0x123333 ;  /* 0x0012333305047499 */ /* 0x000fc80008001204 */
[----:B------:R-:W-:-:S06]  /*00b0*/  ULOP3.LUT UR6, UR4, 0x7, URZ, 0xc0, !UPT ;  /* 0x0000000704067892 */ /* 0x000fcc000f8ec0ff */
[----:B------:R-:W-:Y:S02]  /*00c0*/  IMAD.U32 R2, RZ, RZ, UR6 ;  /* 0x00000006ff027e24 */ /* 0x000fe4000f8e00ff */
[----:B------:R-:W-:-:S03]  /*00d0*/  IMAD.U32 R0, RZ, RZ, UR6 ;  /* 0x00000006ff007e24 */ /* 0x000fc6000f8e00ff */
[----:B------:R-:W-:Y:S01]  /*00e0*/  ISETP.NE.OR P1, PT, R2, 0x1, !P0 ;  /* 0x000000010200780c */ /* 0x000fe20004725670 */
[----:B------:R-:W-:-:S03]  /*00f0*/  IMAD.MOV.U32 R2, RZ, RZ, R14 ;  /* 0x000000ffff027224 */ /* 0x000fc600078e000e */
[----:B------:R-:W-:-:S09]  /*0100*/  P2R R4, PR, RZ, 0x2 ;  /* 0x00000002ff047803 */ /* 0x000fd20000000000 */
[----:B------:R-:W-:Y:S05]  /*0110*/  @P1 BRA `(.L_x_1) ;  /* 0x0000000000381947 */ /* 0x000fea0003800000 */
[----:B------:R-:W1:Y:S02]  /*0120*/  LDCU.64 UR4, c[0x0][0x348] ;  /* 0x00006900ff0477ac */ /* 0x000e640008000a00 */
[----:B-1----:R-:W-:Y:S02]  /*0130*/  UIADD3 UR10, UP3, UPT, UR4, 0x300, URZ ;  /* 0x00000300040a7890 */ /* 0x002fe4000ff7e0ff */
[----:B------:R-:W-:Y:S02]  /*0140*/  UIADD3 UR8, UP2, UPT, UR4, 0x100, URZ ;  /* 0x0000010004087890 */ /* 0x000fe4000ff5e0ff */
[----:B------:R-:W-:Y:S02]  /*0150*/  UIADD3 UR6, UP1, UPT, UR4, 0x200, URZ ;  /* 0x0000020004067890 */ /* 0x000fe4000ff3e0ff */
[----:B------:R-:W-:Y:S02]  /*0160*/  UIADD3 UR4, UP0, UPT, UR4, 0x400, URZ ;  /* 0x0000040004047890 */ /* 0x000fe4000ff1e0ff */
[----:B------:R-:W-:-:S02]  /*0170*/  UIADD3.X UR11, UPT, UPT, URZ, UR5, URZ, UP3, !UPT ;  /* 0x00000005ff0b7290 */ /* 0x000fc40009ffe4ff */
[----:B------:R-:W-:Y:S02]  /*0180*/  UIADD3.X UR9, UPT, UPT, URZ, UR5, URZ, UP2, !UPT ;  /* 0x00000005ff097290 */ /* 0x000fe400097fe4ff */
[----:B------:R-:W-:Y:S02]  /*0190*/  UIADD3.X UR7, UPT, UPT, URZ, UR5, URZ, UP1, !UPT ;  /* 0x00000005ff077290 */ /* 0x000fe40008ffe4ff */
[----:B------:R-:W-:-:S03]  /*01a0*/  UIADD3.X UR5, UPT, UPT, URZ, UR5, URZ, UP0, !UPT ;  /* 0x00000005ff057290 */ /* 0x000fc600087fe4ff */
[----:B------:R1:W-:Y:S02]  /*01b0*/  UTMACCTL.PF [UR10] ;  /* 0x000000000a0079b9 */ /* 0x0003e40008040000 */
[----:B------:R1:W-:Y:S02]  /*01c0*/  UTMACCTL.PF [UR8] ;  /* 0x00000000080079b9 */ /* 0x0003e40008040000 */
[----:B------:R1:W-:Y:S02]  /*01d0*/  UTMACCTL.PF [UR6] ;  /* 0x00000000060079b9 */ /* 0x0003e40008040000 */
[----:B------:R1:W-:Y:S02]  /*01e0*/  UTMACCTL.PF [UR4] ;  /* 0x00000000040079b9 */ /* 0x0003e40008040000 */
[----:B-1----:R-:W-:Y:S05]  /*01f0*/  BRA `(.L_x_2) ;  /* 0x00000000002c7947 */ /* 0x002fea0003800000 */
.L_x_1:
[----:B------:R-:W-:-:S13]  /*0200*/  R2UR UR4, R0 ;  /* 0x00000000000472ca */ /* 0x000fda00000e0000 */
[----:B------:R-:W-:-:S09]  /*0210*/  UISETP.NE.AND UP0, UPT, UR4, 0x2, UPT ;  /* 0x000000020400788c */ /* 0x000fd2000bf05270 */
[----:B------:R-:W-:Y:S05]  /*0220*/  BRA.U !UP0, `(.L_x_3) ;  /* 0x0000000108387547 */ /* 0x000fea000b800000 */
[----:B------:R-:W-:Y:S02]  /*0230*/  R2UR UR4, R0 ;  /* 0x00000000000472ca */ /* 0x000fe400000e0000 */
[----:B------:R-:W-:Y:S02]  /*0240*/  PLOP3.LUT P0, PT, PT, PT, PT, 0x80, 0x8 ;  /* 0x000000000008781c */ /* 0x000fe40003f0f070 */
[----:B------:R-:W-:Y:S02]  /*0250*/  PLOP3.LUT P2, PT, PT, PT, PT, 0x80, 0x8 ;  /* 0x000000000008781c */ /* 0x000fe40003f4f070 */
[----:B------:R-:W-:Y:S02]  /*0260*/  PLOP3.LUT P1, PT, PT, PT, PT, 0x8, 0x80 ;  /* 0x000000000080781c */ /* 0x000fe40003f2e170 */
[----:B------:R-:W-:Y:S02]  /*0270*/  PLOP3.LUT P4, PT, PT, PT, PT, 0x80, 0x8 ;  /* 0x000000000008781c */ /* 0x000fe40003f8f070 */
[----:B------:R-:W-:-:S03]  /*0280*/  P2R R3, PR, RZ, 0x1 ;  /* 0x00000001ff037803 */ /* 0x000fc60000000000 */
[----:B------:R-:W-:-:S09]  /*0290*/  UISETP.NE.AND UP0, UPT, UR4, 0x1, UPT ;  /* 0x000000010400788c */ /* 0x000fd2000bf05270 */
[----:B------:R-:W-:Y:S05]  /*02a0*/  BRA.U UP0, `(.L_x_4) ;  /* 0x00000001002c7547 */ /* 0x000fea000b800000 */
.L_x_2:
[----:B------:R-:W-:Y:S02]  /*02b0*/  PLOP3.LUT P0, PT, PT, PT, PT, 0x8, 0x80 ;  /* 0x000000000080781c */ /* 0x000fe40003f0e170 */
[----:B------:R-:W-:Y:S02]  /*02c0*/  PLOP3.LUT P2, PT, PT, PT, PT, 0x80, 0x8 ;  /* 0x000000000008781c */ /* 0x000fe40003f4f070 */
[----:B------:R-:W-:Y:S02]  /*02d0*/  PLOP3.LUT P1, PT, PT, PT, PT, 0x8, 0x80 ;  /* 0x000000000080781c */ /* 0x000fe40003f2e170 */
[----:B------:R-:W-:Y:S02]  /*02e0*/  PLOP3.LUT P4, PT, PT, PT, PT, 0x8, 0x80 ;  /* 0x000000000080781c */ /* 0x000fe40003f8e170 */
[----:B------:R-:W-:Y:S01]  /*02f0*/  P2R R3, PR, RZ, 0x1 ;  /* 0x00000001ff037803 */ /* 0x000fe20000000000 */
[----:B------:R-:W-:Y:S05]  /*0300*/  BRA `(.L_x_4) ;  /* 0x0000000000147947 */ /* 0x000fea0003800000 */
.L_x_3:
[----:B------:R-:W-:Y:S02]  /*0310*/  PLOP3.LUT P0, PT, PT, PT, PT, 0x80, 0x8 ;  /* 0x000000000008781c */ /* 0x000fe40003f0f070 */
[----:B------:R-:W-:Y:S02]  /*0320*/  PLOP3.LUT P2, PT, PT, PT, PT, 0x8, 0x80 ;  /* 0x000000000080781c */ /* 0x000fe40003f4e170 */
[----:B------:R-:W-:Y:S02]  /*0330*/  PLOP3.LUT P1, PT, PT, PT, PT, 0x80, 0x8 ;  /* 0x000000000008781c */ /* 0x000fe40003f2f070 */
[----:B------:R-:W-:Y:S02]  /*0340*/  PLOP3.LUT P4, PT, PT, PT, PT, 0x8, 0x80 ;  /* 0x000000000080781c */ /* 0x000fe40003f8e170 */
[----:B------:R-:W-:-:S11]  /*0350*/  P2R R3, PR, RZ, 0x1 ;  /* 0x00000001ff037803 */ /* 0x000fd60000000000 */
.L_x_4:
[----:B------:R-:W-:Y:S05]  /*0360*/  BSYNC.RECONVERGENT B0 ;  /* 0x0000000000007941 */ /* 0x000fea0003800200 */
.L_x_0:
[----:B------:R-:W1:Y:S01]  /*0370*/  SHFL.IDX PT, R5, R6, RZ, 0x1f ;  /* 0x00001fff06057589 */ /* 0x000e6200000e0000 */
[----:B------:R-:W-:-:S13]  /*0380*/  R2UR UR4, R0 ;  /* 0x00000000000472ca */ /* 0x000fda00000e0000 */
[----:B------:R-:W-:Y:S01]  /*0390*/  UISETP.NE.AND UP0, UPT, UR4, 0x2, UPT ;  /* 0x000000020400788c */ /* 0x000fe2000bf05270 */
[----:B-1----:R-:W-:-:S13]  /*03a0*/  ISETP.NE.AND P0, PT, R5, RZ, PT ;  /* 0x000000ff0500720c */ /* 0x002fda0003f05270 */
[----:B------:R-:W-:Y:S05]  /*03b0*/  @P0 BRA `(.L_x_5) ;  /* 0x0000000000380947 */ /* 0x000fea0003800000 */
[----:B------:R-:W1:Y:S01]  /*03c0*/  S2UR UR4, SR_CgaCtaId ;  /* 0x00000000000479c3 */ /* 0x000e620000008800 */
[----:B------:R-:W-:Y:S01]  /*03d0*/  UMOV UR5, 0x400 ;  /* 0x0000040000057882 */ /* 0x000fe20000000000 */
[----:B------:R-:W-:Y:S01]  /*03e0*/  UMOV UR6, 0x1 ;  /* 0x0000000100067882 */ /* 0x000fe20000000000 */
[----:B------:R-:W-:Y:S01]  /*03f0*/  ELECT P0, URZ, PT ;  /* 0x0000000000ff782f */ /* 0x000fe20003800000 */
[----:B------:R-:W-:-:S04]  /*0400*/  UIADD3 UR6, UPT, UPT, -UR6, 0x100000, URZ ;  /* 0x0010000006067890 */ /* 0x000fc8000fffe1ff */
[----:B------:R-:W-:Y:S02]  /*0410*/  USHF.L.U32 UR7, UR6, 0xb, URZ ;  /* 0x0000000b06077899 */ /* 0x000fe400080006ff */
[----:B------:R-:W-:Y:S02]  /*0420*/  USHF.L.U32 UR6, UR6, 0x1, URZ ;  /* 0x0000000106067899 */ /* 0x000fe400080006ff */
[----:B-1----:R-:W-:Y:S01]  /*0430*/  ULEA UR4, UR4, UR5, 0x18 ;  /* 0x0000000504047291 */ /* 0x002fe2000f8ec0ff */
[----:B------:R-:W1:Y:S11]  /*0440*/  FENCE.VIEW.ASYNC.S ;  /* 0x00000000000073c6 */ /* 0x000e760000000000 */
[----:B-1----:R1:W2:Y:S01]  /*0450*/  SYNCS.EXCH.64 URZ, [UR4+0x2e800], UR6 ;  /* 0x02e8000604ff75b2 */ /* 0x0022a20008000100 */
[----:B------:R1:W3:Y:S01]  /*0460*/  SYNCS.EXCH.64 URZ, [UR4+0x2e810], UR6 ;  /* 0x02e8100604ff75b2 */ /* 0x0002e20008000100 */
[----:B------:R1:W4:Y:S01]  /*0470*/  SYNCS.EXCH.64 URZ, [UR4+0x2e808], UR6 ;  /* 0x02e8080604ff75b2 */ /* 0x0003220008000100 */
[----:B------:R1:W1:Y:S01]  /*0480*/  SYNCS.EXCH.64 URZ, [UR4+0x2e818], UR6 ;  /* 0x02e8180604ff75b2 */ /* 0x0002620008000100 */
[----:B------:R-:W-:Y:S01]  /*0490*/  NOP ;  /* 0x0000000000007918 */ /* 0x000fe20000000000 */
.L_x_5:
[----:B------:R-:W-:Y:S01]  /*04a0*/  NOP ;  /* 0x0000000000007918 */ /* 0x000fe20000000000 */
[----:B------:R-:W-:Y:S05]  /*04b0*/  BRA.U !UP0, `(.L_x_6) ;  /* 0x00000001082c7547 */ /* 0x000fea000b800000 */
[----:B-1----:R-:W-:Y:S01]  /*04c0*/  R2UR UR4, R0 ;  /* 0x00000000000472ca */ /* 0x002fe200000e0000 */
[----:B------:R-:W-:Y:S02]  /*04d0*/  UPLOP3.LUT UP4, UPT, UPT, UPT, UPT, 0x80, 0x8 ;  /* 0x000000000008789c */ /* 0x000fe40003f8f070 */
[----:B------:R-:W-:Y:S02]  /*04e0*/  UPLOP3.LUT UP3, UPT, UPT, UPT, UPT, 0x40, 0x4 ;  /* 0x000000000004789c */ /* 0x000fe40003f6e870 */
[----:B------:R-:W-:Y:S02]  /*04f0*/  UPLOP3.LUT UP2, UPT, UPT, UPT, UPT, 0x80, 0x8 ;  /* 0x000000000008789c */ /* 0x000fe40003f4f070 */
[----:B------:R-:W-:-:S06]  /*0500*/  UPLOP3.LUT UP1, UPT, UPT, UPT, UPT, 0x80, 0x8 ;  /* 0x000000000008789c */ /* 0x000fcc0003f2f070 */
[----:B------:R-:W-:-:S09]  /*0510*/  UISETP.NE.AND UP0, UPT, UR4, 0x1, UPT ;  /* 0x000000010400788c */ /* 0x000fd2000bf05270 */
[----:B------:R-:W-:Y:S05]  /*0520*/  BRA.U UP0, `(.L_x_7) ;  /* 0x0000000100207547 */ /* 0x000fea000b800000 */
[----:B------:R-:W-:Y:S02]  /*0530*/  UPLOP3.LUT UP3, UPT, UPT, UPT, UPT, 0x40, 0x4 ;  /* 0x000000000004789c */ /* 0x000fe40003f6e870 */
[----:B------:R-:W-:Y:S02]  /*0540*/  UPLOP3.LUT UP2, UPT, UPT, UPT, UPT, 0x40, 0x4 ;  /* 0x000000000004789c */ /* 0x000fe40003f4e870 */
[----:B------:R-:W-:Y:S01]  /*0550*/  UPLOP3.LUT UP1, UPT, UPT, UPT, UPT, 0x40, 0x4 ;  /* 0x000000000004789c */ /* 0x000fe20003f2e870 */
[----:B------:R-:W-:Y:S05]  /*0560*/  BRA `(.L_x_7) ;  /* 0x0000000000107947 */ /* 0x000fea0003800000 */
.L_x_6:
[----:B------:R-:W-:Y:S02]  /*0570*/  UPLOP3.LUT UP4, UPT, UPT, UPT, UPT, 0x40, 0x4 ;  /* 0x000000000004789c */ /* 0x000fe40003f8e870 */
[----:B------:R-:W-:Y:S02]  /*0580*/  UPLOP3.LUT UP3, UPT, UPT, UPT, UPT, 0x80, 0x8 ;  /* 0x000000000008789c */ /* 0x000fe40003f6f070 */
[----:B------:R-:W-:Y:S02]  /*0590*/  UPLOP3.LUT UP2, UPT, UPT, UPT, UPT, 0x40, 0x4 ;  /* 0x000000000004789c */ /* 0x000fe40003f4e870 */
[----:B------:R-:W-:Y:S02]  /*05a0*/  UPLOP3.LUT UP1, UPT, UPT, UPT, UPT, 0x80, 0x8 ;  /* 0x000000000008789c */ /* 0x000fe40003f2f070 */
.L_x_7:
[----:B------:R-:W5:Y:S02]  /*05b0*/  SHFL.IDX PT, R5, R6, RZ, 0x1f ;  /* 0x00001fff06057589 */ /* 0x000f6400000e0000 */
[----:B-----5:R-:W-:-:S13]  /*05c0*/  ISETP.NE.AND P0, PT, R5, 0x1, PT ;  /* 0x000000010500780c */ /* 0x020fda0003f05270 */
[----:B------:R-:W-:Y:S05]  /*05d0*/  @P0 BRA `(.L_x_8) ;  /* 0x0000000000300947 */ /* 0x000fea0003800000 */
[----:B-1----:R-:W1:Y:S01]  /*05e0*/  S2UR UR4, SR_CgaCtaId ;  /* 0x00000000000479c3 */ /* 0x002e620000008800 */
[----:B------:R-:W-:Y:S01]  /*05f0*/  UMOV UR6, 0x400 ;  /* 0x0000040000067882 */ /* 0x000fe20000000000 */
[----:B------:R-:W-:Y:S01]  /*0600*/  UMOV UR5, 0x1 ;  /* 0x0000000100057882 */ /* 0x000fe20000000000 */
[----:B------:R-:W-:Y:S01]  /*0610*/  ELECT P0, URZ, PT ;  /* 0x0000000000ff782f */ /* 0x000fe20003800000 */
[----:B-1----:R-:W-:Y:S02]  /*0620*/  ULEA UR6, UR4, UR6, 0x18 ;  /* 0x0000000604067291 */ /* 0x002fe4000f8ec0ff */
[----:B------:R-:W-:-:S04]  /*0630*/  UIADD3 UR4, UPT, UPT, -UR5, 0x100000, URZ ;  /* 0x0010000005047890 */ /* 0x000fc8000fffe1ff */
[----:B------:R-:W-:Y:S02]  /*0640*/  USHF.L.U32 UR5, UR4, 0xb, URZ ;  /* 0x0000000b04057899 */ /* 0x000fe400080006ff */
[----:B------:R-:W-:Y:S01]  /*0650*/  USHF.L.U32 UR4, UR4, 0x1, URZ ;  /* 0x0000000104047899 */ /* 0x000fe200080006ff */
[----:B------:R-:W1:Y:S11]  /*0660*/  FENCE.VIEW.ASYNC.S ;  /* 0x00000000000073c6 */ /* 0x000e760000000000 */
[----:B-1----:R1:W1:Y:S01]  /*0670*/  SYNCS.EXCH.64 URZ, [UR6+0x2e820], UR4 ;  /* 0x02e8200406ff75b2 */ /* 0x0022620008000100 */
[----:B------:R1:W1:Y:S01]  /*0680*/  SYNCS.EXCH.64 URZ, [UR6+0x2e828], UR4 ;  /* 0x02e8280406ff75b2 */ /* 0x0002620008000100 */
[----:B------:R-:W-:Y:S01]  /*0690*/  NOP ;  /* 0x0000000000007918 */ /* 0x000fe20000000000 */
.L_x_8:
[----:B------:R-:W5:Y:S01]  /*06a0*/  SHFL.IDX PT, R5, R6, RZ, 0x1f ;  /* 0x00001fff06057589 */ /* 0x000f6200000e0000 */
[----:B------:R-:W-:Y:S01]  /*06b0*/  NOP ;  /* 0x0000000000007918 */ /* 0x000fe20000000000 */
[----:B-----5:R-:W-:-:S13]  /*06c0*/  ISETP.NE.AND P0, PT, R5, 0x2, PT ;  /* 0x000000020500780c */ /* 0x020fda0003f05270 */
[----:B------:R-:W-:Y:S05]  /*06d0*/  @P0 BRA `(.L_x_9) ;  /* 0x0000000000400947 */ /* 0x000fea0003800000 */
[----:B-1----:R-:W1:Y:S01]  /*06e0*/  S2UR UR4, SR_CgaCtaId ;  /* 0x00000000000479c3 */ /* 0x002e620000008800 */
[----:B------:R-:W-:Y:S01]  /*06f0*/  UMOV UR5, 0x400 ;  /* 0x0000040000057882 */ /* 0x000fe20000000000 */
[----:B------:R-:W-:Y:S01]  /*0700*/  UMOV UR8, 0x20 ;  /* 0x0000002000087882 */ /* 0x000fe20000000000 */
[----:B------:R-:W-:Y:S01]  /*0710*/  UMOV UR6, 0x100 ;  /* 0x0000010000067882 */ /* 0x000fe20000000000 */
[----:B------:R-:W-:-:S04]  /*0720*/  UIADD3 UR8, UPT, UPT, -UR8, 0x100000, URZ ;  /* 0x0010000008087890 */ /* 0x000fc8000fffe1ff */
[----:B------:R-:W-:Y:S02]  /*0730*/  USHF.L.U32 UR9, UR8, 0xb, URZ ;  /* 0x0000000b08097899 */ /* 0x000fe400080006ff */
[----:B------:R-:W-:Y:S02]  /*0740*/  USHF.L.U32 UR8, UR8, 0x1, URZ ;  /* 0x0000000108087899 */ /* 0x000fe400080006ff */
[----:B------:R-:W-:-:S04]  /*0750*/  UIADD3 UR6, UPT, UPT, -UR6, 0x100000, URZ ;  /* 0x0010000006067890 */ /* 0x000fc8000fffe1ff */
[----:B------:R-:W-:Y:S02]  /*0760*/  USHF.L.U32 UR7, UR6, 0xb, URZ ;  /* 0x0000000b06077899 */ /* 0x000fe400080006ff */
[----:B------:R-:W-:Y:S01]  /*0770*/  USHF.L.U32 UR6, UR6, 0x1, URZ ;  /* 0x0000000106067899 */ /* 0x000fe200080006ff */
[----:B------:R-:W-:Y:S01]  /*0780*/  ELECT P0, URZ, PT ;  /* 0x0000000000ff782f */ /* 0x000fe20003800000 */
[----:B-1----:R-:W-:Y:S01]  /*0790*/  ULEA UR4, UR4, UR5, 0x18 ;  /* 0x0000000504047291 */ /* 0x002fe2000f8ec0ff */
[----:B------:R-:W1:Y:S11]  /*07a0*/  FENCE.VIEW.ASYNC.S ;  /* 0x00000000000073c6 */ /* 0x000e760000000000 */
[----:B-1----:R1:W1:Y:S01]  /*07b0*/  SYNCS.EXCH.64 URZ, [UR4+0x2e830], UR8 ;  /* 0x02e8300804ff75b2 */ /* 0x0022620008000100 */
[----:B------:R1:W1:Y:S01]  /*07c0*/  SYNCS.EXCH.64 URZ, [UR4+0x2e838], UR6 ;  /* 0x02e8380604ff75b2 */ /* 0x0002620008000100 */
[----:B------:R-:W-:Y:S01]  /*07d0*/  NOP ;  /* 0x0000000000007918 */ /* 0x000fe20000000000 */
.L_x_9:
        /* <DEDUP_REMOVED lines=20> */
.L_x_10:
        /* <DEDUP_REMOVED lines=20> */
.L_x_11:
        /* <DEDUP_REMOVED lines=20> */
.L_x_12:
        /* <DEDUP_REMOVED lines=20> */
.L_x_13:
        /* <DEDUP_REMOVED lines=20> */
.L_x_14:
        /* <DEDUP_REMOVED lines=20> */
.L_x_15:
        /* <DEDUP_REMOVED lines=19> */
[----:B------:R1:W1:Y:S01]  /*1090*/  SYNCS.EXCH.64 URZ, [UR4+0x2e8a8], UR8 ;  /* 0x02e8a80804ff75b2 */ /* 0x0002620008000100 */
[----:B------:R1:W1:Y:S01]  /*10a0*/  SYNCS.EXCH.64 URZ, [UR4+0x2e8b8], UR6 ;  /* 0x02e8b80604ff75b2 */ /* 0x0002620008000100 */
[----:B------:R-:W-:Y:S01]  /*10b0*/  NOP ;  /* 0x0000000000007918 */ /* 0x000fe20000000000 */
.L_x_16:
[----:B------:R-:W5:Y:S01]  /*10c0*/  LDCU.64 UR54, c[0x0][0x380] ;  /* 0x00007000ff3677ac */ /* 0x000f620008000a00 */
[----:B-1----:R-:W1:Y:S01]  /*10d0*/  S2UR UR6, SR_CTAID.X ;  /* 0x00000000000679c3 */ /* 0x002e620000002500 */
[----:B------:R-:W-:-:S07]  /*10e0*/  NOP ;  /* 0x0000000000007918 */ /* 0x000fce0000000000 */
[----:B------:R-:W2:Y:S08]  /*10f0*/  S2UR UR29, SR_CTAID.Y ;  /* 0x00000000001d79c3 */ /* 0x000eb00000002600 */
[----:B------:R-:W2:Y:S01]  /*1100*/  S2UR UR30, SR_CTAID.Z ;  /* 0x00000000001e79c3 */ /* 0x000ea20000002700 */
[----:B-----5:R-:W-:-:S04]  /*1110*/  UIADD3 UR4, UPT, UPT, UR54, 0x7f, URZ ;  /* 0x0000007f36047890 */ /* 0x020fc8000fffe0ff */
[----:B------:R-:W-:Y:S02]  /*1120*/  USHF.R.S32.HI UR5, URZ, 0x1f, UR4 ;  /* 0x0000001fff057899 */ /* 0x000fe40008011404 */
[----:B-1----:R-:W-:Y:S02]  /*1130*/  USHF.L.U32 UR35, UR6, 0x7, URZ ;  /* 0x0000000706237899 */ /* 0x002fe400080006ff */
[----:B------:R-:W-:Y:S02]  /*1140*/  ULEA.HI UR4, UR5, UR4, URZ, 0x7 ;  /* 0x0000000405047291 */ /* 0x000fe4000f8f38ff */
[----:B------:R-:W-:Y:S02]  /*1150*/  ULOP3.LUT UR5, UR6, 0x1ffffff, URZ, 0xc0, !UPT ;  /* 0x01ffffff06057892 */ /* 0x000fe4000f8ec0ff */
[----:B------:R-:W-:Y:S02]  /*1160*/  USHF.R.S32.HI UR46, URZ, 0x7, UR4 ;  /* 0x00000007ff2e7899 */ /* 0x000fe40008011404 */
[----:B------:R-:W-:-:S02]  /*1170*/  UISETP.GE.U32.AND UP0, UPT, UR35, UR55, UPT ;  /* 0x000000372300728c */ /* 0x000fc4000bf06070 */
[----:B------:R-:W-:-:S05]  /*1180*/  MOV R5, UR5 ;  /* 0x0000000500057c02 */ /* 0x000fca0008000f00 */
[----:B------:R1:W-:Y:S01]  /*1190*/  STL [R1], R5 ;  /* 0x0000000501007387 */ /* 0x0003e20000100800 */
[----:B--234-:R-:W-:Y:S08]  /*11a0*/  BAR.SYNC.DEFER_BLOCKING 0x0 ;  /* 0x0000000000007b1d */ /* 0x01cff00000010000 */
[----:B------:R-:W-:Y:S01]  /*11b0*/  BAR.SYNC.DEFER_BLOCKING 0x0 ;  /* 0x0000000000007b1d */ /* 0x000fe20000010000 */
[----:B------:R-:W-:-:S13]  /*11c0*/  PLOP3.LUT P0, PT, PT, PT, UP0, 0x80, 0x8 ;  /* 0x000000000008781c */ /* 0x000fda0003f0f008 */
[----:B------:R-:W-:Y:S05]  /*11d0*/  @P0 EXIT ;  /* 0x000000000000094d */ /* 0x000fea0003800000 */
[----:B------:R-:W2:Y:S01]  /*11e0*/  LDCU UR4, c[0x0][0x390] ;  /* 0x00007200ff0477ac */ /* 0x000ea20008000800 */
[----:B-1----:R-:W-:Y:S01]  /*11f0*/  IADD3 R5, PT, PT, -R5, UR46, RZ ;  /* 0x0000002e05057c10 */ /* 0x002fe2000fffe1ff */
[----:B------:R-:W1:Y:S04]  /*1200*/  LDCU.64 UR38, c[0x0][0x358] ;  /* 0x00006b00ff2677ac */ /* 0x000e680008000a00 */
[----:B--2---:R-:W-:-:S05]  /*1210*/  IMAD R6, R5, UR4, RZ ;  /* 0x0000000405067c24 */ /* 0x004fca000f8e02ff */
[----:B------:R2:W-:Y:S01]  /*1220*/  STL [R1+0x4], R6 ;  /* 0x0000040601007387 */ /* 0x0005e20000100800 */
[----:B------:R-:W-:-:S13]  /*1230*/  ISETP.GT.AND P0, PT, R6, RZ, PT ;  /* 0x000000ff0600720c */ /* 0x000fda0003f04270 */
[----:B-1----:R-:W-:Y:S05]  /*1240*/  @P0 BRA `(.L_x_17) ;  /* 0x0000000c00e00947 */ /* 0x002fea0003800000 */
[----:B------:R-:W1:Y:S01]  /*1250*/  LDC R14, c[0x0][0x360] ;  /* 0x0000d800ff0e7b82 */ /* 0x000e620000000800 */
[----:B------:R-:W3:Y:S01]  /*1260*/  LDCU.64 UR4, c[0x0][0x988] ;  /* 0x00013100ff0477ac */ /* 0x000ee20008000a00 */
[----:B------:R-:W-:Y:S01]  /*1270*/  MOV R4, 0x1380 ;  /* 0x0000138000047802 */ /* 0x000fe20000000f00 */
[----:B------:R-:W4:Y:S01]  /*1280*/  LDCU.64 UR6, c[0x0][0x9a0] ;  /* 0x00013400ff0677ac */ /* 0x000f220008000a00 */
[----:B------:R-:W5:Y:S01]  /*1290*/  LDCU UR8, c[0x0][0x990] ;  /* 0x00013200ff0877ac */ /* 0x000f620008000800 */
[----:B------:R-:W5:Y:S01]  /*12a0*/  LDCU UR9, c[0x0][0x9a8] ;  /* 0x00013500ff0977ac */ /* 0x000f620008000800 */
[----:B---3--:R-:W-:Y:S02]  /*12b0*/  UIMAD UR5, UR29, UR5, URZ ;  /* 0x000000051d0572a4 */ /* 0x008fe4000f8e02ff */
[----:B----4-:R-:W-:Y:S01]  /*12c0*/  UIMAD UR29, UR29, UR7, URZ ;  /* 0x000000071d1d72a4 */ /* 0x010fe2000f8e02ff */
[----:B-1----:R-:W-:Y:S01]  /*12d0*/  IMAD.IADD R0, R2, 0x1, R14 ;  /* 0x0000000102007824 */ /* 0x002fe200078e020e */
[----:B------:R-:W-:Y:S01]  /*12e0*/  UIMAD UR5, UR35, UR4, UR5 ;  /* 0x00000004230572a4 */ /* 0x000fe2000f8e0205 */
[----:B--2---:R-:W-:Y:S01]  /*12f0*/  LOP3.LUT R6, R14, 0xffff, RZ, 0xc0, !PT ;  /* 0x0000ffff0e067812 */ /* 0x004fe200078ec0ff */
[----:B------:R-:W-:Y:S01]  /*1300*/  UIMAD UR29, UR35, UR6, UR29 ;  /* 0x00000006231d72a4 */ /* 0x000fe2000f8e021d */
[----:B------:R-:W-:Y:S01]  /*1310*/  IMAD.MOV R0, RZ, RZ, -R0 ;  /* 0x000000ffff007224 */ /* 0x000fe200078e0a00 */
[----:B-----5:R-:W-:-:S02]  /*1320*/  UIMAD UR5, UR30, UR8, UR5 ;  /* 0x000000081e0572a4 */ /* 0x020fc4000f8e0205 */
[----:B------:R-:W-:Y:S02]  /*1330*/  UIMAD UR30, UR30, UR9, UR29 ;  /* 0x000000091e1e72a4 */ /* 0x000fe4000f8e021d */
[----:B------:R-:W-:-:S05]  /*1340*/  PRMT R0, R0, 0x7710, RZ ;  /* 0x0000771000007816 */ /* 0x000fca00000000ff */
[----:B------:R-:W-:-:S05]  /*1350*/  VIADD R0, R0, 0x2fff ;  /* 0x00002fff00007836 */ /* 0x000fca0000000000 */
[----:B------:R-:W-:Y:S02]  /*1360*/  LOP3.LUT R0, R0, 0xffff, RZ, 0xc0, !PT ;  /* 0x0000ffff00007812 */ /* 0x000fe400078ec0ff */
[----:B------:R-:W-:Y:S05]  /*1370*/  CALL.REL.NOINC `($__internal_3_$__cuda_sm20_div_u16) ;  /* 0x0000011800f47944 */ /* 0x000fea0003c00000 */
[----:B------:R-:W-:Y:S01]  /*1380*/  LOP3.LUT R16, R16, 0x3, RZ, 0xc0, !PT ;  /* 0x0000000310107812 */ /* 0x000fe200078ec0ff */
[----:B------:R-:W1:Y:S01]  /*1390*/  LDCU UR4, c[0x0][0x388] ;  /* 0x00007100ff0477ac */ /* 0x000e620008000800 */
[----:B------:R-:W-:Y:S01]  /*13a0*/  BSSY.RECONVERGENT B1, `(.L_x_18) ;  /* 0x000001d000017945 */ /* 0x000fe20003800200 */
[----:B------:R-:W-:Y:S01]  /*13b0*/  IMAD.MOV.U32 R6, RZ, RZ, R2 ;  /* 0x000000ffff067224 */ /* 0x000fe200078e0002 */
[----:B------:R-:W-:-:S13]  /*13c0*/  ISETP.NE.AND P0, PT, R16, 0x2, PT ;  /* 0x000000021000780c */ /* 0x000fda0003f05270 */
[----:B------:R-:W-:Y:S05]  /*13d0*/  @!P0 BRA `(.L_x_19) ;  /* 0x0000000000648947 */ /* 0x000fea0003800000 */
[----:B------:R-:W2:Y:S01]  /*13e0*/  LDC R5, c[0x0][0x384] ;  /* 0x0000e100ff057b82 */ /* 0x000ea20000000800 */
[----:B------:R-:W-:Y:S01]  /*13f0*/  HFMA2 R7, -RZ, RZ, 0, 0 ;  /* 0x00000000ff077431 */ /* 0x000fe200000001ff */
[----:B------:R-:W-:-:S07]  /*1400*/  MOV R6, R2 ;  /* 0x0000000200067202 */ /* 0x000fce0000000f00 */
.L_x_22:
[----:B------:R-:W-:Y:S01]  /*1410*/  LOP3.LUT R3, R6, 0x7f, RZ, 0xc0, !PT ;  /* 0x0000007f06037812 */ /* 0x000fe200078ec0ff */
[----:B------:R-:W-:Y:S01]  /*1420*/  VIADD R7, R7, 0x1 ;  /* 0x0000000107077836 */ /* 0x000fe20000000000 */
[----:B------:R-:W-:Y:S03]  /*1430*/  BSSY.RECONVERGENT B0, `(.L_x_20) ;  /* 0x0000011000007945 */ /* 0x000fe60003800200 */
[----:B------:R-:W-:Y:S01]  /*1440*/  VIADD R4, R3, UR35 ;  /* 0x0000002303047c36 */ /* 0x000fe20008000000 */
[----:B------:R-:W-:Y:S04]  /*1450*/  LOP3.LUT R0, R7, R16, RZ, 0x3c, !PT ;  /* 0x0000001007007212 */ /* 0x000fe800078e3cff */
[----:B--2---:R-:W-:Y:S02]  /*1460*/  ISETP.GE.U32.AND P0, PT, R4, R5, PT ;  /* 0x000000050400720c */ /* 0x004fe40003f06070 */
[----:B------:R-:W-:Y:S11]  /*1470*/  ISETP.NE.AND P2, PT, R0, 0x2, PT ;  /* 0x000000020000780c */ /* 0x000ff60003f45270 */
[----:B------:R-:W-:Y:S05]  /*1480*/  @P0 BRA `(.L_x_21) ;  /* 0x00000000002c0947 */ /* 0x000fea0003800000 */
[----:B------:R-:W-:Y:S04]  /*1490*/  SHF.R.U32.HI R0, RZ, 0x7, R6 ;  /* 0x00000007ff007819 */ /* 0x000fe80000011606 */
[----:B-1----:R-:W-:Y:S11]  /*14a0*/  ISETP.GE.AND P0, PT, R0, UR4, PT ;  /* 0x0000000400007c0c */ /* 0x002ff6000bf06270 */
[----:B------:R-:W-:Y:S02]  /*14b0*/  @!UPT UIADD3 URZ, UPT, UPT, URZ, URZ, URZ ;  /* 0x000000fffffff290 */ /* 0x000fe4000fffe0ff */
[----:B------:R-:W1:Y:S08]  /*14c0*/  @!P0 LDC R4, c[0x0][0x988] ;  /* 0x00026200ff048b82 */ /* 0x000e700000000800 */
[----:B------:R-:W2:Y:S01]  /*14d0*/  @!P0 LDC.64 R8, c[0x0][0x980] ;  /* 0x00026000ff088b82 */ /* 0x000ea20000000a00 */
[----:B-1----:R-:W-:Y:S05]  /*14e0*/  @!P0 IMAD R0, R3, R4, R0 ;  /* 0x0000000403008224 */ /* 0x002fea00078e0200 */
[C---:B------:R-:W-:Y:S04]  /*14f0*/  @!P0 IADD3 R3, P1, PT, R0.reuse, UR5, RZ ;  /* 0x0000000500038c10 */ /* 0x040fe8000ff3e0ff */
[----:B------:R-:W-:Y:S02]  /*1500*/  @!P0 LEA.HI.X.SX32 R0, R0, RZ, 0x1, P1 ;  /* 0x000000ff00008211 */ /* 0x000fe400008f0eff */
[C---:B--2---:R-:W-:Y:S04]  /*1510*/  @!P0 LEA R8, P1, R3.reuse, R8, 0x1 ;  /* 0x0000000803088211 */ /* 0x044fe800078208ff */
[----:B------:R-:W-:Y:S05]  /*1520*/  @!P0 LEA.HI.X R9, R3, R9, R0, 0x1, P1 ;  /* 0x0000000903098211 */ /* 0x000fea00008f0c00 */
[----:B------:R2:W-:Y:S04]  /*1530*/  @!P0 STG.E.U16 desc[UR38][R8.64], RZ ;  /* 0x000000ff08008986 */ /* 0x0005e8000c101526 */
.L_x_21:
[----:B-1----:R-:W-:Y:S05]  /*1540*/  BSYNC.RECONVERGENT B0 ;  /* 0x0000000000007941 */ /* 0x002fea0003800200 */
.L_x_20:
[----:B------:R-:W-:Y:S01]  /*1550*/  IADD3 R6, PT, PT, R14, R6, RZ ;  /* 0x000000060e067210 */ /* 0x000fe20007ffe0ff */
[----:B------:R-:W-:Y:S06]  /*1560*/  @P2 BRA `(.L_x_22) ;  /* 0xfffffffc00a82947 */ /* 0x000fec000383ffff */
.L_x_19:
[----:B-1----:R-:W-:Y:S05]  /*1570*/  BSYNC.RECONVERGENT B1 ;  /* 0x0000000000017941 */ /* 0x002fea0003800200 */
.L_x_18:
[----:B------:R-:W1:Y:S01]  /*1580*/  LDC R17, c[0x0][0x384] ;  /* 0x0000e100ff117b82 */ /* 0x000e620000000800 */
[----:B------:R-:W-:Y:S01]  /*1590*/  BSSY.RECONVERGENT B1, `(.L_x_23) ;  /* 0x0000052000017945 */ /* 0x000fe20003800200 */
[C---:B------:R-:W-:Y:S01]  /*15a0*/  LEA R5, R14.reuse, R6, 0x1 ;  /* 0x000000060e057211 */ /* 0x040fe200078e08ff */
[C---:B------:R-:W-:Y:S01]  /*15b0*/  IMAD R4, R14.reuse, 0x3, R6 ;  /* 0x000000030e047824 */ /* 0x040fe200078e0206 */
[----:B------:R-:W-:Y:S01]  /*15c0*/  SHF.L.U32 R15, R14, 0x2, RZ ;  /* 0x000000020e0f7819 */ /* 0x000fe200000006ff */
[----:B------:R-:W3:Y:S01]  /*15d0*/  LDCU UR4, c[0x0][0x388] ;  /* 0x00007100ff0477ac */ /* 0x000ee20008000800 */
[----:B------:R-:W-:-:S07]  /*15e0*/  IADD3 R3, PT, PT, R6, R14, RZ ;  /* 0x0000000e06037210 */ /* 0x000fce0007ffe0ff */
.L_x_32:
[----:B------:R-:W-:Y:S01]  /*15f0*/  LOP3.LUT R7, R6, 0x7f, RZ, 0xc0, !PT ;  /* 0x0000007f06077812 */ /* 0x000fe200078ec0ff */
[----:B------:R-:W-:Y:S01]  /*1600*/  BSSY.RECONVERGENT B0, `(.L_x_24) ;  /* 0x0000018000007945 */ /* 0x000fe20003800200 */
[----:B--234-:R-:W-:Y:S02]  /*1610*/  LOP3.LUT R9, R3, 0x7f, RZ, 0xc0, !PT ;  /* 0x0000007f03097812 */ /* 0x01cfe400078ec0ff */
[----:B------:R-:W-:Y:S01]  /*1620*/  LOP3.LUT R10, R5, 0x7f, RZ, 0xc0, !PT ;  /* 0x0000007f050a7812 */ /* 0x000fe200078ec0ff */
[----:B-1----:R-:W-:Y:S01]  /*1630*/  VIADD R13, R7, UR35 ;  /* 0x00000023070d7c36 */ /* 0x002fe20008000000 */
[----:B------:R-:W-:Y:S01]  /*1640*/  LOP3.LUT R11, R4, 0x7f, RZ, 0xc0, !PT ;  /* 0x0000007f040b7812 */ /* 0x000fe200078ec0ff */
[----:B------:R-:W-:Y:S02]  /*1650*/  VIADD R12, R9, UR35 ;  /* 0x00000023090c7c36 */ /* 0x000fe40008000000 */
[----:B------:R-:W-:Y:S01]  /*1660*/  VIADD R8, R10, UR35 ;  /* 0x000000230a087c36 */ /* 0x000fe20008000000 */
[-C--:B-1----:R-:W-:Y:S01]  /*1670*/  ISETP.GE.U32.AND P0, PT, R13, R17.reuse, PT ;  /* 0x000000110d00720c */ /* 0x082fe20003f06070 */
[----:B------:R-:W-:Y:S01]  /*1680*/  VIADD R0, R11, UR35 ;  /* 0x000000230b007c36 */ /* 0x000fe20008000000 */
[-C--:B------:R-:W-:Y:S02]  /*1690*/  ISETP.GE.U32.AND P4, PT, R12, R17.reuse, PT ;  /* 0x000000110c00720c */ /* 0x080fe40003f86070 */
[-C--:B------:R-:W-:Y:S02]  /*16a0*/  ISETP.GE.U32.AND P2, PT, R8, R17.reuse, PT ;  /* 0x000000110800720c */ /* 0x080fe40003f46070 */
[----:B------:R-:W-:Y:S07]  /*16b0*/  ISETP.GE.U32.AND P1, PT, R0, R17, PT ;  /* 0x000000110000720c */ /* 0x000fee0003f26070 */
[----:B------:R-:W-:Y:S06]  /*16c0*/  @P0 BRA `(.L_x_25) ;  /* 0x00000000002c0947 */ /* 0x000fec0003800000 */
[----:B------:R-:W-:Y:S04]  /*16d0*/  SHF.R.U32.HI R0, RZ, 0x7, R6 ;  /* 0x00000007ff007819 */ /* 0x000fe80000011606 */
[----:B---3--:R-:W-:Y:S11]  /*16e0*/  ISETP.GE.AND P0, PT, R0, UR4, PT ;  /* 0x0000000400007c0c */ /* 0x008ff6000bf06270 */
        /* <DEDUP_REMOVED lines=9> */
.L_x_25:
[----:B---3--:R-:W-:Y:S05]  /*1780*/  BSYNC.RECONVERGENT B0 ;  /* 0x0000000000007941 */ /* 0x008fea0003800200 */
.L_x_24:
[----:B------:R-:W-:Y:S04]  /*1790*/  BSSY.RECONVERGENT B0, `(.L_x_26) ;  /* 0x000000d000007945 */ /* 0x000fe80003800200 */
[----:B------:R-:W-:Y:S05]  /*17a0*/  @P4 BRA `(.L_x_27) ;  /* 0x00000000002c4947 */ /* 0x000fea0003800000 */
[----:B------:R-:W-:Y:S04]  /*17b0*/  SHF.R.U32.HI R0, RZ, 0x7, R3 ;  /* 0x00000007ff007819 */ /* 0x000fe80000011603 */
[----:B------:R-:W-:Y:S11]  /*17c0*/  ISETP.GE.AND P0, PT, R0, UR4, PT ;  /* 0x0000000400007c0c */ /* 0x000ff6000bf06270 */
[----:B------:R-:W-:Y:S02]  /*17d0*/  @!UPT UIADD3 URZ, UPT, UPT, URZ, URZ, URZ ;  /* 0x000000fffffff290 */ /* 0x000fe4000fffe0ff */
[----:B------:R-:W2:Y:S08]  /*17e0*/  @!P0 LDC R7, c[0x0][0x988] ;  /* 0x00026200ff078b82 */ /* 0x000eb00000000800 */
[----:B-1----:R-:W1:Y:S01]  /*17f0*/  @!P0 LDC.64 R12, c[0x0][0x980] ;  /* 0x00026000ff0c8b82 */ /* 0x002e620000000a00 */
[----:B--2---:R-:W-:Y:S05]  /*1800*/  @!P0 IMAD R0, R9, R7, R0 ;  /* 0x0000000709008224 */ /* 0x004fea00078e0200 */
[C---:B------:R-:W-:Y:S04]  /*1810*/  @!P0 IADD3 R7, P3, PT, R0.reuse, UR5, RZ ;  /* 0x0000000500078c10 */ /* 0x040fe8000ff7e0ff */
[----:B------:R-:W-:Y:S02]  /*1820*/  @!P0 LEA.HI.X.SX32 R0, R0, RZ, 0x1, P3 ;  /* 0x000000ff00008211 */ /* 0x000fe400018f0eff */
[C---:B-1----:R-:W-:Y:S04]  /*1830*/  @!P0 LEA R12, P3, R7.reuse, R12, 0x1 ;  /* 0x0000000c070c8211 */ /* 0x042fe800078608ff */
[----:B------:R-:W-:Y:S05]  /*1840*/  @!P0 LEA.HI.X R13, R7, R13, R0, 0x1, P3 ;  /* 0x0000000d070d8211 */ /* 0x000fea00018f0c00 */
[----:B------:R2:W-:Y:S04]  /*1850*/  @!P0 STG.E.U16 desc[UR38][R12.64], RZ ;  /* 0x000000ff0c008986 */ /* 0x0005e8000c101526 */
.L_x_27:
[----:B------:R-:W-:Y:S05]  /*1860*/  BSYNC.RECONVERGENT B0 ;  /* 0x0000000000007941 */ /* 0x000fea0003800200 */
.L_x_26:
[----:B------:R-:W-:Y:S04]  /*1870*/  BSSY.RECONVERGENT B0, `(.L_x_28) ;  /* 0x000000d000007945 */ /* 0x000fe80003800200 */
[----:B------:R-:W-:Y:S05]  /*1880*/  @P2 BRA `(.L_x_29) ;  /* 0x00000000002c2947 */ /* 0x000fea0003800000 */
[----:B------:R-:W-:Y:S04]  /*1890*/  SHF.R.U32.HI R0, RZ, 0x7, R5 ;  /* 0x00000007ff007819 */ /* 0x000fe80000011605 */
[----:B------:R-:W-:Y:S11]  /*18a0*/  ISETP.GE.AND P0, PT, R0, UR4, PT ;  /* 0x0000000400007c0c */ /* 0x000ff6000bf06270 */
[----:B------:R-:W-:Y:S02]  /*18b0*/  @!UPT UIADD3 URZ, UPT, UPT, URZ, URZ, URZ ;  /* 0x000000fffffff290 */ /* 0x000fe4000fffe0ff */
[----:B------:R-:W3:Y:S08]  /*18c0*/  @!P0 LDC R7, c[0x0][0x988] ;  /* 0x00026200ff078b82 */ /* 0x000ef00000000800 */
[----:B------:R-:W4:Y:S01]  /*18d0*/  @!P0 LDC.64 R8, c[0x0][0x980] ;  /* 0x00026000ff088b82 */ /* 0x000f220000000a00 */
[----:B---3--:R-:W-:Y:S05]  /*18e0*/  @!P0 IMAD R0, R10, R7, R0 ;  /* 0x000000070a008224 */ /* 0x008fea00078e0200 */
[C---:B------:R-:W-:Y:S04]  /*18f0*/  @!P0 IADD3 R7, P2, PT, R0.reuse, UR5, RZ ;  /* 0x0000000500078c10 */ /* 0x040fe8000ff5e0ff */
[----:B------:R-:W-:Y:S02]  /*1900*/  @!P0 LEA.HI.X.SX32 R0, R0, RZ, 0x1, P2 ;  /* 0x000000ff00008211 */ /* 0x000fe400010f0eff */
[C---:B----4-:R-:W-:Y:S04]  /*1910*/  @!P0 LEA R8, P2, R7.reuse, R8, 0x1 ;  /* 0x0000000807088211 */ /* 0x050fe800078408ff */
[----:B------:R-:W-:Y:S05]  /*1920*/  @!P0 LEA.HI.X R9, R7, R9, R0, 0x1, P2 ;  /* 0x0000000907098211 */ /* 0x000fea00010f0c00 */
[----:B------:R3:W-:Y:S04]  /*1930*/  @!P0 STG.E.U16 desc[UR38][R8.64], RZ ;  /* 0x000000ff08008986 */ /* 0x0007e8000c101526 */
.L_x_29:
[----:B------:R-:W-:Y:S05]  /*1940*/  BSYNC.RECONVERGENT B0 ;  /* 0x0000000000007941 */ /* 0x000fea0003800200 */
.L_x_28:
[----:B------:R-:W-:Y:S01]  /*1950*/  IADD3 R7, PT, PT, R14, R6, R14 ;  /* 0x000000060e077210 */ /* 0x000fe20007ffe00e */
[----:B------:R-:W-:Y:S04]  /*1960*/  BSSY.RECONVERGENT B0, `(.L_x_30) ;  /* 0x000000d000007945 */ /* 0x000fe80003800200 */
[----:B------:R-:W-:Y:S05]  /*1970*/  @P1 BRA `(.L_x_31) ;  /* 0x00000000002c1947 */ /* 0x000fea0003800000 */
[----:B------:R-:W-:Y:S04]  /*1980*/  SHF.R.U32.HI R0, RZ, 0x7, R4 ;  /* 0x00000007ff007819 */ /* 0x000fe80000011604 */
[----:B------:R-:W-:Y:S11]  /*1990*/  ISETP.GE.AND P0, PT, R0, UR4, PT ;  /* 0x0000000400007c0c */ /* 0x000ff6000bf06270 */
[----:B------:R-:W-:Y:S02]  /*19a0*/  @!UPT UIADD3 URZ, UPT, UPT, URZ, URZ, URZ ;  /* 0x000000fffffff290 */ /* 0x000fe4000fffe0ff */
[----:B------:R-:W4:Y:S08]  /*19b0*/  @!P0 LDC R6, c[0x0][0x988] ;  /* 0x00026200ff068b82 */ /* 0x000f300000000800 */
[----:B---3--:R-:W3:Y:S01]  /*19c0*/  @!P0 LDC.64 R8, c[0x0][0x980] ;  /* 0x00026000ff088b82 */ /* 0x008ee20000000a00 */
[----:B----4-:R-:W-:Y:S05]  /*19d0*/  @!P0 IMAD R0, R11, R6, R0 ;  /* 0x000000060b008224 */ /* 0x010fea00078e0200 */
[C---:B------:R-:W-:Y:S04]  /*19e0*/  @!P0 IADD3 R6, P1, PT, R0.reuse, UR5, RZ ;  /* 0x0000000500068c10 */ /* 0x040fe8000ff3e0ff */
[----:B------:R-:W-:Y:S02]  /*19f0*/  @!P0 LEA.HI.X.SX32 R0, R0, RZ, 0x1, P1 ;  /* 0x000000ff00008211 */ /* 0x000fe400008f0eff */
[C---:B---3--:R-:W-:Y:S04]  /*1a00*/  @!P0 LEA R8, P1, R6.reuse, R8, 0x1 ;  /* 0x0000000806088211 */ /* 0x048fe800078208ff */
[----:B------:R-:W-:Y:S05]  /*1a10*/  @!P0 LEA.HI.X R9, R6, R9, R0, 0x1, P1 ;  /* 0x0000000906098211 */ /* 0x000fea00008f0c00 */
[----:B------:R4:W-:Y:S04]  /*1a20*/  @!P0 STG.E.U16 desc[UR38][R8.64], RZ ;  /* 0x000000ff08008986 */ /* 0x0009e8000c101526 */
.L_x_31:
[----:B------:R-:W-:Y:S05]  /*1a30*/  BSYNC.RECONVERGENT B0 ;  /* 0x0000000000007941 */ /* 0x000fea0003800200 */
.L_x_30:
[----:B------:R-:W-:Y:S01]  /*1a40*/  IADD3 R6, PT, PT, R14, R7, R14 ;  /* 0x000000070e067210 */ /* 0x000fe20007ffe00e */
[C---:B------:R-:W-:Y:S01]  /*1a50*/  IMAD.IADD R5, R15.reuse, 0x1, R5 ;  /* 0x000000010f057824 */ /* 0x040fe200078e0205 */
[C---:B------:R-:W-:Y:S01]  /*1a60*/  IADD3 R4, PT, PT, R15.reuse, R4, RZ ;  /* 0x000000040f047210 */ /* 0x040fe20007ffe0ff */
[----:B------:R-:W-:Y:S01]  /*1a70*/  IMAD.IADD R3, R15, 0x1, R3 ;  /* 0x000000010f037824 */ /* 0x000fe200078e0203 */
[----:B------:R-:W-:Y:S11]  /*1a80*/  ISETP.GE.U32.AND P0, PT, R6, 0x3000, PT ;  /* 0x000030000600780c */ /* 0x000ff60003f06070 */
[----:B------:R-:W-:Y:S02]  /*1a90*/  @!UPT UIADD3 URZ, UPT, UPT, URZ, URZ, URZ ;  /* 0x000000fffffff290 */ /* 0x000fe4000fffe0ff */
[----:B------:R-:W-:Y:S05]  /*1aa0*/  @!P0 BRA `(.L_x_32) ;  /* 0xfffffff800d08947 */ /* 0x000fea000383ffff */
[----:B------:R-:W-:Y:S05]  /*1ab0*/  BSYNC.RECONVERGENT B1 ;  /* 0x0000000000017941 */ /* 0x000fea0003800200 */
.L_x_23:
[----:B------:R-:W-:Y:S01]  /*1ac0*/  ISETP.NE.AND P0, PT, R16, 0x2, PT ;  /* 0x000000021000780c */ /* 0x000fe20003f05270 */
[----:B------:R-:W1:Y:S01]  /*1ad0*/  LDCU UR4, c[0x0][0x38c] ;  /* 0x00007180ff0477ac */ /* 0x000e620008000800 */
[----:B------:R-:W-:Y:S11]  /*1ae0*/  BSSY.RECONVERGENT B1, `(.L_x_33) ;  /* 0x000001a000017945 */ /* 0x000ff60003800200 */
[----:B------:R-:W-:Y:S05]  /*1af0*/  @!P0 BRA `(.L_x_34) ;  /* 0x0000000000608947 */ /* 0x000fea0003800000 */
[----:B------:R-:W1:Y:S01]  /*1b00*/  LDC R5, c[0x0][0x384] ;  /* 0x0000e100ff057b82 */ /* 0x000e620000000800 */
[----:B---34-:R-:W-:-:S07]  /*1b10*/  HFMA2 R8, -RZ, RZ, 0, 0 ;  /* 0x00000000ff087431 */ /* 0x018fce00000001ff */
.L_x_37:
[----:B------:R-:W-:Y:S01]  /*1b20*/  LOP3.LUT R3, R2, 0x7f, RZ, 0xc0, !PT ;  /* 0x0000007f02037812 */ /* 0x000fe200078ec0ff */
[----:B------:R-:W-:Y:S01]  /*1b30*/  VIADD R8, R8, 0x1 ;  /* 0x0000000108087836 */ /* 0x000fe20000000000 */
[----:B------:R-:W-:Y:S03]  /*1b40*/  BSSY.RECONVERGENT B0, `(.L_x_35) ;  /* 0x0000011000007945 */ /* 0x000fe60003800200 */
[----:B------:R-:W-:Y:S01]  /*1b50*/  VIADD R4, R3, UR35 ;  /* 0x0000002303047c36 */ /* 0x000fe20008000000 */
[----:B------:R-:W-:Y:S04]  /*1b60*/  LOP3.LUT R0, R8, R16, RZ, 0x3c, !PT ;  /* 0x0000001008007212 */ /* 0x000fe800078e3cff */
[----:B-1----:R-:W-:Y:S02]  /*1b70*/  ISETP.GE.U32.AND P0, PT, R4, R5, PT ;  /* 0x000000050400720c */ /* 0x002fe40003f06070 */
[----:B------:R-:W-:Y:S11]  /*1b80*/  ISETP.NE.AND P2, PT, R0, 0x2, PT ;  /* 0x000000020000780c */ /* 0x000ff60003f45270 */
[----:B------:R-:W-:Y:S05]  /*1b90*/  @P0 BRA `(.L_x_36) ;  /* 0x00000000002c0947 */ /* 0x000fea0003800000 */
[----:B------:R-:W-:Y:S04]  /*1ba0*/  SHF.R.U32.HI R0, RZ, 0x7, R2 ;  /* 0x00000007ff007819 */ /* 0x000fe80000011602 */
[----:B------:R-:W-:Y:S11]  /*1bb0*/  ISETP.GE.AND P0, PT, R0, UR4, PT ;  /* 0x0000000400007c0c */ /* 0x000ff6000bf06270 */
[----:B------:R-:W-:Y:S02]  /*1bc0*/  @!UPT UIADD3 URZ, UPT, UPT, URZ, URZ, URZ ;  /* 0x000000fffffff290 */ /* 0x000fe4000fffe0ff */
[----:B------:R-:W1:Y:S08]  /*1bd0*/  @!P0 LDC R4, c[0x0][0x9a0] ;  /* 0x00026800ff048b82 */ /* 0x000e700000000800 */
[----:B------:R-:W3:Y:S01]  /*1be0*/  @!P0 LDC.64 R6, c[0x0][0x998] ;  /* 0x00026600ff068b82 */ /* 0x000ee20000000a00 */
[----:B-1----:R-:W-:Y:S05]  /*1bf0*/  @!P0 IMAD R0, R3, R4, R0 ;  /* 0x0000000403008224 */ /* 0x002fea00078e0200 */
[C---:B------:R-:W-:Y:S04]  /*1c00*/  @!P0 IADD3 R3, P1, PT, R0.reuse, UR30, RZ ;  /* 0x0000001e00038c10 */ /* 0x040fe8000ff3e0ff */
[----:B------:R-:W-:Y:S02]  /*1c10*/  @!P0 LEA.HI.X.SX32 R0, R0, RZ, 0x1, P1 ;  /* 0x000000ff00008211 */ /* 0x000fe400008f0eff */
[C---:B---3--:R-:W-:Y:S04]  /*1c20*/  @!P0 LEA R6, P1, R3.reuse, R6, 0x1 ;  /* 0x0000000603068211 */ /* 0x048fe800078208ff */
[----:B------:R-:W-:Y:S05]  /*1c30*/  @!P0 LEA.HI.X R7, R3, R7, R0, 0x1, P1 ;  /* 0x0000000703078211 */ /* 0x000fea00008f0c00 */
[----:B------:R1:W-:Y:S04]  /*1c40*/  @!P0 STG.E.U16 desc[UR38][R6.64], RZ ;  /* 0x000000ff06008986 */ /* 0x0003e8000c101526 */
.L_x_36:
[----:B------:R-:W-:Y:S05]  /*1c50*/  BSYNC.RECONVERGENT B0 ;  /* 0x0000000000007941 */ /* 0x000fea0003800200 */
.L_x_35:
[----:B------:R-:W-:Y:S01]  /*1c60*/  IADD3 R2, PT, PT, R14, R2, RZ ;  /* 0x000000020e027210 */ /* 0x000fe20007ffe0ff */
[----:B------:R-:W-:Y:S06]  /*1c70*/  @P2 BRA `(.L_x_37) ;  /* 0xfffffffc00a82947 */ /* 0x000fec000383ffff */
.L_x_34:
[----:B-1----:R-:W-:Y:S05]  /*1c80*/  BSYNC.RECONVERGENT B1 ;  /* 0x0000000000017941 */ /* 0x002fea0003800200 */
.L_x_33:
[----:B------:R-:W1:Y:S01]  /*1c90*/  LDC R11, c[0x0][0x384] ;  /* 0x0000e100ff0b7b82 */ /* 0x000e620000000800 */
[----:B------:R-:W-:Y:S01]  /*1ca0*/  BSSY.RECONVERGENT B1, `(.L_x_38) ;  /* 0x0000051000017945 */ /* 0x000fe20003800200 */
[C---:B------:R-:W-:Y:S01]  /*1cb0*/  LEA R5, R14.reuse, R2, 0x1 ;  /* 0x000000020e057211 */ /* 0x040fe200078e08ff */
[----:B------:R-:W-:Y:S01]  /*1cc0*/  IMAD R4, R14, 0x3, R2 ;  /* 0x000000030e047824 */ /* 0x000fe200078e0202 */
[----:B------:R-:W-:Y:S01]  /*1cd0*/  IADD3 R3, PT, PT, R2, R14, RZ ;  /* 0x0000000e02037210 */ /* 0x000fe20007ffe0ff */
[----:B------:R-:W1:Y:S06]  /*1ce0*/  LDCU UR4, c[0x0][0x38c] ;  /* 0x00007180ff0477ac */ /* 0x000e6c0008000800 */
.L_x_47:
[----:B----4-:R-:W-:Y:S01]  /*1cf0*/  LOP3.LUT R6, R2, 0x7f, RZ, 0xc0, !PT ;  /* 0x0000007f02067812 */ /* 0x010fe200078ec0ff */
[----:B------:R-:W-:Y:S01]  /*1d00*/  BSSY.RECONVERGENT B0, `(.L_x_39) ;  /* 0x0000018000007945 */ /* 0x000fe20003800200 */
[----:B---34-:R-:W-:Y:S02]  /*1d10*/  LOP3.LUT R8, R3, 0x7f, RZ, 0xc0, !PT ;  /* 0x0000007f03087812 */ /* 0x018fe400078ec0ff */
[----:B------:R-:W-:Y:S01]  /*1d20*/  LOP3.LUT R9, R5, 0x7f, RZ, 0xc0, !PT ;  /* 0x0000007f05097812 */ /* 0x000fe200078ec0ff */
[----:B-12---:R-:W-:Y:S01]  /*1d30*/  VIADD R13, R6, UR35 ;  /* 0x00000023060d7c36 */ /* 0x006fe20008000000 */
        /* <DEDUP_REMOVED lines=10> */
[----:B------:R-:W-:Y:S11]  /*1de0*/  ISETP.GE.AND P0, PT, R0, UR4, PT ;  /* 0x0000000400007c0c */ /* 0x000ff6000bf06270 */
        /* <DEDUP_REMOVED lines=9> */
.L_x_40:
[----:B------:R-:W-:Y:S05]  /*1e80*/  BSYNC.RECONVERGENT B0 ;  /* 0x0000000000007941 */ /* 0x000fea0003800200 */
.L_x_39:
        /* <DEDUP_REMOVED lines=13> */
.L_x_42:
[----:B------:R-:W-:Y:S05]  /*1f60*/  BSYNC.RECONVERGENT B0 ;  /* 0x0000000000007941 */ /* 0x000fea0003800200 */
.L_x_41:
[----:B------:R-:W-:Y:S04]  /*1f70*/  BSSY.RECONVERGENT B0, `(.L_x_43) ;  /* 0x000000d000007945 */ /* 0x000fe80003800200 */
[----:B------:R-:W-:Y:S05]  /*1f80*/  @P2 BRA `(.L_x_44) ;  /* 0x00000000002c2947 */ /* 0x000fea0003800000 */
[----:B------:R-:W-:Y:S04]  /*1f90*/  SHF.R.U32.HI R0, RZ, 0x7, R5 ;  /* 0x00000007ff007819 */ /* 0x000fe80000011605 */
[----:B------:R-:W-:Y:S11]  /*1fa0*/  ISETP.GE.AND P0, PT, R0, UR4, PT ;  /* 0x0000000400007c0c */ /* 0x000ff6000bf06270 */
[----:B------:R-:W-:Y:S02]  /*1fb0*/  @!UPT UIADD3 URZ, UPT, UPT, URZ, URZ, URZ ;  /* 0x000000fffffff290 */ /* 0x000fe4000fffe0ff */
[----:B------:R-:W3:Y:S08]  /*1fc0*/  @!P0 LDC R6, c[0x0][0x9a0] ;  /* 0x00026800ff068b82 */ /* 0x000ef00000000800 */
[----:B-12---:R-:W1:Y:S01]  /*1fd0*/  @!P0 LDC.64 R12, c[0x0][0x998] ;  /* 0x00026600ff0c8b82 */ /* 0x006e620000000a00 */
[----:B---3--:R-:W-:Y:S05]  /*1fe0*/  @!P0 IMAD R0, R9, R6, R0 ;  /* 0x0000000609008224 */ /* 0x008fea00078e0200 */
[C---:B------:R-:W-:Y:S04]  /*1ff0*/  @!P0 IADD3 R6, P2, PT, R0.reuse, UR30, RZ ;  /* 0x0000001e00068c10 */ /* 0x040fe8000ff5e0ff */
[----:B------:R-:W-:Y:S02]  /*2000*/  @!P0 LEA.HI.X.SX32 R0, R0, RZ, 0x1, P2 ;  /* 0x000000ff00008211 */ /* 0x000fe400010f0eff */
[C---:B-1----:R-:W-:Y:S04]  /*2010*/  @!P0 LEA R12, P2, R6.reuse, R12, 0x1 ;  /* 0x0000000c060c8211 */ /* 0x042fe800078408ff */
[----:B------:R-:W-:Y:S05]  /*2020*/  @!P0 LEA.HI.X R13, R6, R13, R0, 0x1, P2 ;  /* 0x0000000d060d8211 */ /* 0x000fea00010f0c00 */
[----:B------:R3:W-:Y:S04]  /*2030*/  @!P0 STG.E.U16 desc[UR38][R12.64], RZ ;  /* 0x000000ff0c008986 */ /* 0x0007e8000c101526 */
.L_x_44:
[----:B------:R-:W-:Y:S05]  /*2040*/  BSYNC.RECONVERGENT B0 ;  /* 0x0000000000007941 */ /* 0x000fea0003800200 */
.L_x_43:
[----:B------:R-:W-:Y:S01]  /*2050*/  IADD3 R8, PT, PT, R14, R2, R14 ;  /* 0x000000020e087210 */ /* 0x000fe20007ffe00e */
[----:B------:R-:W-:Y:S04]  /*2060*/  BSSY.RECONVERGENT B0, `(.L_x_45) ;  /* 0x000000d000007945 */ /* 0x000fe80003800200 */
[----:B------:R-:W-:Y:S05]  /*2070*/  @P1 BRA `(.L_x_46) ;  /* 0x00000000002c1947 */ /* 0x000fea0003800000 */
[----:B------:R-:W-:Y:S04]  /*2080*/  SHF.R.U32.HI R0, RZ, 0x7, R4 ;  /* 0x00000007ff007819 */ /* 0x000fe80000011604 */
[----:B------:R-:W-:Y:S11]  /*2090*/  ISETP.GE.AND P0, PT, R0, UR4, PT ;  /* 0x0000000400007c0c */ /* 0x000ff6000bf06270 */
[----:B------:R-:W-:Y:S02]  /*20a0*/  @!UPT UIADD3 URZ, UPT, UPT, URZ, URZ, URZ ;  /* 0x000000fffffff290 */ /* 0x000fe4000fffe0ff */
[----:B------:R-:W4:Y:S08]  /*20b0*/  @!P0 LDC R2, c[0x0][0x9a0] ;  /* 0x00026800ff028b82 */ /* 0x000f300000000800 */
[----:B------:R-:W5:Y:S01]  /*20c0*/  @!P0 LDC.64 R6, c[0x0][0x998] ;  /* 0x00026600ff068b82 */ /* 0x000f620000000a00 */
[----:B----4-:R-:W-:Y:S05]  /*20d0*/  @!P0 IMAD R0, R10, R2, R0 ;  /* 0x000000020a008224 */ /* 0x010fea00078e0200 */
[C---:B------:R-:W-:Y:S04]  /*20e0*/  @!P0 IADD3 R2, P1, PT, R0.reuse, UR30, RZ ;  /* 0x0000001e00028c10 */ /* 0x040fe8000ff3e0ff */
[----:B------:R-:W-:Y:S02]  /*20f0*/  @!P0 LEA.HI.X.SX32 R0, R0, RZ, 0x1, P1 ;  /* 0x000000ff00008211 */ /* 0x000fe400008f0eff */
[C---:B-----5:R-:W-:Y:S04]  /*2100*/  @!P0 LEA R6, P1, R2.reuse, R6, 0x1 ;  /* 0x0000000602068211 */ /* 0x060fe800078208ff */
[----:B------:R-:W-:Y:S05]  /*2110*/  @!P0 LEA.HI.X R7, R2, R7, R0, 0x1, P1 ;  /* 0x0000000702078211 */ /* 0x000fea00008f0c00 */
[----:B------:R4:W-:Y:S04]  /*2120*/  @!P0 STG.E.U16 desc[UR38][R6.64], RZ ;  /* 0x000000ff06008986 */ /* 0x0009e8000c101526 */
.L_x_46:
[----:B------:R-:W-:Y:S05]  /*2130*/  BSYNC.RECONVERGENT B0 ;  /* 0x0000000000007941 */ /* 0x000fea0003800200 */
.L_x_45:
        /* <DEDUP_REMOVED lines=8> */
.L_x_38:
[----:B------:R-:W-:Y:S05]  /*21c0*/  EXIT ;  /* 0x000000000000794d */ /* 0x000fea0003800000 */
.L_x_17:
[----:B------:R-:W-:-:S13]  /*21d0*/  R2UR UR4, R0 ;  /* 0x00000000000472ca */ /* 0x000fda00000e0000 */
[----:B------:R-:W-:-:S09]  /*21e0*/  UISETP.GT.AND UP0, UPT, UR4, 0x2, UPT ;  /* 0x000000020400788c */ /* 0x000fd2000bf04270 */
[----:B------:R-:W-:Y:S05]  /*21f0*/  BRA.U UP0, `(.L_x_48) ;  /* 0x00000055000c7547 */ /* 0x000fea000b800000 */
[----:B------:R-:W-:Y:S01]  /*2200*/  R2UR UR4, R0 ;  /* 0x00000000000472ca */ /* 0x000fe200000e0000 */
[----:B------:R-:W-:-:S12]  /*2210*/  IMAD.MOV.U32 R5, RZ, RZ, -0x1 ;  /* 0xffffffffff057424 */ /* 0x000fd800078e00ff */
[----:B--2---:R-:W-:-:S05]  /*2220*/  IMAD.U32 R6, RZ, RZ, UR4 ;  /* 0x00000004ff067e24 */ /* 0x004fca000f8e00ff */
[----:B------:R-:W-:-:S05]  /*2230*/  VIADDMNMX.U32 R6, R6, R5, 0x2, PT ;  /* 0x0000000206067446 */ /* 0x000fca0003800005 */
[----:B------:R-:W-:-:S06]  /*2240*/  IMAD.SHL.U32 R6, R6, 0x4, RZ ;  /* 0x0000000406067824 */ /* 0x000fcc00078e00ff */
[----:B------:R-:W1:Y:S02]  /*2250*/  LDC R6, c[0x2][R6] ;  /* 0x0080000006067b82 */ /* 0x000e640000000800 */
[----:B-1----:R-:W-:-:S04]  /*2260*/  SHF.R.S32.HI R7, RZ, 0x1f, R6 ;  /* 0x0000001fff077819 */ /* 0x002fc80000011406 */
.L_x_316:
[----:B------:R-:W-:Y:S05]  /*2270*/  BRX R6 -0x2280                                                                                                                                                                                                                                             (*"BRANCH_TARGETS .L_x_317,.L_x_318,.L_x_319"*) ;  /* 0xffffffdc06607949 */ /* 0x000fea000383ffff */
.L_x_317:
[----:B------:R-:W-:-:S08]  /*2280*/  NOP ;  /* 0x0000000000007918 */ /* 0x000fd00000000000 */
[----:B------:R-:W1:-:S00]  /*2290*/  USETMAXREG.DEALLOC.CTAPOOL 0x60 ;  /* 0x00000060000079c8 */ /* 0x000e4000080e0500 */
[----:B-1----:R-:W-:Y:S01]  /*22a0*/  ISETP.NE.AND P0, PT, R3, RZ, PT ;  /* 0x000000ff0300720c */ /* 0x002fe20003f05270 */
[----:B------:R-:W-:-:S12]  /*22b0*/  BSSY.RECONVERGENT B0, `(.L_x_49) ;  /* 0x0000003000007945 */ /* 0x000fd80003800200 */
[----:B------:R-:W-:Y:S05]  /*22c0*/  @!P0 BRA `(.L_x_50) ;  /* 0x0000000000048947 */ /* 0x000fea0003800000 */
[----:B------:R-:W-:Y:S05]  /*22d0*/  BPT.TRAP 0x1 ;  /* 0x000000040000795c */ /* 0x000fea0000300000 */
.L_x_50:
[----:B------:R-:W-:Y:S05]  /*22e0*/  BSYNC.RECONVERGENT B0 ;  /* 0x0000000000007941 */ /* 0x000fea0003800200 */
.L_x_49:
[----:B------:R-:W1:Y:S01]  /*22f0*/  S2UR UR32, SR_CgaCtaId ;  /* 0x00000000002079c3 */ /* 0x000e620000008800 */
[----:B------:R-:W-:Y:S01]  /*2300*/  UMOV UR4, 0x400 ;  /* 0x0000040000047882 */ /* 0x000fe20000000000 */
[----:B------:R-:W-:Y:S01]  /*2310*/  IMAD.MOV.U32 R7, RZ, RZ, 0x1 ;  /* 0x00000001ff077424 */ /* 0x000fe200078e00ff */
[----:B------:R-:W-:-:S04]  /*2320*/  ISETP.NE.AND P2, PT, R4, RZ, PT ;  /* 0x000000ff0400720c */ /* 0x000fc80003f45270 */
[----:B------:R-:W-:-:S09]  /*2330*/  SHF.L.U32 R7, R7, 0x1f, RZ ;  /* 0x0000001f07077819 */ /* 0x000fd200000006ff */
[----:B------:R-:W-:Y:S01]  /*2340*/  @!P2 IMAD.MOV.U32 R6, RZ, RZ, 0x6000 ;  /* 0x00006000ff06a424 */ /* 0x000fe200078e00ff */
[----:B-1----:R-:W-:-:S09]  /*2350*/  ULEA UR32, UR32, UR4, 0x18 ;  /* 0x0000000420207291 */ /* 0x002fd2000f8ec0ff */
[----:B------:R-:W1:Y:S02]  /*2360*/  SYNCS.PHASECHK.TRANS64.TRYWAIT P0, [UR32+0x2e810], R7 ;  /* 0x02e81007ff0075a7 */ /* 0x000e640008001120 */
[----:B-1----:R-:W-:Y:S05]  /*2370*/  @!P0 BRA `(.L_x_51) ;  /* 0x000000fc00ac8947 */ /* 0x002fea0003800000 */
.L_x_254:
[----:B------:R-:W-:Y:S01]  /*2380*/  ISETP.NE.AND P2, PT, R4, RZ, PT ;  /* 0x000000ff0400720c */ /* 0x000fe20003f45270 */
[----:B------:R-:W-:Y:S01]  /*2390*/  BSSY.RECONVERGENT B0, `(.L_x_52) ;  /* 0x0000005000007945 */ /* 0x000fe20003800200 */
[----:B------:R-:W-:-:S11]  /*23a0*/  PLOP3.LUT P4, PT, P1, P4, PT, 0xf8, 0x8f ;  /* 0x00000000008f781c */ /* 0x000fd60000f89f70 */
[----:B------:R2:W-:Y:S02]  /*23b0*/  @!P2 SYNCS.ARRIVE.TRANS64 RZ, [UR32+0x2e800], R6 ;  /* 0x02e80006ffffa9a7 */ /* 0x0005e40008000020 */
[----:B------:R-:W-:Y:S05]  /*23c0*/  @!P4 BRA `(.L_x_53) ;  /* 0x000000000004c947 */ /* 0x000fea0003800000 */
[----:B------:R-:W-:Y:S05]  /*23d0*/  BPT.TRAP 0x1 ;  /* 0x000000040000795c */ /* 0x000fea0000300000 */
.L_x_53:
[----:B------:R-:W-:Y:S05]  /*23e0*/  BSYNC.RECONVERGENT B0 ;  /* 0x0000000000007941 */ /* 0x000fea0003800200 */
.L_x_52:
[----:B-1----:R-:W-:Y:S01]  /*23f0*/  LOP3.LUT P0, R5, R2, 0x1f, RZ, 0xc0, !PT ;  /* 0x0000001f02057812 */ /* 0x002fe2000780c0ff */
[----:B------:R-:W-:Y:S03]  /*2400*/  BSSY.RECONVERGENT B0, `(.L_x_54) ;  /* 0x0000004000007945 */ /* 0x000fe60003800200 */
[----:B------:R-:W-:-:S13]  /*2410*/  PLOP3.LUT P0, PT, P0, P2, PT, 0x8f, 0xf8 ;  /* 0x0000000000f8781c */ /* 0x000fda0000705177 */
[----:B------:R-:W-:Y:S05]  /*2420*/  @P0 BRA `(.L_x_55) ;  /* 0x0000000000040947 */ /* 0x000fea0003800000 */
[----:B------:R-:W-:Y:S05]  /*2430*/  BPT.TRAP 0x1 ;  /* 0x000000040000795c */ /* 0x000fea0000300000 */
.L_x_55:
[----:B------:R-:W-:Y:S05]  /*2440*/  BSYNC.RECONVERGENT B0 ;  /* 0x0000000000007941 */ /* 0x000fea0003800200 */
.L_x_54:
[----:B------:R-:W-:Y:S01]  /*2450*/  ISETP.NE.AND P0, PT, R3, RZ, PT ;  /* 0x000000ff0300720c */ /* 0x000fe20003f05270 */
[----:B------:R-:W-:-:S12]  /*2460*/  BSSY.RECONVERGENT B0, `(.L_x_56) ;  /* 0x0000003000007945 */ /* 0x000fd80003800200 */
[----:B------:R-:W-:Y:S05]  /*2470*/  @!P0 BRA `(.L_x_57) ;  /* 0x0000000000048947 */ /* 0x000fea0003800000 */
[----:B------:R-:W-:Y:S05]  /*2480*/  BPT.TRAP 0x1 ;  /* 0x000000040000795c */ /* 0x000fea0000300000 */
.L_x_57:
[----:B------:R-:W-:Y:S05]  /*2490*/  BSYNC.RECONVERGENT B0 ;  /* 0x0000000000007941 */ /* 0x000fea0003800200 */
.L_x_56:
[----:B------:R-:W3:Y:S01]  /*24a0*/  LDL R2, [R1] ;  /* 0x0000000001027983 */ /* 0x000ee20000100800 */
[----:B------:R-:W1:Y:S01]  /*24b0*/  LDCU.64 UR4, c[0x0][0x348] ;  /* 0x00006900ff0477ac */ /* 0x000e620008000a00 */
[----:B--2---:R-:W-:Y:S01]  /*24c0*/  @!P2 IMAD.MOV.U32 R6, RZ, RZ, 0x6000 ;  /* 0x00006000ff06a424 */ /* 0x004fe200078e00ff */
[----:B------:R-:W-:Y:S02]  /*24d0*/  R2UR UR23, R0 ;  /* 0x00000000001772ca */ /* 0x000fe400000e0000 */
[----:B------:R-:W-:Y:S01]  /*24e0*/  ELECT P0, URZ, PT ;  /* 0x0000000000ff782f */ /* 0x000fe20003800000 */
[----:B------:R2:W-:Y:S01]  /*24f0*/  @!P2 SYNCS.ARRIVE.TRANS64.RED.A0TR RZ, [UR32+0x2e800], R6 ;  /* 0x02e80006ffffa9a7 */ /* 0x0005e20008300420 */
[----:B------:R-:W4:Y:S01]  /*2500*/  LDCU.64 UR14, c[0x0][0x348] ;  /* 0x00006900ff0e77ac */ /* 0x000f220008000a00 */
[----:B------:R-:W-:Y:S02]  /*2510*/  UIADD3 UR33, UPT, UPT, UR32, 0x2e800, URZ ;  /* 0x0002e80020217890 */ /* 0x000fe4000fffe0ff */
[----:B------:R-:W-:-:S02]  /*2520*/  UIADD3 UR48, UPT, UPT, UR32, 0x2000, URZ ;  /* 0x0000200020307890 */ /* 0x000fc4000fffe0ff */
[----:B------:R-:W-:Y:S02]  /*2530*/  UIADD3 UR40, UPT, UPT, UR32, 0x4000, URZ ;  /* 0x0000400020287890 */ /* 0x000fe4000fffe0ff */
[----:B------:R-:W-:Y:S02]  /*2540*/  UIADD3 UR24, UPT, UPT, UR32, 0xc000, URZ ;  /* 0x0000c00020187890 */ /* 0x000fe4000fffe0ff */
[----:B-1----:R-:W-:Y:S02]  /*2550*/  UIADD3 UR6, UP0, UPT, UR4, 0x100, URZ ;  /* 0x0000010004067890 */ /* 0x002fe4000ff1e0ff */
[----:B------:R-:W-:Y:S02]  /*2560*/  UIADD3 UR25, UPT, UPT, UR32, 0x2e800, URZ ;  /* 0x0002e80020197890 */ /* 0x000fe4000fffe0ff */
[----:B------:R-:W-:Y:S02]  /*2570*/  UIADD3.X UR7, UPT, UPT, URZ, UR5, URZ, UP0, !UPT ;  /* 0x00000005ff077290 */ /* 0x000fe400087fe4ff */
[----:B----4-:R-:W-:-:S02]  /*2580*/  UIADD3 UR4, UP0, UPT, UR14, 0x300, URZ ;  /* 0x000003000e047890 */ /* 0x010fc4000ff1e0ff */
[----:B------:R-:W-:Y:S02]  /*2590*/  UIADD3 UR16, UPT, UPT, UR32, 0xe000, URZ ;  /* 0x0000e00020107890 */ /* 0x000fe4000fffe0ff */
[----:B------:R-:W-:Y:S02]  /*25a0*/  UIADD3.X UR5, UPT, UPT, URZ, UR15, URZ, UP0, !UPT ;  /* 0x0000000fff057290 */ /* 0x000fe400087fe4ff */
[----:B------:R-:W-:Y:S01]  /*25b0*/  UIADD3 UR8, UPT, UPT, UR32, 0x10000, URZ ;  /* 0x0001000020087890 */ /* 0x000fe2000fffe0ff */
[----:B------:R-:W-:Y:S01]  /*25c0*/  UMOV UR56, 0x0 ;  /* 0x0000000000387882 */ /* 0x000fe20000000000 */
[----:B------:R-:W-:Y:S01]  /*25d0*/  UMOV UR57, 0x10000000 ;  /* 0x1000000000397882 */ /* 0x000fe20000000000 */
[----:B------:R-:W-:Y:S01]  /*25e0*/  UMOV UR34, URZ ;  /* 0x000000ff00227c82 */ /* 0x000fe20008000000 */
[----:B------:R-:W-:Y:S01]  /*25f0*/  UMOV UR36, UR29 ;  /* 0x0000001d00247c82 */ /* 0x000fe20008000000 */
[----:B------:R-:W-:Y:S01]  /*2600*/  UMOV UR37, UR30 ;  /* 0x0000001e00257c82 */ /* 0x000fe20008000000 */
[----:B------:R-:W-:Y:S01]  /*2610*/  UMOV UR50, 0x20 ;  /* 0x0000002000327882 */ /* 0x000fe20000000000 */
[----:B------:R-:W-:Y:S01]  /*2620*/  UMOV UR51, UR35 ;  /* 0x0000002300337c82 */ /* 0x000fe20008000000 */
[----:B------:R-:W-:Y:S01]  /*2630*/  UMOV UR52, UR29 ;  /* 0x0000001d00347c82 */ /* 0x000fe20008000000 */
[----:B------:R-:W-:Y:S01]  /*2640*/  UMOV UR53, UR30 ;  /* 0x0000001e00357c82 */ /* 0x000fe20008000000 */
[----:B------:R-:W-:Y:S01]  /*2650*/  UMOV UR49, UR33 ;  /* 0x0000002100317c82 */ /* 0x000fe20008000000 */
[----:B------:R-:W-:Y:S01]  /*2660*/  UMOV UR42, 0x40 ;  /* 0x00000040002a7882 */ /* 0x000fe20000000000 */
[----:B------:R-:W-:Y:S01]  /*2670*/  UMOV UR43, UR35 ;  /* 0x00000023002b7c82 */ /* 0x000fe20008000000 */
[----:B------:R-:W-:Y:S01]  /*2680*/  UMOV UR44, UR29 ;  /* 0x0000001d002c7c82 */ /* 0x000fe20008000000 */
[----:B------:R-:W-:Y:S01]  /*2690*/  UMOV UR45, UR30 ;  /* 0x0000001e002d7c82 */ /* 0x000fe20008000000 */
[----:B------:R-:W-:Y:S01]  /*26a0*/  UMOV UR28, URZ ;  /* 0x000000ff001c7c82 */ /* 0x000fe20008000000 */
[----:B------:R2:W-:Y:S01]  /*26b0*/  UTMALDG.4D [UR32], [UR6], desc[UR56] ;  /* 0x00003820060075b4 */ /* 0x0005e20008019000 */
[----:B------:R-:W-:Y:S01]  /*26c0*/  UMOV UR41, UR33 ;  /* 0x0000002100297c82 */ /* 0x000fe20008000000 */
[----:B------:R-:W-:Y:S01]  /*26d0*/  UMOV UR26, URZ ;  /* 0x000000ff001a7c82 */ /* 0x000fe20008000000 */
[----:B------:R-:W-:Y:S01]  /*26e0*/  UMOV UR18, 0x20 ;  /* 0x0000002000127882 */ /* 0x000fe20000000000 */
[----:B------:R-:W-:Y:S01]  /*26f0*/  UMOV UR21, UR29 ;  /* 0x0000001d00157c82 */ /* 0x000fe20008000000 */
[----:B------:R-:W-:Y:S01]  /*2700*/  UMOV UR22, UR30 ;  /* 0x0000001e00167c82 */ /* 0x000fe20008000000 */
[----:B------:R-:W-:Y:S01]  /*2710*/  UMOV UR17, UR25 ;  /* 0x0000001900117c82 */ /* 0x000fe20008000000 */
[----:B------:R-:W-:Y:S01]  /*2720*/  UMOV UR20, UR28 ;  /* 0x0000001c00147c82 */ /* 0x000fe20008000000 */
[----:B------:R2:W-:Y:S01]  /*2730*/  UTMALDG.4D [UR48], [UR6], desc[UR56] ;  /* 0x00003830060075b4 */ /* 0x0005e20008019000 */
[----:B------:R-:W-:Y:S01]  /*2740*/  UMOV UR10, 0x40 ;  /* 0x00000040000a7882 */ /* 0x000fe20000000000 */
[----:B------:R-:W-:Y:S01]  /*2750*/  UMOV UR13, UR29 ;  /* 0x0000001d000d7c82 */ /* 0x000fe20008000000 */
[----:B------:R-:W-:Y:S01]  /*2760*/  UMOV UR14, UR30 ;  /* 0x0000001e000e7c82 */ /* 0x000fe20008000000 */
[----:B------:R-:W-:Y:S01]  /*2770*/  UMOV UR9, UR25 ;  /* 0x0000001900097c82 */ /* 0x000fe20008000000 */
[----:B------:R-:W-:Y:S01]  /*2780*/  UMOV UR12, UR28 ;  /* 0x0000001c000c7c82 */ /* 0x000fe20008000000 */
[----:B------:R-:W-:Y:S01]  /*2790*/  UISETP.NE.AND UP0, UPT, UR23, 0x1, UPT ;  /* 0x000000011700788c */ /* 0x000fe2000bf05270 */
[----:B------:R2:W-:Y:S01]  /*27a0*/  UTMALDG.4D [UR40], [UR6], desc[UR56] ;  /* 0x00003828060075b4 */ /* 0x0005e20008019000 */
[----:B---3--:R-:W-:-:S05]  /*27b0*/  @P0 IMAD.SHL.U32 R2, R2, 0x80, RZ ;  /* 0x0000008002020824 */ /* 0x008fca00078e00ff */
[----:B------:R-:W-:-:S13]  /*27c0*/  @P0 R2UR UR27, R2 ;  /* 0x00000000021b02ca */ /* 0x000fda00000e0000 */
[----:B------:R-:W-:Y:S01]  /*27d0*/  UMOV UR19, UR27 ;  /* 0x0000001b00137c82 */ /* 0x000fe20008000000 */
[----:B------:R2:W-:Y:S01]  /*27e0*/  UTMALDG.5D [UR24], [UR4], desc[UR56] ;  /* 0x00003818040075b4 */ /* 0x0005e20008021000 */
[----:B------:R-:W-:Y:S01]  /*27f0*/  UMOV UR11, UR27 ;  /* 0x0000001b000b7c82 */ /* 0x000fe20008000000 */
[----:B------:R2:W-:Y:S01]  /*2800*/  UTMALDG.5D [UR16], [UR4], desc[UR56] ;  /* 0x00003810040075b4 */ /* 0x0005e20008021000 */
[----:B------:R2:W-:Y:S02]  /*2810*/  UTMALDG.5D [UR8], [UR4], desc[UR56] ;  /* 0x00003808040075b4 */ /* 0x0005e40008021000 */
[----:B--2---:R-:W-:Y:S05]  /*2820*/  BRA.U !UP0, `(.L_x_58) ;  /* 0x0000000108047547 */ /* 0x004fea000b800000 */
[----:B------:R-:W-:Y:S05]  /*2830*/  BPT.TRAP 0x1 ;  /* 0x000000040000795c */ /* 0x000fea0000300000 */
.L_x_58:
[----:B------:R-:W1:Y:S02]  /*2840*/  SYNCS.PHASECHK.TRANS64.TRYWAIT P0, [UR32+0x2e838], R7 ;  /* 0x02e83807ff0075a7 */ /* 0x000e640008001120 */
[----:B-1----:R-:W-:Y:S05]  /*2850*/  @!P0 BRA `(.L_x_59) ;  /* 0x000000f8008c8947 */ /* 0x002fea0003800000 */
.L_x_256:
[----:B------:R-:W2:Y:S01]  /*2860*/  LDL R6, [R1] ;  /* 0x0000000001067983 */ /* 0x000ea20000100800 */
[----:B------:R-:W3:Y:S01]  /*2870*/  LDCU UR4, c[0x0][0x40c] ;  /* 0x00008180ff0477ac */ /* 0x000ee20008000800 */
[----:B------:R-:W4:Y:S01]  /*2880*/  LDC.64 R12, c[0x0][0x400] ;  /* 0x00010000ff0c7b82 */ /* 0x000f220000000a00 */
[----:B------:R-:W5:Y:S01]  /*2890*/  LDCU UR5, c[0x0][0x410] ;  /* 0x00008200ff0577ac */ /* 0x000f620008000800 */
[----:B---3--:R-:W-:-:S04]  /*28a0*/  UIMAD UR4, UR29, UR4, URZ ;  /* 0x000000041d0472a4 */ /* 0x008fc8000f8e02ff */
[----:B-----5:R-:W-:Y:S01]  /*28b0*/  UIMAD UR4, UR30, UR5, UR4 ;  /* 0x000000051e0472a4 */ /* 0x020fe2000f8e0204 */
[----:B--2---:R-:W-:Y:S01]  /*28c0*/  R2UR UR27, R6 ;  /* 0x00000000061b72ca */ /* 0x004fe200000e0000 */
[C---:B------:R-:W-:Y:S01]  /*28d0*/  IMAD.SHL.U32 R6, R5.reuse, 0x4, RZ ;  /* 0x0000000405067824 */ /* 0x040fe200078e00ff */
[----:B------:R-:W-:-:S11]  /*28e0*/  LEA R5, R5, UR32, 0x4 ;  /* 0x0000002005057c11 */ /* 0x000fd6000f8e20ff */
[----:B------:R-:W-:-:S06]  /*28f0*/  USHF.L.U32 UR27, UR27, 0x7, URZ ;  /* 0x000000071b1b7899 */ /* 0x000fcc00080006ff */
[----:B-1----:R-:W-:-:S04]  /*2900*/  IADD3 R2, PT, PT, R6, UR27, RZ ;  /* 0x0000001b06027c10 */ /* 0x002fc8000fffe0ff */
[C---:B------:R-:W-:Y:S01]  /*2910*/  IADD3 R9, PT, PT, R2.reuse, 0x2, RZ ;  /* 0x0000000202097810 */ /* 0x040fe20007ffe0ff */
[C---:B------:R-:W-:Y:S01]  /*2920*/  VIADD R10, R2.reuse, 0x1 ;  /* 0x00000001020a7836 */ /* 0x040fe20000000000 */
[C---:B------:R-:W-:Y:S01]  /*2930*/  ISETP.GE.AND P3, PT, R2.reuse, UR54, PT ;  /* 0x0000003602007c0c */ /* 0x040fe2000bf66270 */
[C---:B------:R-:W-:Y:S01]  /*2940*/  VIADD R8, R2.reuse, 0x3 ;  /* 0x0000000302087836 */ /* 0x040fe20000000000 */
[----:B------:R-:W-:Y:S02]  /*2950*/  IADD3 R11, PT, PT, R2, UR4, RZ ;  /* 0x00000004020b7c10 */ /* 0x000fe4000fffe0ff */
[----:B------:R-:W-:Y:S02]  /*2960*/  ISETP.GE.AND P2, PT, R10, UR54, PT ;  /* 0x000000360a007c0c */ /* 0x000fe4000bf46270 */
[----:B------:R-:W-:Y:S01]  /*2970*/  ISETP.GE.AND P1, PT, R9, UR54, PT ;  /* 0x0000003609007c0c */ /* 0x000fe2000bf26270 */
[C---:B------:R-:W-:Y:S01]  /*2980*/  VIADD R10, R11.reuse, 0x1 ;  /* 0x000000010b0a7836 */ /* 0x040fe20000000000 */
[----:B------:R-:W-:Y:S01]  /*2990*/  ISETP.GE.AND P0, PT, R8, UR54, PT ;  /* 0x0000003608007c0c */ /* 0x000fe2000bf06270 */
[C---:B------:R-:W-:Y:S01]  /*29a0*/  VIADD R8, R11.reuse, 0x3 ;  /* 0x000000030b087836 */ /* 0x040fe20000000000 */
[C---:B------:R-:W-:Y:S01]  /*29b0*/  IADD3 R9, PT, PT, R11.reuse, 0x2, RZ ;  /* 0x000000020b097810 */ /* 0x040fe20007ffe0ff */
[----:B----4-:R-:W-:-:S04]  /*29c0*/  IMAD.WIDE.U32 R16, R11, 0x4, R12 ;  /* 0x000000040b107825 */ /* 0x010fc800078e000c */
[--C-:B------:R-:W-:Y:S01]  /*29d0*/  IMAD.WIDE.U32 R10, R10, 0x4, R12.reuse ;  /* 0x000000040a0a7825 */ /* 0x100fe200078e000c */
[----:B------:R-:W-:Y:S01]  /*29e0*/  @!PT LDS RZ, [RZ] ;  /* 0x00000000fffff984 */ /* 0x000fe20000000800 */
[----:B------:R-:W-:Y:S01]  /*29f0*/  @!PT LDS RZ, [RZ] ;  /* 0x00000000fffff984 */ /* 0x000fe20000000800 */
[----:B------:R-:W-:Y:S01]  /*2a00*/  @!PT LDS RZ, [RZ] ;  /* 0x00000000fffff984 */ /* 0x000fe20000000800 */
[----:B------:R1:W-:Y:S03]  /*2a10*/  LDGSTS.E.LTC128B [R5+0x2e000], desc[UR38][R16.64], !P3 ;  /* 0x2e00000010057fae */ /* 0x0003e6000d9a1226 */
[--C-:B------:R-:W-:Y:S01]  /*2a20*/  IMAD.WIDE.U32 R18, R9, 0x4, R12.reuse ;  /* 0x0000000409127825 */ /* 0x100fe200078e000c */
[----:B------:R1:W-:Y:S03]  /*2a30*/  LDGSTS.E.LTC128B [R5+0x2e004], desc[UR38][R10.64], !P2 ;  /* 0x2e0040000a057fae */ /* 0x0003e6000d1a1226 */
[----:B------:R-:W-:Y:S01]  /*2a40*/  IMAD.WIDE.U32 R8, R8, 0x4, R12 ;  /* 0x0000000408087825 */ /* 0x000fe200078e000c */
[----:B------:R1:W-:Y:S04]  /*2a50*/  LDGSTS.E.LTC128B [R5+0x2e008], desc[UR38][R18.64], !P1 ;  /* 0x2e00800012057fae */ /* 0x0003e8000c9a1226 */
[----:B------:R1:W-:Y:S01]  /*2a60*/  LDGSTS.E.LTC128B [R5+0x2e00c], desc[UR38][R8.64], !P0 ;  /* 0x2e00c00008057fae */ /* 0x0003e2000c1a1226 */
[----:B------:R-:W-:Y:S01]  /*2a70*/  NOP ;  /* 0x0000000000007918 */ /* 0x000fe20000000000 */
[----:B------:R-:W-:Y:S02]  /*2a80*/  SYNCS.ARRIVE.TRANS64.RED.A0T1 RZ, [UR32+0x2e830], RZ ;  /* 0x02e830ffffff79a7 */ /* 0x000fe40008200420 */
[----:B------:R-:W-:Y:S01]  /*2a90*/  ARRIVES.LDGSTSBAR.64.TRANSCNT [UR32+0x2e830] ;  /* 0x02e83000ff0079b0 */ /* 0x000fe20008002a20 */
[----:B------:R-:W-:Y:S01]  /*2aa0*/  NOP ;  /* 0x0000000000007918 */ /* 0x000fe20000000000 */
[----:B------:R-:W-:Y:S05]  /*2ab0*/  BRA.U !UP0, `(.L_x_60) ;  /* 0x0000000108047547 */ /* 0x000fea000b800000 */
[----:B------:R-:W-:Y:S05]  /*2ac0*/  BPT.TRAP 0x1 ;  /* 0x000000040000795c */ /* 0x000fea0000300000 */
.L_x_60:
[----:B------:R-:W-:Y:S01]  /*2ad0*/  SYNCS.ARRIVE.TRANS64.A1T0 RZ, [UR32+0x2e830], RZ ;  /* 0x02e830ffffff79a7 */ /* 0x000fe20008100020 */
[----:B------:R-:W-:Y:S05]  /*2ae0*/  BRA.U !UP1, `(.L_x_61) ;  /* 0x0000000109047547 */ /* 0x000fea000b800000 */
[----:B------:R-:W-:Y:S05]  /*2af0*/  BPT.TRAP 0x1 ;  /* 0x000000040000795c */ /* 0x000fea0000300000 */
.L_x_61:
[----:B------:R-:W-:-:S13]  /*2b00*/  ISETP.NE.AND P5, PT, R4, RZ, PT ;  /* 0x000000ff0400720c */ /* 0x000fda0003fa5270 */
[----:B-1----:R-:W-:Y:S01]  /*2b10*/  @!P5 MOV R9, 0x6000 ;  /* 0x000060000009d802 */ /* 0x002fe20000000f00 */
[----:B------:R-:W1:Y:S02]  /*2b20*/  SYNCS.PHASECHK.TRANS64.TRYWAIT P5, [UR32+0x2e828], R7 ;  /* 0x02e82807ff0075a7 */ /* 0x000e6400080a1120 */
[----:B-1----:R-:W-:Y:S05]  /*2b30*/  @!P5 BRA `(.L_x_62) ;  /* 0x000000f400ecd947 */ /* 0x002fea0003800000 */
.L_x_258:
[----:B------:R-:W-:Y:S01]  /*2b40*/  ISETP.NE.AND P6, PT, R4, RZ, PT ;  /* 0x000000ff0400720c */ /* 0x000fe20003fc5270 */
[----:B------:R-:W-:-:S12]  /*2b50*/  UPLOP3.LUT UP2, UPT, UP3, UP2, UPT, 0xf8, 0x8f ;  /* 0x00000000008f789c */ /* 0x000fd80001f45f70 */
[----:B------:R2:W-:Y:S01]  /*2b60*/  @!P6 SYNCS.ARRIVE.TRANS64 RZ, [UR32+0x2e820], R9 ;  /* 0x02e82009ffffe9a7 */ /* 0x0005e20008000020 */
[----:B------:R-:W-:Y:S05]  /*2b70*/  BRA.U !UP2, `(.L_x_63) ;  /* 0x000000010a047547 */ /* 0x000fea000b800000 */
[----:B------:R-:W-:Y:S05]  /*2b80*/  BPT.TRAP 0x1 ;  /* 0x000000040000795c */ /* 0x000fea0000300000 */
.L_x_63:
[----:B------:R-:W-:Y:S01]  /*2b90*/  LOP3.LUT P5, R14, R14, 0x1f, RZ, 0xc0, !PT ;  /* 0x0000001f0e0e7812 */ /* 0x000fe200078ac0ff */
[----:B------:R-:W-:Y:S03]  /*2ba0*/  BSSY.RECONVERGENT B0, `(.L_x_64) ;  /* 0x0000004000007945 */ /* 0x000fe60003800200 */
[----:B------:R-:W-:-:S13]  /*2bb0*/  PLOP3.LUT P5, PT, P5, P6, PT, 0x8f, 0xf8 ;  /* 0x0000000000f8781c */ /* 0x000fda0002fad177 */
[----:B------:R-:W-:Y:S05]  /*2bc0*/  @P5 BRA `(.L_x_65) ;  /* 0x0000000000045947 */ /* 0x000fea0003800000 */
[----:B------:R-:W-:Y:S05]  /*2bd0*/  BPT.TRAP 0x1 ;  /* 0x000000040000795c */ /* 0x000fea0000300000 */
.L_x_65:
[----:B------:R-:W-:Y:S05]  /*2be0*/  BSYNC.RECONVERGENT B0 ;  /* 0x0000000000007941 */ /* 0x000fea0003800200 */
.L_x_64:
[----:B------:R-:W-:Y:S05]  /*2bf0*/  BRA.U !UP1, `(.L_x_66) ;  /* 0x0000000109047547 */ /* 0x000fea000b800000 */
[----:B------:R-:W-:Y:S05]  /*2c00*/  BPT.TRAP 0x1 ;  /* 0x000000040000795c */ /* 0x000fea0000300000 */
.L_x_66:
[----:B------:R-:W3:Y:S01]  /*2c10*/  LDCU.64 UR6, c[0x0][0x348] ;  /* 0x00006900ff0677ac */ /* 0x000ee20008000a00 */
[----:B-1----:R-:W-:Y:S01]  /*2c20*/  @!P6 MOV R8, 0x6000 ;  /* 0x000060000008e802 */ /* 0x002fe20000000f00 */
[----:B------:R-:W1:Y:S03]  /*2c30*/  LDCU.64 UR54, c[0x0][0x348] ;  /* 0x00006900ff3677ac */ /* 0x000e660008000a00 */
[----:B------:R4:W-:Y:S01]  /*2c40*/  @!P6 SYNCS.ARRIVE.TRANS64.RED.A0TR RZ, [UR32+0x2e820], R8 ;  /* 0x02e82008ffffe9a7 */ /* 0x0009e20008300420 */
[----:B------:R-:W-:Y:S02]  /*2c50*/  UIADD3 UR56, UPT, UPT, UR32, 0x6000, URZ ;  /* 0x0000600020387890 */ /* 0x000fe4000fffe0ff */
[----:B------:R-:W-:Y:S02]  /*2c60*/  UIADD3 UR57, UPT, UPT, UR32, 0x2e820, URZ ;  /* 0x0002e82020397890 */ /* 0x000fe4000fffe0ff */
[----:B------:R-:W-:-:S02]  /*2c70*/  UIADD3 UR48, UPT, UPT, UR32, 0x8000, URZ ;  /* 0x0000800020307890 */ /* 0x000fc4000fffe0ff */
[----:B------:R-:W-:Y:S02]  /*2c80*/  UIADD3 UR40, UPT, UPT, UR32, 0xa000, URZ ;  /* 0x0000a00020287890 */ /* 0x000fe4000fffe0ff */
[----:B------:R-:W-:Y:S02]  /*2c90*/  UIADD3 UR24, UPT, UPT, UR32, 0x18000, URZ ;  /* 0x0001800020187890 */ /* 0x000fe4000fffe0ff */
[----:B---3--:R-:W-:Y:S02]  /*2ca0*/  UIADD3 UR14, UP3, UPT, UR6, 0x200, URZ ;  /* 0x00000200060e7890 */ /* 0x008fe4000ff7e0ff */
[----:B------:R-:W-:Y:S02]  /*2cb0*/  UIADD3 UR25, UPT, UPT, UR32, 0x2e820, URZ ;  /* 0x0002e82020197890 */ /* 0x000fe4000fffe0ff */
[----:B------:R-:W-:Y:S02]  /*2cc0*/  UIADD3.X UR15, UPT, UPT, URZ, UR7, URZ, UP3, !UPT ;  /* 0x00000007ff0f7290 */ /* 0x000fe40009ffe4ff */
[----:B-1----:R-:W-:-:S02]  /*2cd0*/  UIADD3 UR6, UP3, UPT, UR54, 0x400, URZ ;  /* 0x0000040036067890 */ /* 0x002fc4000ff7e0ff */
        /* <DEDUP_REMOVED lines=19> */
[----:B------:R-:W-:Y:S01]  /*2e10*/  UTMALDG.4D [UR56], [UR14], desc[UR36] ;  /* 0x000024380e0075b4 */ /* 0x000fe20008019000 */
[----:B------:R-:W-:Y:S01]  /*2e20*/  UMOV UR41, UR57 ;  /* 0x0000003900297c82 */ /* 0x000fe20008000000 */
[----:B------:R-:W-:Y:S01]  /*2e30*/  UMOV UR26, URZ ;  /* 0x000000ff001a7c82 */ /* 0x000fe20008000000 */
[----:B------:R-:W-:Y:S01]  /*2e40*/  UMOV UR18, 0x20 ;  /* 0x0000002000127882 */ /* 0x000fe20000000000 */
[----:B------:R-:W-:Y:S01]  /*2e50*/  UMOV UR19, UR27 ;  /* 0x0000001b00137c82 */ /* 0x000fe20008000000 */
[----:B------:R-:W-:Y:S01]  /*2e60*/  UMOV UR21, UR29 ;  /* 0x0000001d00157c82 */ /* 0x000fe20008000000 */
[----:B------:R-:W-:Y:S01]  /*2e70*/  UMOV UR22, UR30 ;  /* 0x0000001e00167c82 */ /* 0x000fe20008000000 */
[----:B------:R-:W-:Y:S01]  /*2e80*/  UMOV UR17, UR25 ;  /* 0x0000001900117c82 */ /* 0x000fe20008000000 */
[----:B------:R-:W-:Y:S01]  /*2e90*/  UTMALDG.4D [UR48], [UR14], desc[UR36] ;  /* 0x000024300e0075b4 */ /* 0x000fe20008019000 */
[----:B------:R-:W-:Y:S01]  /*2ea0*/  UMOV UR20, UR28 ;  /* 0x0000001c00147c82 */ /* 0x000fe20008000000 */
[----:B------:R-:W-:Y:S01]  /*2eb0*/  UMOV UR10, 0x40 ;  /* 0x00000040000a7882 */ /* 0x000fe20000000000 */
[----:B------:R-:W-:Y:S01]  /*2ec0*/  UMOV UR13, UR29 ;  /* 0x0000001d000d7c82 */ /* 0x000fe20008000000 */
[----:B------:R-:W-:Y:S01]  /*2ed0*/  UMOV UR11, UR27 ;  /* 0x0000001b000b7c82 */ /* 0x000fe20008000000 */
[----:B------:R-:W-:Y:S01]  /*2ee0*/  UMOV UR9, UR25 ;  /* 0x0000001900097c82 */ /* 0x000fe20008000000 */
[----:B------:R-:W-:Y:S01]  /*2ef0*/  UMOV UR12, UR28 ;  /* 0x0000001c000c7c82 */ /* 0x000fe20008000000 */
[----:B------:R1:W-:Y:S01]  /*2f00*/  UTMALDG.4D [UR40], [UR14], desc[UR36] ;  /* 0x000024280e0075b4 */ /* 0x0003e20008019000 */
[----:B------:R4:W-:Y:S01]  /*2f10*/  UTMALDG.5D [UR24], [UR6], desc[UR36] ;  /* 0x00002418060075b4 */ /* 0x0009e20008021000 */
[----:B------:R4:W-:Y:S01]  /*2f20*/  UTMALDG.5D [UR16], [UR6], desc[UR36] ;  /* 0x00002410060075b4 */ /* 0x0009e20008021000 */
[----:B-1----:R-:W-:-:S02]  /*2f30*/  UMOV UR14, UR30 ;  /* 0x0000001e000e7c82 */ /* 0x002fc40008000000 */
[----:B------:R4:W-:Y:S02]  /*2f40*/  UTMALDG.5D [UR8], [UR6], desc[UR36] ;  /* 0x00002408060075b4 */ /* 0x0009e40008021000 */
[----:B----4-:R-:W-:Y:S05]  /*2f50*/  BRA.U !UP0, `(.L_x_67) ;  /* 0x0000000108047547 */ /* 0x010fea000b800000 */
[----:B------:R-:W-:Y:S05]  /*2f60*/  BPT.TRAP 0x1 ;  /* 0x000000040000795c */ /* 0x000fea0000300000 */
.L_x_67:
[----:B------:R-:W1:Y:S02]  /*2f70*/  SYNCS.PHASECHK.TRANS64.TRYWAIT P5, [UR32+0x2e848], R7 ;  /* 0x02e84807ff0075a7 */ /* 0x000e6400080a1120 */
[----:B-1----:R-:W-:Y:S05]  /*2f80*/  @!P5 BRA `(.L_x_68) ;  /* 0x000000f000f0d947 */ /* 0x002fea0003800000 */
.L_x_260:
[----:B------:R-:W3:Y:S01]  /*2f90*/  LDCU UR5, c[0x0][0x424] ;  /* 0x00008480ff0577ac */ /* 0x000ee20008000800 */
[----:B-12---:R-:W1:Y:S01]  /*2fa0*/  LDC.64 R8, c[0x0][0x418] ;  /* 0x00010600ff087b82 */ /* 0x006e620000000a00 */
[----:B------:R-:W2:Y:S01]  /*2fb0*/  LDCU UR6, c[0x0][0x428] ;  /* 0x00008500ff0677ac */ /* 0x000ea20008000800 */
[----:B---3--:R-:W-:-:S04]  /*2fc0*/  UIMAD UR5, UR29, UR5, URZ ;  /* 0x000000051d0572a4 */ /* 0x008fc8000f8e02ff */
[----:B--2---:R-:W-:-:S06]  /*2fd0*/  UIMAD UR5, UR30, UR6, UR5 ;  /* 0x000000061e0572a4 */ /* 0x004fcc000f8e0205 */
[----:B------:R-:W-:-:S04]  /*2fe0*/  IADD3 R11, PT, PT, R2, UR5, RZ ;  /* 0x00000005020b7c10 */ /* 0x000fc8000fffe0ff */
[C---:B------:R-:W-:Y:S01]  /*2ff0*/  IADD3 R10, PT, PT, R11.reuse, 0x1, RZ ;  /* 0x000000010b0a7810 */ /* 0x040fe20007ffe0ff */
[C-C-:B-1----:R-:W-:Y:S01]  /*3000*/  IMAD.WIDE.U32 R12, R11.reuse, 0x4, R8.reuse ;  /* 0x000000040b0c7825 */ /* 0x142fe200078e0008 */
[C---:B------:R-:W-:Y:S02]  /*3010*/  IADD3 R7, PT, PT, R11.reuse, 0x2, RZ ;  /* 0x000000020b077810 */ /* 0x040fe40007ffe0ff */
[----:B------:R-:W-:Y:S01]  /*3020*/  IADD3 R2, PT, PT, R11, 0x3, RZ ;  /* 0x000000030b027810 */ /* 0x000fe20007ffe0ff */
        /* <DEDUP_REMOVED lines=16> */
.L_x_69:
[----:B------:R-:W2:Y:S01]  /*3130*/  LDL R2, [R1+0x4] ;  /* 0x0000040001027983 */ /* 0x000ea20000100800 */
[----:B------:R-:W-:Y:S01]  /*3140*/  SYNCS.ARRIVE.TRANS64.A1T0 RZ, [UR32+0x2e840], RZ ;  /* 0x02e840ffffff79a7 */ /* 0x000fe20008100020 */
[----:B--2---:R-:W-:-:S13]  /*3150*/  ISETP.NE.AND P0, PT, R2, 0x1, PT ;  /* 0x000000010200780c */ /* 0x004fda0003f05270 */
[----:B------:R-:W-:Y:S05]  /*3160*/  @!P0 EXIT ;  /* 0x000000000000894d */ /* 0x000fea0003800000 */
[----:B------:R-:W2:Y:S01]  /*3170*/  LDL R2, [R1] ;  /* 0x0000000001027983 */ /* 0x000ea20000100800 */
[----:B------:R-:W3:Y:S01]  /*3180*/  LDC.64 R18, c[0x0][0x400] ;  /* 0x00010000ff127b82 */ /* 0x000ee20000000a00 */
[----:B-1----:R-:W-:Y:S01]  /*3190*/  CS2R R12, SRZ ;  /* 0x00000000000c7805 */ /* 0x002fe2000001ff00 */
[----:B------:R-:W-:Y:S01]  /*31a0*/  IMAD.MOV.U32 R11, RZ, RZ, RZ ;  /* 0x000000ffff0b7224 */ /* 0x000fe200078e00ff */
[----:B------:R-:W1:Y:S01]  /*31b0*/  LDCU.64 UR40, c[0x0][0x348] ;  /* 0x00006900ff2877ac */ /* 0x000e620008000a00 */
[----:B------:R-:W-:Y:S01]  /*31c0*/  IMAD.MOV.U32 R10, RZ, RZ, 0x1 ;  /* 0x00000001ff0a7424 */ /* 0x000fe200078e00ff */
[----:B------:R-:W4:Y:S03]  /*31d0*/  LDCU UR7, c[0x0][0x408] ;  /* 0x00008100ff0777ac */ /* 0x000f260008000800 */
[----:B------:R-:W1:Y:S01]  /*31e0*/  LDC.64 R16, c[0x0][0x418] ;  /* 0x00010600ff107b82 */ /* 0x000e620000000a00 */
[----:B------:R-:W1:Y:S01]  /*31f0*/  LDCU UR33, c[0x0][0x380] ;  /* 0x00007000ff2177ac */ /* 0x000e620008000800 */
[----:B------:R-:W1:Y:S01]  /*3200*/  LDCU UR15, c[0x0][0x420] ;  /* 0x00008400ff0f77ac */ /* 0x000e620008000800 */
[----:B------:R-:W-:Y:S01]  /*3210*/  UMOV UR6, 0x1 ;  /* 0x0000000100067882 */ /* 0x000fe20000000000 */
[----:B------:R-:W-:Y:S01]  /*3220*/  UMOV UR28, URZ ;  /* 0x000000ff001c7c82 */ /* 0x000fe20008000000 */
[----:B-1234-:R-:W-:-:S15]  /*3230*/  R2UR UR31, R2 ;  /* 0x00000000021f72ca */ /* 0x01efde00000e0000 */
.L_x_88:
[----:B------:R-:W-:Y:S01]  /*3240*/  UIADD3 UR9, UPT, UPT, UR31, 0x1, URZ ;  /* 0x000000011f097890 */ /* 0x000fe2000fffe0ff */
[----:B--2---:R-:W2:Y:S01]  /*3250*/  LDL R2, [R1] ;  /* 0x0000000001027983 */ /* 0x004ea20000100800 */
[----:B------:R-:W-:Y:S01]  /*3260*/  UIADD3 UR8, UPT, UPT, UR28, 0x1, URZ ;  /* 0x000000011c087890 */ /* 0x000fe2000fffe0ff */
[----:B------:R-:W-:Y:S01]  /*3270*/  ISETP.NE.AND P0, PT, R3, RZ, PT ;  /* 0x000000ff0300720c */ /* 0x000fe20003f05270 */
[----:B------:R-:W-:Y:S01]  /*3280*/  UISETP.NE.AND UP0, UPT, UR9, UR46, UPT ;  /* 0x0000002e0900728c */ /* 0x000fe2000bf05270 */
[----:B------:R-:W-:Y:S10]  /*3290*/  BSSY.RECONVERGENT B0, `(.L_x_70) ;  /* 0x0000008000007945 */ /* 0x000ff40003800200 */
[----:B------:R-:W-:Y:S07]  /*32a0*/  @UP0 UIADD3 UR8, UPT, UPT, UR28, URZ, URZ ;  /* 0x000000ff1c080290 */ /* 0x000fee000fffe0ff */
[----:B------:R-:W-:Y:S01]  /*32b0*/  UMOV UR28, UR8 ;  /* 0x00000008001c7c82 */ /* 0x000fe20008000000 */
[----:B--2---:R-:W-:Y:S11]  /*32c0*/  R2UR UR10, R2 ;  /* 0x00000000020a72ca */ /* 0x004ff600000e0000 */
[----:B------:R-:W-:Y:S02]  /*32d0*/  @!UPT UIADD3 URZ, UPT, UPT, URZ, URZ, URZ ;  /* 0x000000fffffff290 */ /* 0x000fe4000fffe0ff */
[----:B------:R-:W-:Y:S01]  /*32e0*/  USEL UR31, UR10, UR9, !UP0 ;  /* 0x000000090a1f7287 */ /* 0x000fe2000c000000 */
[----:B-1----:R-:W-:Y:S11]  /*32f0*/  @!P0 BRA `(.L_x_71) ;  /* 0x0000000000048947 */ /* 0x002ff60003800000 */
[----:B------:R-:W-:Y:S05]  /*3300*/  BPT.TRAP 0x1 ;  /* 0x000000040000795c */ /* 0x000fea0000300000 */
.L_x_71:
[----:B------:R-:W-:Y:S05]  /*3310*/  BSYNC.RECONVERGENT B0 ;  /* 0x0000000000007941 */ /* 0x000fea0003800200 */
.L_x_70:
[----:B------:R-:W-:Y:S01]  /*3320*/  ULEA UR25, UR6, UR32, 0x3 ;  /* 0x0000002006197291 */ /* 0x000fe2000f8e18ff */
[----:B------:R-:W-:Y:S02]  /*3330*/  SHF.L.U32 R8, R10, 0x1f, RZ ;  /* 0x0000001f0a087819 */ /* 0x000fe400000006ff */
[----:B------:R-:W-:Y:S06]  /*3340*/  ISETP.NE.AND P1, PT, R4, RZ, PT ;  /* 0x000000ff0400720c */ /* 0x000fec0003f25270 */
[----:B------:R-:W1:Y:S07]  /*3350*/  SYNCS.PHASECHK.TRANS64.TRYWAIT P0, [UR25+0x2e810], R8 ;  /* 0x02e81008ff0075a7 */ /* 0x000e6e0008001119 */
[----:B------:R-:W-:Y:S01]  /*3360*/  @!P1 IMAD.MOV.U32 R7, RZ, RZ, 0x6000 ;  /* 0x00006000ff079424 */ /* 0x000fe200078e00ff */
[----:B-1----:R-:W-:Y:S06]  /*3370*/  @!P0 BRA `(.L_x_72) ;  /* 0x000000f0000c8947 */ /* 0x002fec0003800000 */
.L_x_262:
[----:B------:R-:W-:Y:S01]  /*3380*/  ISETP.NE.AND P0, PT, R4, RZ, PT ;  /* 0x000000ff0400720c */ /* 0x000fe20003f05270 */
[----:B------:R-:W-:Y:S11]  /*3390*/  BSSY.RECONVERGENT B0, `(.L_x_73) ;  /* 0x0000005000007945 */ /* 0x000ff60003800200 */
[----:B------:R-:W-:Y:S01]  /*33a0*/  @!UPT UIADD3 URZ, UPT, UPT, URZ, URZ, URZ ;  /* 0x000000fffffff290 */ /* 0x000fe2000fffe0ff */
[----:B------:R2:W-:Y:S01]  /*33b0*/  @!P0 SYNCS.ARRIVE.TRANS64 RZ, [UR25+0x2e800], R7 ;  /* 0x02e80007ffff89a7 */ /* 0x0005e20008000019 */
[----:B------:R-:W-:Y:S05]  /*33c0*/  @!P4 BRA `(.L_x_74) ;  /* 0x000000000004c947 */ /* 0x000fea0003800000 */
[----:B------:R-:W-:Y:S05]  /*33d0*/  BPT.TRAP 0x1 ;  /* 0x000000040000795c */ /* 0x000fea0000300000 */
.L_x_74:
[----:B------:R-:W-:Y:S05]  /*33e0*/  BSYNC.RECONVERGENT B0 ;  /* 0x0000000000007941 */ /* 0x000fea0003800200 */
.L_x_73:
[----:B------:R-:W-:Y:S01]  /*33f0*/  ISETP.EQ.OR P6, PT, R14, RZ, P0 ;  /* 0x000000ff0e00720c */ /* 0x000fe200007c2670 */
[----:B------:R-:W-:Y:S11]  /*3400*/  BSSY.RECONVERGENT B0, `(.L_x_75) ;  /* 0x0000004000007945 */ /* 0x000ff60003800200 */
[----:B------:R-:W-:Y:S01]  /*3410*/  @!UPT UIADD3 URZ, UPT, UPT, URZ, URZ, URZ ;  /* 0x000000fffffff290 */ /* 0x000fe2000fffe0ff */
[----:B------:R-:W-:Y:S05]  /*3420*/  @P6 BRA `(.L_x_76) ;  /* 0x0000000000046947 */ /* 0x000fea0003800000 */
[----:B------:R-:W-:Y:S05]  /*3430*/  BPT.TRAP 0x1 ;  /* 0x000000040000795c */ /* 0x000fea0000300000 */
.L_x_76:
[----:B------:R-:W-:Y:S05]  /*3440*/  BSYNC.RECONVERGENT B0 ;  /* 0x0000000000007941 */ /* 0x000fea0003800200 */
.L_x_75:
[----:B------:R-:W-:Y:S01]  /*3450*/  UIADD3 UR34, UP0, UPT, UR40, 0x300, URZ ;  /* 0x0000030028227890 */ /* 0x000fe2000ff1e0ff */
[----:B------:R-:W-:Y:S01]  /*3460*/  R2UR UR42, R0 ;  /* 0x00000000002a72ca */ /* 0x000fe200000e0000 */
[----:B------:R-:W-:Y:S02]  /*3470*/  UIMAD UR8, UR6, 0x6000, UR32 ;  /* 0x00006000060878a4 */ /* 0x000fe4000f8e0220 */
[----:B------:R-:W-:Y:S02]  /*3480*/  UIADD3 UR25, UPT, UPT, UR25, 0x2e800, URZ ;  /* 0x0002e80019197890 */ /* 0x000fe4000fffe0ff */
[----:B------:R-:W-:Y:S02]  /*3490*/  USHF.L.U32 UR27, UR31, 0x7, URZ ;  /* 0x000000071f1b7899 */ /* 0x000fe400080006ff */
[----:B------:R-:W-:Y:S02]  /*34a0*/  UIADD3.X UR35, UPT, UPT, URZ, UR41, URZ, UP0, !UPT ;  /* 0x00000029ff237290 */ /* 0x000fe400087fe4ff */
[----:B------:R-:W-:Y:S01]  /*34b0*/  UIADD3 UR24, UPT, UPT, UR8, 0xc000, URZ ;  /* 0x0000c00008187890 */ /* 0x000fe2000fffe0ff */
[----:B------:R-:W-:Y:S01]  /*34c0*/  UMOV UR36, 0x0 ;  /* 0x0000000000247882 */ /* 0x000fe20000000000 */
[----:B------:R-:W-:Y:S01]  /*34d0*/  UMOV UR37, 0x10000000 ;  /* 0x1000000000257882 */ /* 0x000fe20000000000 */
[----:B------:R-:W-:Y:S01]  /*34e0*/  UMOV UR26, URZ ;  /* 0x000000ff001a7c82 */ /* 0x000fe20008000000 */
[----:B------:R-:W-:Y:S01]  /*34f0*/  UIADD3 UR16, UPT, UPT, UR8, 0xe000, URZ ;  /* 0x0000e00008107890 */ /* 0x000fe2000fffe0ff */
[----:B------:R-:W-:Y:S01]  /*3500*/  UMOV UR18, 0x20 ;  /* 0x0000002000127882 */ /* 0x000fe20000000000 */
[----:B------:R-:W-:Y:S03]  /*3510*/  UMOV UR20, UR28 ;  /* 0x0000001c00147c82 */ /* 0x000fe60008000000 */
[----:B------:R3:W-:Y:S01]  /*3520*/  UTMALDG.5D [UR24], [UR34], desc[UR36] ;  /* 0x00002418220075b4 */ /* 0x0007e20008021000 */
[----:B------:R-:W-:Y:S01]  /*3530*/  UIADD3 UR8, UPT, UPT, UR8, 0x10000, URZ ;  /* 0x0001000008087890 */ /* 0x000fe2000fffe0ff */
[----:B------:R-:W-:Y:S01]  /*3540*/  UMOV UR21, UR29 ;  /* 0x0000001d00157c82 */ /* 0x000fe20008000000 */
[----:B------:R-:W-:Y:S01]  /*3550*/  UMOV UR22, UR30 ;  /* 0x0000001e00167c82 */ /* 0x000fe20008000000 */
[----:B------:R-:W-:Y:S01]  /*3560*/  UMOV UR17, UR25 ;  /* 0x0000001900117c82 */ /* 0x000fe20008000000 */
[----:B------:R-:W-:Y:S01]  /*3570*/  UMOV UR19, UR27 ;  /* 0x0000001b00137c82 */ /* 0x000fe20008000000 */
[----:B------:R-:W-:Y:S01]  /*3580*/  UMOV UR10, 0x40 ;  /* 0x00000040000a7882 */ /* 0x000fe20000000000 */
[----:B------:R3:W-:Y:S01]  /*3590*/  UTMALDG.5D [UR16], [UR34], desc[UR36] ;  /* 0x00002410220075b4 */ /* 0x0007e20008021000 */
[----:B------:R-:W-:Y:S01]  /*35a0*/  UISETP.NE.AND UP3, UPT, UR42, 0x1, UPT ;  /* 0x000000012a00788c */ /* 0x000fe2000bf65270 */
[----:B------:R-:W-:Y:S01]  /*35b0*/  UMOV UR12, UR28 ;  /* 0x0000001c000c7c82 */ /* 0x000fe20008000000 */
[----:B------:R-:W-:Y:S01]  /*35c0*/  UMOV UR13, UR29 ;  /* 0x0000001d000d7c82 */ /* 0x000fe20008000000 */
[----:B------:R-:W-:Y:S01]  /*35d0*/  UMOV UR14, UR30 ;  /* 0x0000001e000e7c82 */ /* 0x000fe20008000000 */
[----:B------:R-:W-:Y:S01]  /*35e0*/  UMOV UR9, UR25 ;  /* 0x0000001900097c82 */ /* 0x000fe20008000000 */
[----:B------:R-:W-:Y:S01]  /*35f0*/  UMOV UR11, UR27 ;  /* 0x0000001b000b7c82 */ /* 0x000fe20008000000 */
[----:B------:R-:W-:Y:S01]  /*3600*/  UIADD3 UR23, UPT, UPT, UR6, 0x1, URZ ;  /* 0x0000000106177890 */ /* 0x000fe2000fffe0ff */
[----:B------:R3:W-:Y:S02]  /*3610*/  UTMALDG.5D [UR8], [UR34], desc[UR36] ;  /* 0x00002408220075b4 */ /* 0x0007e40008021000 */
[----:B---3--:R-:W-:Y:S06]  /*3620*/  BRA.U !UP3, `(.L_x_77) ;  /* 0x000000010b047547 */ /* 0x008fec000b800000 */
[----:B------:R-:W-:Y:S05]  /*3630*/  BPT.TRAP 0x1 ;  /* 0x000000040000795c */ /* 0x000fea0000300000 */
.L_x_77:
[----:B--2---:R-:W-:Y:S04]  /*3640*/  SHF.L.U32 R7, R12, 0x1f, RZ ;  /* 0x0000001f0c077819 */ /* 0x004fe800000006ff */
[----:B------:R-:W2:Y:S02]  /*3650*/  SYNCS.PHASECHK.TRANS64.TRYWAIT P0, [UR32+0x2e838], R7 ;  /* 0x02e83807ff0075a7 */ /* 0x000ea40008001120 */
[----:B--2---:R-:W-:Y:S05]  /*3660*/  @!P0 BRA `(.L_x_78) ;  /* 0x000000ec00688947 */ /* 0x004fea0003800000 */
.L_x_264:
[----:B------:R-:W-:Y:S02]  /*3670*/  USHF.L.U32 UR27, UR31, 0x7, URZ ;  /* 0x000000071f1b7899 */ /* 0x000fe400080006ff */
[----:B------:R-:W-:Y:S04]  /*3680*/  UIMAD UR6, UR28, UR7, UR4 ;  /* 0x000000071c0672a4 */ /* 0x000fe8000f8e0204 */
[----:B-1----:R-:W-:Y:S04]  /*3690*/  VIADD R2, R6, UR27 ;  /* 0x0000001b06027c36 */ /* 0x002fe80008000000 */
[C---:B------:R-:W-:Y:S01]  /*36a0*/  VIADD R7, R2.reuse, UR6 ;  /* 0x0000000602077c36 */ /* 0x040fe20008000000 */
[C---:B------:R-:W-:Y:S01]  /*36b0*/  ISETP.GE.AND P3, PT, R2.reuse, UR33, PT ;  /* 0x0000002102007c0c */ /* 0x040fe2000bf66270 */
[----:B------:R-:W-:Y:S02]  /*36c0*/  VIADD R15, R2, 0x1 ;  /* 0x00000001020f7836 */ /* 0x000fe40000000000 */
[C---:B------:R-:W-:Y:S01]  /*36d0*/  VIADD R8, R7.reuse, 0x2 ;  /* 0x0000000207087836 */ /* 0x040fe20000000000 */
[CC--:B------:R-:W-:Y:S01]  /*36e0*/  LEA R24, P0, R7.reuse, R18.reuse, 0x2 ;  /* 0x0000001207187211 */ /* 0x0c0fe200078010ff */
[----:B------:R-:W-:Y:S01]  /*36f0*/  VIADD R9, R7, 0x1 ;  /* 0x0000000107097836 */ /* 0x000fe20000000000 */
[----:B------:R-:W-:Y:S02]  /*3700*/  ISETP.GE.AND P2, PT, R15, UR33, PT ;  /* 0x000000210f007c0c */ /* 0x000fe4000bf46270 */
[CC--:B------:R-:W-:Y:S01]  /*3710*/  LEA.HI.X R25, R7.reuse, R19.reuse, RZ, 0x2, P0 ;  /* 0x0000001307197211 */ /* 0x0c0fe200000f14ff */
[----:B------:R-:W-:Y:S01]  /*3720*/  VIADD R7, R7, 0x3 ;  /* 0x0000000307077836 */ /* 0x000fe20000000000 */
[CC--:B------:R-:W-:Y:S02]  /*3730*/  LEA R20, P0, R8.reuse, R18.reuse, 0x2 ;  /* 0x0000001208147211 */ /* 0x0c0fe400078010ff */
[-C--:B------:R-:W-:Y:S01]  /*3740*/  LEA R22, P1, R9, R18.reuse, 0x2 ;  /* 0x0000001209167211 */ /* 0x080fe200078210ff */
[----:B------:R-:W-:Y:S01]  /*3750*/  @!PT LDS RZ, [RZ] ;  /* 0x00000000fffff984 */ /* 0x000fe20000000800 */
[----:B------:R-:W-:Y:S01]  /*3760*/  @!PT LDS RZ, [RZ] ;  /* 0x00000000fffff984 */ /* 0x000fe20000000800 */
[----:B------:R-:W-:Y:S01]  /*3770*/  @!PT LDS RZ, [RZ] ;  /* 0x00000000fffff984 */ /* 0x000fe20000000800 */
[----:B------:R1:W-:Y:S01]  /*3780*/  LDGSTS.E.LTC128B [R5+0x2e000], desc[UR38][R24.64], !P3 ;  /* 0x2e00000018057fae */ /* 0x0003e2000d9a1226 */
[-C--:B------:R-:W-:Y:S01]  /*3790*/  LEA.HI.X R21, R8, R19.reuse, RZ, 0x2, P0 ;  /* 0x0000001308157211 */ /* 0x080fe200000f14ff */
[C---:B------:R-:W-:Y:S01]  /*37a0*/  VIADD R8, R2.reuse, 0x2 ;  /* 0x0000000202087836 */ /* 0x040fe20000000000 */
[----:B------:R-:W-:Y:S02]  /*37b0*/  LEA R26, P0, R7, R18, 0x2 ;  /* 0x00000012071a7211 */ /* 0x000fe400078010ff */
[-C--:B------:R-:W-:Y:S02]  /*37c0*/  LEA.HI.X R23, R9, R19.reuse, RZ, 0x2, P1 ;  /* 0x0000001309177211 */ /* 0x080fe400008f14ff */
[----:B------:R-:W-:Y:S01]  /*37d0*/  LEA.HI.X R27, R7, R19, RZ, 0x2, P0 ;  /* 0x00000013071b7211 */ /* 0x000fe200000f14ff */
[----:B------:R-:W-:Y:S01]  /*37e0*/  VIADD R7, R2, 0x3 ;  /* 0x0000000302077836 */ /* 0x000fe20000000000 */
[----:B------:R-:W-:Y:S01]  /*37f0*/  ISETP.GE.AND P1, PT, R8, UR33, PT ;  /* 0x0000002108007c0c */ /* 0x000fe2000bf26270 */
[----:B------:R1:W-:Y:S03]  /*3800*/  LDGSTS.E.LTC128B [R5+0x2e004], desc[UR38][R22.64], !P2 ;  /* 0x2e00400016057fae */ /* 0x0003e6000d1a1226 */
[----:B------:R-:W-:Y:S09]  /*3810*/  ISETP.GE.AND P0, PT, R7, UR33, PT ;  /* 0x0000002107007c0c */ /* 0x000ff2000bf06270 */
        /* <DEDUP_REMOVED lines=8> */
.L_x_79:
[----:B------:R-:W-:Y:S01]  /*38a0*/  SYNCS.ARRIVE.TRANS64.A1T0 RZ, [UR32+0x2e830], RZ ;  /* 0x02e830ffffff79a7 */ /* 0x000fe20008100020 */
[----:B------:R-:W-:Y:S05]  /*38b0*/  BRA.U !UP1, `(.L_x_80) ;  /* 0x0000000109047547 */ /* 0x000fea000b800000 */
[----:B------:R-:W-:Y:S05]  /*38c0*/  BPT.TRAP 0x1 ;  /* 0x000000040000795c */ /* 0x000fea0000300000 */
.L_x_80:
[----:B------:R-:W-:Y:S02]  /*38d0*/  ISETP.NE.AND P5, PT, R4, RZ, PT ;  /* 0x000000ff0400720c */ /* 0x000fe40003fa5270 */
[----:B------:R-:W-:Y:S11]  /*38e0*/  SHF.L.U32 R9, R11, 0x1f, RZ ;  /* 0x0000001f0b097819 */ /* 0x000ff600000006ff */
[----:B------:R-:W-:Y:S01]  /*38f0*/  @!P5 IMAD.MOV.U32 R8, RZ, RZ, 0x6000 ;  /* 0x00006000ff08d424 */ /* 0x000fe200078e00ff */
[----:B------:R-:W2:Y:S02]  /*3900*/  SYNCS.PHASECHK.TRANS64.TRYWAIT P5, [UR32+0x2e828], R9 ;  /* 0x02e82809ff0075a7 */ /* 0x000ea400080a1120 */
[----:B--2---:R-:W-:Y:S05]  /*3910*/  @!P5 BRA `(.L_x_81) ;  /* 0x000000e800d4d947 */ /* 0x004fea0003800000 */
.L_x_266:
[----:B------:R-:W-:Y:S11]  /*3920*/  ISETP.NE.AND P5, PT, R4, RZ, PT ;  /* 0x000000ff0400720c */ /* 0x000ff60003fa5270 */
[----:B------:R-:W-:Y:S02]  /*3930*/  @!UPT UIADD3 URZ, UPT, UPT, URZ, URZ, URZ ;  /* 0x000000fffffff290 */ /* 0x000fe4000fffe0ff */
[----:B------:R3:W-:Y:S01]  /*3940*/  @!P5 SYNCS.ARRIVE.TRANS64 RZ, [UR32+0x2e820], R8 ;  /* 0x02e82008ffffd9a7 */ /* 0x0007e20008000020 */
[----:B------:R-:W-:Y:S05]  /*3950*/  BRA.U !UP2, `(.L_x_82) ;  /* 0x000000010a047547 */ /* 0x000fea000b800000 */
[----:B------:R-:W-:Y:S05]  /*3960*/  BPT.TRAP 0x1 ;  /* 0x000000040000795c */ /* 0x000fea0000300000 */
.L_x_82:
[----:B------:R-:W-:Y:S04]  /*3970*/  BSSY.RECONVERGENT B0, `(.L_x_83) ;  /* 0x0000003000007945 */ /* 0x000fe80003800200 */
[----:B------:R-:W-:Y:S05]  /*3980*/  @P6 BRA `(.L_x_84) ;  /* 0x0000000000046947 */ /* 0x000fea0003800000 */
[----:B------:R-:W-:Y:S05]  /*3990*/  BPT.TRAP 0x1 ;  /* 0x000000040000795c */ /* 0x000fea0000300000 */
.L_x_84:
[----:B------:R-:W-:Y:S05]  /*39a0*/  BSYNC.RECONVERGENT B0 ;  /* 0x0000000000007941 */ /* 0x000fea0003800200 */
.L_x_83:
[----:B------:R-:W-:Y:S02]  /*39b0*/  UIADD3 UR34, UP0, UPT, UR40, 0x400, URZ ;  /* 0x0000040028227890 */ /* 0x000fe4000ff1e0ff */
[----:B------:R-:W-:Y:S02]  /*39c0*/  UIADD3 UR25, UPT, UPT, UR32, 0x2e820, URZ ;  /* 0x0002e82020197890 */ /* 0x000fe4000fffe0ff */
[----:B------:R-:W-:Y:S02]  /*39d0*/  UIADD3 UR24, UPT, UPT, UR32, 0x18000, URZ ;  /* 0x0001800020187890 */ /* 0x000fe4000fffe0ff */
[----:B------:R-:W-:Y:S01]  /*39e0*/  UIADD3.X UR35, UPT, UPT, URZ, UR41, URZ, UP0, !UPT ;  /* 0x00000029ff237290 */ /* 0x000fe200087fe4ff */
[----:B------:R-:W-:Y:S01]  /*39f0*/  UMOV UR36, 0x0 ;  /* 0x0000000000247882 */ /* 0x000fe20000000000 */
[----:B------:R-:W-:Y:S01]  /*3a00*/  UMOV UR37, 0x10000000 ;  /* 0x1000000000257882 */ /* 0x000fe20000000000 */
[----:B------:R-:W-:Y:S01]  /*3a10*/  UMOV UR26, URZ ;  /* 0x000000ff001a7c82 */ /* 0x000fe20008000000 */
[----:B------:R-:W-:Y:S01]  /*3a20*/  UIADD3 UR16, UPT, UPT, UR32, 0x1a000, URZ ;  /* 0x0001a00020107890 */ /* 0x000fe2000fffe0ff */
[----:B------:R-:W-:Y:S01]  /*3a30*/  UMOV UR18, 0x20 ;  /* 0x0000002000127882 */ /* 0x000fe20000000000 */
[----:B------:R-:W-:Y:S03]  /*3a40*/  UMOV UR19, UR27 ;  /* 0x0000001b00137c82 */ /* 0x000fe60008000000 */
[----:B------:R4:W-:Y:S01]  /*3a50*/  UTMALDG.5D [UR24], [UR34], desc[UR36] ;  /* 0x00002418220075b4 */ /* 0x0009e20008021000 */
[----:B------:R-:W-:Y:S01]  /*3a60*/  UMOV UR20, UR28 ;  /* 0x0000001c00147c82 */ /* 0x000fe20008000000 */
[----:B------:R-:W-:Y:S01]  /*3a70*/  UMOV UR21, UR29 ;  /* 0x0000001d00157c82 */ /* 0x000fe20008000000 */
[----:B------:R-:W-:Y:S01]  /*3a80*/  UMOV UR22, UR30 ;  /* 0x0000001e00167c82 */ /* 0x000fe20008000000 */
[----:B------:R-:W-:Y:S01]  /*3a90*/  UMOV UR17, UR25 ;  /* 0x0000001900117c82 */ /* 0x000fe20008000000 */
[----:B------:R-:W-:Y:S01]  /*3aa0*/  UIADD3 UR8, UPT, UPT, UR32, 0x1c000, URZ ;  /* 0x0001c00020087890 */ /* 0x000fe2000fffe0ff */
[----:B------:R-:W-:Y:S01]  /*3ab0*/  UMOV UR10, 0x40 ;  /* 0x00000040000a7882 */ /* 0x000fe20000000000 */
[----:B------:R4:W-:Y:S01]  /*3ac0*/  UTMALDG.5D [UR16], [UR34], desc[UR36] ;  /* 0x00002410220075b4 */ /* 0x0009e20008021000 */
[----:B------:R-:W-:Y:S01]  /*3ad0*/  UMOV UR11, UR27 ;  /* 0x0000001b000b7c82 */ /* 0x000fe20008000000 */
[----:B------:R-:W-:Y:S01]  /*3ae0*/  UMOV UR12, UR28 ;  /* 0x0000001c000c7c82 */ /* 0x000fe20008000000 */
[----:B------:R-:W-:Y:S01]  /*3af0*/  UMOV UR13, UR29 ;  /* 0x0000001d000d7c82 */ /* 0x000fe20008000000 */
[----:B------:R-:W-:Y:S01]  /*3b00*/  UMOV UR14, UR30 ;  /* 0x0000001e000e7c82 */ /* 0x000fe20008000000 */
[----:B------:R-:W-:Y:S02]  /*3b10*/  UMOV UR9, UR25 ;  /* 0x0000001900097c82 */ /* 0x000fe40008000000 */
[----:B------:R4:W-:Y:S02]  /*3b20*/  UTMALDG.5D [UR8], [UR34], desc[UR36] ;  /* 0x00002408220075b4 */ /* 0x0009e40008021000 */
[----:B----4-:R-:W-:Y:S05]  /*3b30*/  BRA.U !UP3, `(.L_x_85) ;  /* 0x000000010b047547 */ /* 0x010fea000b800000 */
[----:B------:R-:W-:Y:S05]  /*3b40*/  BPT.TRAP 0x1 ;  /* 0x000000040000795c */ /* 0x000fea0000300000 */
.L_x_85:
[----:B---3--:R-:W-:Y:S04]  /*3b50*/  SHF.L.U32 R8, R13, 0x1f, RZ ;  /* 0x0000001f0d087819 */ /* 0x008fe800000006ff */
[----:B------:R-:W3:Y:S02]  /*3b60*/  SYNCS.PHASECHK.TRANS64.TRYWAIT P5, [UR32+0x2e848], R8 ;  /* 0x02e84808ff0075a7 */ /* 0x000ee400080a1120 */
[----:B---3--:R-:W-:Y:S05]  /*3b70*/  @!P5 BRA `(.L_x_86) ;  /* 0x000000e80054d947 */ /* 0x008fea0003800000 */
.L_x_268:
[----:B------:R-:W-:Y:S06]  /*3b80*/  UIMAD UR6, UR28, UR15, UR5 ;  /* 0x0000000f1c0672a4 */ /* 0x000fec000f8e0205 */
[----:B--2---:R-:W-:Y:S04]  /*3b90*/  VIADD R7, R2, UR6 ;  /* 0x0000000602077c36 */ /* 0x004fe80008000000 */
[C---:B------:R-:W-:Y:S01]  /*3ba0*/  VIADD R2, R7.reuse, 0x1 ;  /* 0x0000000107027836 */ /* 0x040fe20000000000 */
[CC--:B-1----:R-:W-:Y:S04]  /*3bb0*/  LEA R20, P5, R7.reuse, R16.reuse, 0x2 ;  /* 0x0000001007147211 */ /* 0x0c2fe800078a10ff */
[CC--:B------:R-:W-:Y:S02]  /*3bc0*/  LEA.HI.X R21, R7.reuse, R17.reuse, RZ, 0x2, P5 ;  /* 0x0000001107157211 */ /* 0x0c0fe400028f14ff */
[CC--:B------:R-:W-:Y:S03]  /*3bd0*/  LEA R8, P5, R2.reuse, R16.reuse, 0x2 ;  /* 0x0000001002087211 */ /* 0x0c0fe600078a10ff */
[----:B------:R-:W-:Y:S01]  /*3be0*/  @!PT LDS RZ, [RZ] ;  /* 0x00000000fffff984 */ /* 0x000fe20000000800 */
[----:B------:R-:W-:Y:S01]  /*3bf0*/  @!PT LDS RZ, [RZ] ;  /* 0x00000000fffff984 */ /* 0x000fe20000000800 */
[----:B------:R-:W-:Y:S01]  /*3c00*/  @!PT LDS RZ, [RZ] ;  /* 0x00000000fffff984 */ /* 0x000fe20000000800 */
[----:B------:R1:W-:Y:S01]  /*3c10*/  LDGSTS.E.LTC128B [R5+0x2e200], desc[UR38][R20.64], !P3 ;  /* 0x2e20000014057fae */ /* 0x0003e2000d9a1226 */
[-C--:B------:R-:W-:Y:S01]  /*3c20*/  LEA.HI.X R9, R2, R17.reuse, RZ, 0x2, P5 ;  /* 0x0000001102097211 */ /* 0x080fe200028f14ff */
[C---:B------:R-:W-:Y:S02]  /*3c30*/  VIADD R2, R7.reuse, 0x2 ;  /* 0x0000000207027836 */ /* 0x040fe40000000000 */
[----:B------:R-:W-:Y:S02]  /*3c40*/  VIADD R7, R7, 0x3 ;  /* 0x0000000307077836 */ /* 0x000fe40000000000 */
[----:B------:R1:W-:Y:S01]  /*3c50*/  LDGSTS.E.LTC128B [R5+0x2e204], desc[UR38][R8.64], !P2 ;  /* 0x2e20400008057fae */ /* 0x0003e2000d1a1226 */
[CC--:B------:R-:W-:Y:S04]  /*3c60*/  LEA R22, P5, R2.reuse, R16.reuse, 0x2 ;  /* 0x0000001002167211 */ /* 0x0c0fe800078a10ff */
[-C--:B------:R-:W-:Y:S02]  /*3c70*/  LEA.HI.X R23, R2, R17.reuse, RZ, 0x2, P5 ;  /* 0x0000001102177211 */ /* 0x080fe400028f14ff */
[C---:B------:R-:W-:Y:S03]  /*3c80*/  LEA R24, P5, R7.reuse, R16, 0x2 ;  /* 0x0000001007187211 */ /* 0x040fe600078a10ff */
[----:B------:R1:W-:Y:S01]  /*3c90*/  LDGSTS.E.LTC128B [R5+0x2e208], desc[UR38][R22.64], !P1 ;  /* 0x2e20800016057fae */ /* 0x0003e2000c9a1226 */
[----:B------:R-:W-:Y:S05]  /*3ca0*/  LEA.HI.X R25, R7, R17, RZ, 0x2, P5 ;  /* 0x0000001107197211 */ /* 0x000fea00028f14ff */
[----:B------:R1:W-:Y:S01]  /*3cb0*/  LDGSTS.E.LTC128B [R5+0x2e20c], desc[UR38][R24.64], !P0 ;  /* 0x2e20c00018057fae */ /* 0x0003e2000c1a1226 */
[----:B------:R-:W-:Y:S01]  /*3cc0*/  NOP ;  /* 0x0000000000007918 */ /* 0x000fe20000000000 */
[----:B------:R-:W-:Y:S02]  /*3cd0*/  SYNCS.ARRIVE.TRANS64.RED.A0T1 RZ, [UR32+0x2e840], RZ ;  /* 0x02e840ffffff79a7 */ /* 0x000fe40008200420 */
[----:B------:R-:W-:Y:S01]  /*3ce0*/  ARRIVES.LDGSTSBAR.64.TRANSCNT [UR32+0x2e840] ;  /* 0x02e84000ff0079b0 */ /* 0x000fe20008002a20 */
[----:B------:R-:W-:Y:S01]  /*3cf0*/  NOP ;  /* 0x0000000000007918 */ /* 0x000fe20000000000 */
[----:B------:R-:W-:Y:S05]  /*3d00*/  BRA.U !UP3, `(.L_x_87) ;  /* 0x000000010b047547 */ /* 0x000fea000b800000 */
[----:B------:R-:W-:Y:S05]  /*3d10*/  BPT.TRAP 0x1 ;  /* 0x000000040000795c */ /* 0x000fea0000300000 */
.L_x_87:
[----:B------:R-:W-:Y:S01]  /*3d20*/  LOP3.LUT R13, R13, 0x1, RZ, 0x3c, !PT ;  /* 0x000000010d0d7812 */ /* 0x000fe200078e3cff */
[----:B------:R-:W-:Y:S01]  /*3d30*/  SYNCS.ARRIVE.TRANS64.A1T0 RZ, [UR32+0x2e840], RZ ;  /* 0x02e840ffffff79a7 */ /* 0x000fe20008100020 */
[----:B------:R-:W2:Y:S01]  /*3d40*/  LDL.LU R2, [R1+0x4] ;  /* 0x0000040001027983 */ /* 0x000ea20000300800 */
[----:B------:R-:W-:Y:S01]  /*3d50*/  LOP3.LUT R12, R12, 0x1, RZ, 0x3c, !PT ;  /* 0x000000010c0c7812 */ /* 0x000fe200078e3cff */
[----:B------:R-:W-:Y:S01]  /*3d60*/  UISETP.NE.AND UP0, UPT, UR23, 0x2, UPT ;  /* 0x000000021700788c */ /* 0x000fe2000bf05270 */
[----:B------:R-:W-:Y:S03]  /*3d70*/  LOP3.LUT R11, R11, 0x1, RZ, 0x3c, !PT ;  /* 0x000000010b0b7812 */ /* 0x000fe600078e3cff */
[----:B------:R-:W-:Y:S02]  /*3d80*/  USEL UR8, URZ, 0x1, UP0 ;  /* 0x00000001ff087887 */ /* 0x000fe40008000000 */
[----:B------:R-:W-:Y:S04]  /*3d90*/  USEL UR6, UR23, URZ, UP0 ;  /* 0x000000ff17067287 */ /* 0x000fe80008000000 */
[----:B------:R-:W-:Y:S02]  /*3da0*/  LOP3.LUT R10, R10, UR8, RZ, 0x3c, !PT ;  /* 0x000000080a0a7c12 */ /* 0x000fe4000f8e3cff */
[C---:B--2---:R-:W-:Y:S01]  /*3db0*/  ISETP.GT.U32.AND P0, PT, R2.reuse, 0x2, PT ;  /* 0x000000020200780c */ /* 0x044fe20003f04070 */
[----:B------:R-:W-:Y:S05]  /*3dc0*/  VIADD R2, R2, 0xffffffff ;  /* 0xffffffff02027836 */ /* 0x000fea0000000000 */
[----:B------:R2:W-:Y:S07]  /*3dd0*/  STL [R1+0x4], R2 ;  /* 0x0000040201007387 */ /* 0x0005ee0000100800 */
[----:B------:R-:W-:Y:S05]  /*3de0*/  @P0 BRA `(.L_x_88) ;  /* 0xfffffff400140947 */ /* 0x000fea000383ffff */
[----:B------:R-:W-:Y:S05]  /*3df0*/  EXIT ;  /* 0x000000000000794d */ /* 0x000fea0003800000 */
.L_x_318:
[----:B------:R-:W-:-:S08]  /*3e00*/  NOP ;  /* 0x0000000000007918 */ /* 0x000fd00000000000 */
[----:B------:R-:W1:-:S00]  /*3e10*/  USETMAXREG.DEALLOC.CTAPOOL 0x60 ;  /* 0x00000060000079c8 */ /* 0x000e4000080e0500 */
[----:B------:R-:W2:Y:S01]  /*3e20*/  S2UR UR24, SR_CgaCtaId ;  /* 0x00000000001879c3 */ /* 0x000ea20000008800 */
[----:B------:R-:W-:Y:S01]  /*3e30*/  UMOV UR4, 0x40 ;  /* 0x0000004000047882 */ /* 0x000fe20000000000 */
[----:B------:R-:W-:Y:S01]  /*3e40*/  NOP ;  /* 0x0000000000007918 */ /* 0x000fe20000000000 */
[----:B--2---:R-:W-:-:S03]  /*3e50*/  ULEA UR5, UR24, UR4, 0x18 ;  /* 0x0000000418057291 */ /* 0x004fc6000f8ec0ff */
[----:B------:R-:W-:Y:S02]  /*3e60*/  UMOV UR4, 0x400 ;  /* 0x0000040000047882 */ /* 0x000fe40000000000 */
[----:B------:R-:W-:-:S04]  /*3e70*/  ULEA UR24, UR24, UR4, 0x18 ;  /* 0x0000000418187291 */ /* 0x000fc8000f8ec0ff */
[----:B-1----:R-:W1:Y:S02]  /*3e80*/  LDS.U8 R2, [UR5+0x1c] ;  /* 0x00001c05ff027984 */ /* 0x002e640008000000 */
[----:B-1----:R-:W-:-:S13]  /*3e90*/  ISETP.NE.AND P0, PT, R2, RZ, PT ;  /* 0x000000ff0200720c */ /* 0x002fda0003f05270 */
[----:B------:R-:W-:Y:S05]  /*3ea0*/  @P0 BRA `(.L_x_89) ;  /* 0x0000000000580947 */ /* 0x000fea0003800000 */
[----:B------:R-:W-:-:S13]  /*3eb0*/  ELECT P0, URZ, PT ;  /* 0x0000000000ff782f */ /* 0x000fda0003800000 */
[----:B------:R-:W-:Y:S05]  /*3ec0*/  @!P0 BRA `(.L_x_90) ;  /* 0x00000000005c8947 */ /* 0x000fea0003800000 */
[----:B------:R-:W-:Y:S01]  /*3ed0*/  UMOV UR4, 0x10 ;  /* 0x0000001000047882 */ /* 0x000fe20000000000 */
[----:B------:R-:W-:Y:S01]  /*3ee0*/  HFMA2 R2, -RZ, RZ, 0, 5.9604644775390625e-08 ;  /* 0x00000001ff027431 */ /* 0x000fe200000001ff */
[----:B------:R-:W-:-:S03]  /*3ef0*/  MOV R3, 0xffff ;  /* 0x0000ffff00037802 */ /* 0x000fc60000000f00 */
[----:B------:R-:W-:Y:S04]  /*3f00*/  DEPBAR.LE SB1, 0x36 ;  /* 0x00009d800000791a */ /* 0x000fe80000000000 */
[----:B------:R-:W1:Y:S02]  /*3f10*/  UTCATOMSWS.FIND_AND_SET.ALIGN UP0, UR4, UR4 ;  /* 0x00000004000475e3 */ /* 0x000e640008000800 */
[----:B-1----:R-:W-:Y:S01]  /*3f20*/  MOV R4, UR4 ;  /* 0x0000000400047c02 */ /* 0x002fe20008000f00 */
[----:B------:R-:W-:Y:S06]  /*3f30*/  BRA.U UP0, `(.L_x_91) ;  /* 0x0000000100187547 */ /* 0x000fec000b800000 */
.L_x_92:
[----:B------:R-:W-:Y:S05]  /*3f40*/  NANOSLEEP 0x64 ;  /* 0x000000640000795d */ /* 0x000fea0003800000 */
[----:B------:R-:W-:-:S05]  /*3f50*/  UMOV UR4, 0x10 ;  /* 0x0000001000047882 */ /* 0x000fca0000000000 */
[----:B------:R-:W-:Y:S04]  /*3f60*/  DEPBAR.LE SB1, 0x36 ;  /* 0x00009d800000791a */ /* 0x000fe80000000000 */
[----:B------:R-:W1:Y:S02]  /*3f70*/  UTCATOMSWS.FIND_AND_SET.ALIGN UP0, UR4, UR4 ;  /* 0x00000004000475e3 */ /* 0x000e640008000800 */
[----:B-1----:R-:W-:Y:S01]  /*3f80*/  MOV R4, UR4 ;  /* 0x0000000400047c02 */ /* 0x002fe20008000f00 */
[----:B------:R-:W-:Y:S05]  /*3f90*/  BRA.U !UP0, `(.L_x_92) ;  /* 0xfffffffd08e87547 */ /* 0x000fea000b83ffff */
.L_x_91:
[-C--:B------:R-:W-:Y:S02]  /*3fa0*/  SHF.L.U32 R3, R3, R4.reuse, RZ ;  /* 0x0000000403037219 */ /* 0x080fe400000006ff */
[----:B------:R-:W-:Y:S01]  /*3fb0*/  SHF.L.U32 R2, R2, R4, RZ ;  /* 0x0000000402027219 */ /* 0x000fe200000006ff */
[----:B------:R-:W-:Y:S02]  /*3fc0*/  IMAD.SHL.U32 R4, R4, 0x20, RZ ;  /* 0x0000002004047824 */ /* 0x000fe400078e00ff */
[----:B------:R1:W-:Y:S04]  /*3fd0*/  ATOMS.OR RZ, [UR5+0x14], R3 ;  /* 0x00001403ffff798c */ /* 0x0003e8000b000005 */
[----:B------:R1:W-:Y:S04]  /*3fe0*/  ATOMS.OR RZ, [UR5+0x18], R2 ;  /* 0x00001802ffff798c */ /* 0x0003e8000b000005 */
[----:B------:R1:W-:Y:S01]  /*3ff0*/  STS [UR24+0x2e8c0], R4 ;  /* 0x02e8c004ff007988 */ /* 0x0003e20008000818 */
[----:B------:R-:W-:Y:S05]  /*4000*/  BRA `(.L_x_90) ;  /* 0x00000000000c7947 */ /* 0x000fea0003800000 */
.L_x_89:
[----:B------:R1:W-:Y:S01]  /*4010*/  STS [UR24+0x2e8c0], R5 ;  /* 0x02e8c005ff007988 */ /* 0x0003e20008000818 */
[----:B------:R-:W-:-:S03]  /*4020*/  MOV R2, 0x4040 ;  /* 0x0000404000027802 */ /* 0x000fc60000000f00 */
[----:B-1----:R-:W-:Y:S05]  /*4030*/  CALL.REL.NOINC `($__internal_1_$__cuda_sm10x_tcgen05_guardrail_trap_phase_invalid_during_alloc) ;  /* 0x000000ec00ac7944 */ /* 0x002fea0003c00000 */
.L_x_90:
[----:B------:R-:W-:Y:S05]  /*4040*/  WARPSYNC.ALL ;  /* 0x0000000000007948 */ /* 0x000fea0003800000 */
[----:B------:R-:W-:Y:S01]  /*4050*/  USHF.R.U32.HI UR7, URZ, 0x4, UR24 ;  /* 0x00000004ff077899 */ /* 0x000fe20008011618 */
[----:B------:R-:W-:Y:S01]  /*4060*/  NOP ;  /* 0x0000000000007918 */ /* 0x000fe20000000000 */
[----:B------:R-:W-:Y:S01]  /*4070*/  UIADD3 UR6, UPT, UPT, UR24, 0xc000, URZ ;  /* 0x0000c00018067890 */ /* 0x000fe2000fffe0ff */
[----:B------:R-:W-:Y:S01]  /*4080*/  BSSY.RECONVERGENT B0, `(.L_x_93) ;  /* 0x000001f000007945 */ /* 0x000fe20003800200 */
[----:B------:R-:W-:Y:S02]  /*4090*/  UIADD3 UR5, UPT, UPT, UR24, 0x6000, URZ ;  /* 0x0000600018057890 */ /* 0x000fe4000fffe0ff */
[----:B------:R-:W-:-:S02]  /*40a0*/  UIADD3 UR4, UPT, UPT, UR24, 0x18000, URZ ;  /* 0x0001800018047890 */ /* 0x000fc4000fffe0ff */
[----:B------:R-:W-:Y:S02]  /*40b0*/  UIADD3 UR10, UPT, UPT, UR24, 0x1e000, URZ ;  /* 0x0001e000180a7890 */ /* 0x000fe4000fffe0ff */
[----:B------:R-:W-:Y:S02]  /*40c0*/  ULOP3.LUT UR9, UR7, 0x3fff, URZ, 0xc0, !UPT ;  /* 0x00003fff07097892 */ /* 0x000fe4000f8ec0ff */
[----:B------:R-:W-:Y:S02]  /*40d0*/  USHF.R.U32.HI UR8, URZ, 0x4, UR6 ;  /* 0x00000004ff087899 */ /* 0x000fe40008011606 */
[----:B------:R-:W-:Y:S02]  /*40e0*/  USHF.R.U32.HI UR7, URZ, 0x4, UR5 ;  /* 0x00000004ff077899 */ /* 0x000fe40008011605 */
[----:B------:R-:W-:Y:S02]  /*40f0*/  USHF.R.U32.HI UR6, URZ, 0x4, UR4 ;  /* 0x00000004ff067899 */ /* 0x000fe40008011604 */
[----:B------:R-:W-:-:S02]  /*4100*/  USHF.R.U32.HI UR4, URZ, 0x4, UR10 ;  /* 0x00000004ff047899 */ /* 0x000fc4000801160a */
[----:B------:R-:W-:Y:S02]  /*4110*/  ULOP3.LUT UR7, UR7, 0x3fff, URZ, 0xc0, !UPT ;  /* 0x00003fff07077892 */ /* 0x000fe4000f8ec0ff */
[----:B------:R-:W-:Y:S02]  /*4120*/  ULOP3.LUT UR34, UR4, 0x3fff, URZ, 0xc0, !UPT ;  /* 0x00003fff04227892 */ /* 0x000fe4000f8ec0ff */
[----:B------:R-:W-:Y:S02]  /*4130*/  ULOP3.LUT UR42, UR9, 0x10000, URZ, 0xfc, !UPT ;  /* 0x00010000092a7892 */ /* 0x000fe4000f8efcff */
[----:B------:R-:W-:Y:S02]  /*4140*/  ULOP3.LUT UR28, UR7, 0x10000, URZ, 0xfc, !UPT ;  /* 0x00010000071c7892 */ /* 0x000fe4000f8efcff */
[----:B------:R-:W-:Y:S02]  /*4150*/  ULOP3.LUT UR9, UR9, 0x2000000, URZ, 0xfc, !UPT ;  /* 0x0200000009097892 */ /* 0x000fe4000f8efcff */
[----:B------:R-:W-:-:S02]  /*4160*/  ULOP3.LUT UR7, UR34, 0x4000000, URZ, 0xfc, !UPT ;  /* 0x0400000022077892 */ /* 0x000fc4000f8efcff */
[----:B------:R-:W-:Y:S02]  /*4170*/  ULOP3.LUT UR5, UR8, 0x3fff, URZ, 0xc0, !UPT ;  /* 0x00003fff08057892 */ /* 0x000fe4000f8ec0ff */
[----:B------:R-:W-:Y:S01]  /*4180*/  ULOP3.LUT UR6, UR6, 0x3fff, URZ, 0xc0, !UPT ;  /* 0x00003fff06067892 */ /* 0x000fe2000f8ec0ff */
[----:B------:R-:W-:Y:S01]  /*4190*/  MOV R7, UR9 ;  /* 0x0000000900077c02 */ /* 0x000fe20008000f00 */
[----:B------:R-:W-:Y:S01]  /*41a0*/  ULOP3.LUT UR4, UR5, 0x10000, URZ, 0xfc, !UPT ;  /* 0x0001000005047892 */ /* 0x000fe2000f8efcff */
[----:B------:R-:W-:Y:S01]  /*41b0*/  MOV R6, UR7 ;  /* 0x0000000700067c02 */ /* 0x000fe20008000f00 */
[----:B------:R-:W-:Y:S02]  /*41c0*/  ULOP3.LUT UR30, UR6, 0x10000, URZ, 0xfc, !UPT ;  /* 0x00010000061e7892 */ /* 0x000fe4000f8efcff */
[----:B------:R-:W-:Y:S02]  /*41d0*/  ULOP3.LUT UR34, UR34, 0x10000, URZ, 0xfc, !UPT ;  /* 0x0001000022227892 */ /* 0x000fe4000f8efcff */
[----:B------:R-:W-:-:S02]  /*41e0*/  ULOP3.LUT UR5, UR5, 0x2000000, URZ, 0xfc, !UPT ;  /* 0x0200000005057892 */ /* 0x000fc4000f8efcff */
[----:B------:R-:W-:Y:S01]  /*41f0*/  ULOP3.LUT UR26, UR6, 0x2000000, URZ, 0xfc, !UPT ;  /* 0x02000000061a7892 */ /* 0x000fe2000f8efcff */
[----:B------:R-:W-:Y:S01]  /*4200*/  UMOV UR43, 0x80004020 ;  /* 0x80004020002b7882 */ /* 0x000fe20000000000 */
[----:B------:R-:W-:Y:S01]  /*4210*/  UMOV UR29, 0x80004020 ;  /* 0x80004020001d7882 */ /* 0x000fe20000000000 */
[----:B------:R-:W-:Y:S01]  /*4220*/  UMOV UR31, 0x80004020 ;  /* 0x80004020001f7882 */ /* 0x000fe20000000000 */
[----:B------:R-:W-:Y:S01]  /*4230*/  UMOV UR35, 0x40004040 ;  /* 0x4000404000237882 */ /* 0x000fe20000000000 */
[----:B------:R-:W-:Y:S01]  /*4240*/  UMOV UR27, 0x80004020 ;  /* 0x80004020001b7882 */ /* 0x000fe20000000000 */
[----:B------:R-:W-:Y:S06]  /*4250*/  @!P2 BRA `(.L_x_94) ;  /* 0x000000000004a947 */ /* 0x000fec0003800000 */
[----:B------:R-:W-:Y:S05]  /*4260*/  BPT.TRAP 0x1 ;  /* 0x000000040000795c */ /* 0x000fea0000300000 */
.L_x_94:
[----:B------:R-:W-:Y:S05]  /*4270*/  BSYNC.RECONVERGENT B0 ;  /* 0x0000000000007941 */ /* 0x000fea0003800200 */
.L_x_93:
[----:B------:R-:W-:Y:S01]  /*4280*/  SHF.L.U32 R10, RZ, 0x1f, RZ ;  /* 0x0000001fff0a7819 */ /* 0x000fe200000006ff */
[----:B------:R-:W-:-:S03]  /*4290*/  IMAD.MOV.U32 R9, RZ, RZ, 0x1 ;  /* 0x00000001ff097424 */ /* 0x000fc600078e00ff */
[----:B------:R-:W2:Y:S02]  /*42a0*/  SYNCS.PHASECHK.TRANS64.TRYWAIT P0, [UR24+0x2e800], R10 ;  /* 0x02e8000aff0075a7 */ /* 0x000ea40008001118 */
[----:B------:R-:W-:Y:S01]  /*42b0*/  SHF.L.U32 R9, R9, 0x1f, RZ ;  /* 0x0000001f09097819 */ /* 0x000fe200000006ff */
[----:B--2---:R-:W-:Y:S06]  /*42c0*/  @!P0 BRA `(.L_x_95) ;  /* 0x000000e000988947 */ /* 0x004fec0003800000 */
.L_x_270:
[----:B------:R-:W2:Y:S01]  /*42d0*/  SYNCS.PHASECHK.TRANS64.TRYWAIT P0, [UR24+0x2e858], R9 ;  /* 0x02e85809ff0075a7 */ /* 0x000ea20008001118 */
[----:B-1----:R-:W-:Y:S02]  /*42e0*/  HFMA2 R3, -RZ, RZ, 0, 1.9073486328125e-05 ;  /* 0x00000140ff037431 */ /* 0x002fe400000001ff */
[----:B------:R-:W-:Y:S01]  /*42f0*/  IMAD.MOV.U32 R5, RZ, RZ, 0x140 ;  /* 0x00000140ff057424 */ /* 0x000fe200078e00ff */
[----:B------:R-:W-:Y:S01]  /*4300*/  MOV R2, 0x140 ;  /* 0x0000014000027802 */ /* 0x000fe20000000f00 */
[----:B------:R-:W-:Y:S01]  /*4310*/  IMAD.MOV.U32 R4, RZ, RZ, 0x140 ;  /* 0x00000140ff047424 */ /* 0x000fe200078e00ff */
[----:B--2---:R-:W-:Y:S06]  /*4320*/  @!P0 BRA `(.L_x_96) ;  /* 0x000000e000988947 */ /* 0x004fec0003800000 */
.L_x_272:
[----:B------:R-:W-:Y:S01]  /*4330*/  R2UR UR21, R3 ;  /* 0x00000000031572ca */ /* 0x000fe200000e0000 */
[----:B------:R-:W-:Y:S01]  /*4340*/  IMAD.MOV.U32 R3, RZ, RZ, 0x140 ;  /* 0x00000140ff037424 */ /* 0x000fe200078e00ff */
[----:B------:R-:W-:Y:S01]  /*4350*/  R2UR UR20, R2 ;  /* 0x00000000021472ca */ /* 0x000fe200000e0000 */
[----:B------:R-:W-:Y:S01]  /*4360*/  IMAD.MOV.U32 R2, RZ, RZ, 0x140 ;  /* 0x00000140ff027424 */ /* 0x000fe200078e00ff */
[----:B------:R-:W-:Y:S01]  /*4370*/  R2UR UR23, R5 ;  /* 0x00000000051772ca */ /* 0x000fe200000e0000 */
[----:B------:R-:W-:Y:S01]  /*4380*/  UIADD3 UR40, UPT, UPT, UR42, 0x2, URZ ;  /* 0x000000022a287890 */ /* 0x000fe2000fffe0ff */
[----:B------:R-:W-:Y:S01]  /*4390*/  R2UR UR22, R4 ;  /* 0x00000000041672ca */ /* 0x000fe200000e0000 */
[----:B------:R-:W-:Y:S01]  /*43a0*/  UIADD3 UR14, UPT, UPT, UR4, 0x2, URZ ;  /* 0x00000002040e7890 */ /* 0x000fe2000fffe0ff */
[----:B------:R-:W-:Y:S01]  /*43b0*/  R2UR UR19, R3 ;  /* 0x00000000031372ca */ /* 0x000fe200000e0000 */
[----:B------:R-:W-:Y:S01]  /*43c0*/  UIADD3 UR36, UPT, UPT, UR42, 0x200, URZ ;  /* 0x000002002a247890 */ /* 0x000fe2000fffe0ff */
[----:B------:R-:W-:Y:S01]  /*43d0*/  R2UR UR18, R2 ;  /* 0x00000000021272ca */ /* 0x000fe200000e0000 */
[----:B------:R-:W-:Y:S01]  /*43e0*/  UIADD3 UR12, UPT, UPT, UR4, 0x200, URZ ;  /* 0x00000200040c7890 */ /* 0x000fe2000fffe0ff */
[----:B------:R-:W-:Y:S01]  /*43f0*/  R2UR UR25, R0 ;  /* 0x00000000001972ca */ /* 0x000fe200000e0000 */
[----:B------:R-:W-:-:S02]  /*4400*/  UIADD3 UR52, UPT, UPT, UR42, 0x202, URZ ;  /* 0x000002022a347890 */ /* 0x000fc4000fffe0ff */
[----:B------:R-:W-:Y:S02]  /*4410*/  UIADD3 UR10, UPT, UPT, UR4, 0x202, URZ ;  /* 0x00000202040a7890 */ /* 0x000fe4000fffe0ff */
[----:B------:R-:W-:Y:S02]  /*4420*/  UIADD3 UR54, UPT, UPT, UR42, 0x400, URZ ;  /* 0x000004002a367890 */ /* 0x000fe4000fffe0ff */
[----:B------:R-:W-:Y:S02]  /*4430*/  UIADD3 UR8, UPT, UPT, UR4, 0x400, URZ ;  /* 0x0000040004087890 */ /* 0x000fe4000fffe0ff */
[----:B------:R-:W-:Y:S02]  /*4440*/  UIADD3 UR56, UPT, UPT, UR42, 0x402, URZ ;  /* 0x000004022a387890 */ /* 0x000fe4000fffe0ff */
[----:B------:R-:W-:Y:S01]  /*4450*/  UIADD3 UR6, UPT, UPT, UR4, 0x402, URZ ;  /* 0x0000040204067890 */ /* 0x000fe2000fffe0ff */
[----:B------:R-:W-:Y:S01]  /*4460*/  UMOV UR50, 0x0 ;  /* 0x0000000000327882 */ /* 0x000fe20000000000 */
[----:B------:R-:W-:Y:S01]  /*4470*/  UMOV UR51, 0x8200010 ;  /* 0x0820001000337882 */ /* 0x000fe20000000000 */
[----:B------:R-:W-:Y:S01]  /*4480*/  UMOV UR16, UR4 ;  /* 0x0000000400107c82 */ /* 0x000fe20008000000 */
[----:B------:R-:W-:Y:S01]  /*4490*/  UMOV UR17, 0x80004020 ;  /* 0x8000402000117882 */ /* 0x000fe20000000000 */
        /* <DEDUP_REMOVED lines=8> */
[----:B------:R2:W-:Y:S01]  /*4520*/  UTCHMMA gdesc[UR42], gdesc[UR16], tmem[UR23], tmem[UR50], idesc[UR51], !UPT ;  /* 0x00ff32102a0075ea */ /* 0x0005e2000f800017 */
[----:B------:R-:W-:Y:S01]  /*4530*/  UMOV UR44, 0x0 ;  /* 0x00000000002c7882 */ /* 0x000fe20000000000 */
[----:B------:R-:W-:Y:S01]  /*4540*/  UMOV UR45, 0x8200010 ;  /* 0x08200010002d7882 */ /* 0x000fe20000000000 */
[----:B------:R-:W-:Y:S01]  /*4550*/  UMOV UR53, 0x80004020 ;  /* 0x8000402000357882 */ /* 0x000fe20000000000 */
[----:B------:R-:W-:Y:S01]  /*4560*/  UMOV UR11, 0x80004020 ;  /* 0x80004020000b7882 */ /* 0x000fe20000000000 */
[----:B------:R2:W-:Y:S01]  /*4570*/  UTCHMMA gdesc[UR40], gdesc[UR14], tmem[UR22], tmem[UR48], idesc[UR49], UPT ;  /* 0x00ff300e280075ea */ /* 0x0005e2000b800016 */
        /* <DEDUP_REMOVED lines=10> */
[----:B------:R2:W-:Y:S01]  /*4620*/  UTCHMMA gdesc[UR54], gdesc[UR8], tmem[UR19], tmem[UR38], idesc[UR39], UPT ;  /* 0x00ff2608360075ea */ /* 0x0005e2000b800013 */
[----:B------:R2:W-:Y:S01]  /*4630*/  UTCHMMA gdesc[UR56], gdesc[UR6], tmem[UR18], tmem[UR32], idesc[UR33], UPT ;  /* 0x00ff2006380075ea */ /* 0x0005e2000b800012 */
[----:B------:R-:W-:-:S09]  /*4640*/  UISETP.NE.AND UP0, UPT, UR25, 0x2, UPT ;  /* 0x000000021900788c */ /* 0x000fd2000bf05270 */
[----:B------:R-:W-:Y:S05]  /*4650*/  BRA.U !UP0, `(.L_x_97) ;  /* 0x0000000108047547 */ /* 0x000fea000b800000 */
[----:B--2---:R-:W-:Y:S05]  /*4660*/  BPT.TRAP 0x1 ;  /* 0x000000040000795c */ /* 0x004fea0000300000 */
.L_x_97:
[----:B--2---:R-:W-:-:S09]  /*4670*/  UIADD3 UR6, UPT, UPT, UR24, 0x2e850, URZ ;  /* 0x0002e85018067890 */ /* 0x004fd2000fffe0ff */
[----:B------:R2:W-:Y:S01]  /*4680*/  UTCBAR [UR6], URZ ;  /* 0x000000ff060073e9 */ /* 0x0005e200080000ff */
[----:B------:R-:W-:Y:S05]  /*4690*/  BRA.U !UP4, `(.L_x_98) ;  /* 0x000000010c047547 */ /* 0x000fea000b800000 */
[----:B--2---:R-:W-:Y:S05]  /*46a0*/  BPT.TRAP 0x1 ;  /* 0x000000040000795c */ /* 0x004fea0000300000 */
.L_x_98:
[----:B------:R-:W3:Y:S02]  /*46b0*/  SYNCS.PHASECHK.TRANS64.TRYWAIT P0, [UR24+0x2e820], R10 ;  /* 0x02e8200aff0075a7 */ /* 0x000ee40008001118 */
[----:B---3--:R-:W-:Y:S05]  /*46c0*/  @!P0 BRA `(.L_x_99) ;  /* 0x000000dc00c88947 */ /* 0x008fea0003800000 */
.L_x_274:
[----:B------:R-:W-:Y:S05]  /*46d0*/  BRA.U !UP0, `(.L_x_100) ;  /* 0x0000000108047547 */ /* 0x000fea000b800000 */
[----:B--2---:R-:W-:Y:S05]  /*46e0*/  BPT.TRAP 0x1 ;  /* 0x000000040000795c */ /* 0x004fea0000300000 */
.L_x_100:
[----:B------:R-:W4:Y:S02]  /*46f0*/  SYNCS.PHASECHK.TRANS64.TRYWAIT P0, [UR24+0x2e868], R9 ;  /* 0x02e86809ff0075a7 */ /* 0x000f240008001118 */
[----:B----4-:R-:W-:Y:S05]  /*4700*/  @!P0 BRA `(.L_x_101) ;  /* 0x000000dc00d08947 */ /* 0x010fea0003800000 */
.L_x_276:
[----:B------:R-:W-:Y:S05]  /*4710*/  BRA.U !UP0, `(.L_x_102) ;  /* 0x0000000108047547 */ /* 0x000fea000b800000 */
[----:B--2---:R-:W-:Y:S05]  /*4720*/  BPT.TRAP 0x1 ;  /* 0x000000040000795c */ /* 0x004fea0000300000 */
.L_x_102:
[----:B------:R-:W4:Y:S01]  /*4730*/  SYNCS.PHASECHK.TRANS64.TRYWAIT P0, [UR24+0x2e878], R9 ;  /* 0x02e87809ff0075a7 */ /* 0x000f220008001118 */
[----:B------:R-:W-:Y:S01]  /*4740*/  HFMA2 R3, -RZ, RZ, 0, 1.1444091796875e-05 ;  /* 0x000000c0ff037431 */ /* 0x000fe200000001ff */
[----:B---3--:R-:W-:Y:S01]  /*4750*/  MOV R2, 0xc0 ;  /* 0x000000c000027802 */ /* 0x008fe20000000f00 */
[----:B----4-:R-:W-:Y:S06]  /*4760*/  @!P0 BRA `(.L_x_103) ;  /* 0x000000dc00d08947 */ /* 0x010fec0003800000 */
.L_x_278:
[----:B------:R-:W-:Y:S01]  /*4770*/  R2UR UR46, R3 ;  /* 0x00000000032e72ca */ /* 0x000fe200000e0000 */
[----:B------:R-:W-:Y:S01]  /*4780*/  IMAD.MOV.U32 R3, RZ, RZ, 0xc0 ;  /* 0x000000c0ff037424 */ /* 0x000fe200078e00ff */
[----:B------:R-:W-:Y:S01]  /*4790*/  R2UR UR45, R2 ;  /* 0x00000000022d72ca */ /* 0x000fe200000e0000 */
[----:B------:R-:W-:Y:S01]  /*47a0*/  IMAD.MOV.U32 R2, RZ, RZ, 0xc0 ;  /* 0x000000c0ff027424 */ /* 0x000fe200078e00ff */
[----:B------:R-:W-:Y:S02]  /*47b0*/  UIADD3 UR38, UPT, UPT, UR30, 0x2, URZ ;  /* 0x000000021e267890 */ /* 0x000fe4000fffe0ff */
[C---:B------:R-:W-:Y:S01]  /*47c0*/  R2UR UR44, R3.reuse ;  /* 0x00000000032c72ca */ /* 0x040fe200000e0000 */
[----:B------:R-:W-:Y:S01]  /*47d0*/  UIADD3 UR22, UPT, UPT, UR28, 0x2, URZ ;  /* 0x000000021c167890 */ /* 0x000fe2000fffe0ff */
[C---:B------:R-:W-:Y:S01]  /*47e0*/  R2UR UR33, R2.reuse ;  /* 0x00000000022172ca */ /* 0x040fe200000e0000 */
        /* <DEDUP_REMOVED lines=8> */
[----:B--2---:R-:W-:Y:S02]  /*4870*/  UIADD3 UR6, UPT, UPT, UR28, 0x402, URZ ;  /* 0x000004021c067890 */ /* 0x004fe4000fffe0ff */
[----:B------:R-:W-:Y:S01]  /*4880*/  UIADD3 UR8, UPT, UPT, UR30, 0x402, URZ ;  /* 0x000004021e087890 */ /* 0x000fe2000fffe0ff */
        /* <DEDUP_REMOVED lines=28> */
[----:B------:R-:W-:Y:S05]  /*4a50*/  BRA.U !UP0, `(.L_x_104) ;  /* 0x0000000108047547 */ /* 0x000fea000b800000 */
[----:B--2---:R-:W-:Y:S05]  /*4a60*/  BPT.TRAP 0x1 ;  /* 0x000000040000795c */ /* 0x004fea0000300000 */
.L_x_104:
[----:B--2---:R-:W-:-:S09]  /*4a70*/  UIADD3 UR6, UPT, UPT, UR24, 0x2e860, URZ ;  /* 0x0002e86018067890 */ /* 0x004fd2000fffe0ff */
[----:B------:R2:W-:Y:S01]  /*4a80*/  UTCBAR [UR6], URZ ;  /* 0x000000ff060073e9 */ /* 0x0005e200080000ff */
[----:B------:R-:W-:Y:S05]  /*4a90*/  BRA.U !UP0, `(.L_x_105) ;  /* 0x0000000108047547 */ /* 0x000fea000b800000 */
[----:B--2---:R-:W-:Y:S05]  /*4aa0*/  BPT.TRAP 0x1 ;  /* 0x000000040000795c */ /* 0x004fea0000300000 */
.L_x_105:
[----:B------:R-:W4:Y:S01]  /*4ab0*/  SYNCS.PHASECHK.TRANS64.TRYWAIT P0, [UR24+0x2e880], R10 ;  /* 0x02e8800aff0075a7 */ /* 0x000f220008001118 */
[----:B------:R-:W-:Y:S01]  /*4ac0*/  HFMA2 R3, -RZ, RZ, 0, 1.9073486328125e-05 ;  /* 0x00000140ff037431 */ /* 0x000fe200000001ff */
[----:B------:R-:W-:Y:S01]  /*4ad0*/  MOV R2, 0x60 ;  /* 0x0000006000027802 */ /* 0x000fe20000000f00 */
[----:B----4-:R-:W-:Y:S06]  /*4ae0*/  @!P0 BRA `(.L_x_106) ;  /* 0x000000dc00088947 */ /* 0x010fec0003800000 */
.L_x_280:
[----:B------:R-:W-:Y:S01]  /*4af0*/  R2UR UR51, R3 ;  /* 0x00000000033372ca */ /* 0x000fe200000e0000 */
[----:B------:R-:W-:Y:S01]  /*4b00*/  IMAD.MOV.U32 R3, RZ, RZ, 0x158 ;  /* 0x00000158ff037424 */ /* 0x000fe200078e00ff */
[----:B------:R-:W-:Y:S01]  /*4b10*/  R2UR UR58, R2 ;  /* 0x00000000023a72ca */ /* 0x000fe200000e0000 */
[----:B------:R-:W-:Y:S01]  /*4b20*/  IMAD.MOV.U32 R5, RZ, RZ, 0x148 ;  /* 0x00000148ff057424 */ /* 0x000fe200078e00ff */
[----:B------:R-:W-:Y:S01]  /*4b30*/  UIADD3 UR18, UPT, UPT, UR26, 0x40, URZ ;  /* 0x000000401a127890 */ /* 0x000fe2000fffe0ff */
[----:B---3--:R-:W-:Y:S01]  /*4b40*/  IMAD.MOV.U32 R4, RZ, RZ, 0x60 ;  /* 0x00000060ff047424 */ /* 0x008fe200078e00ff */
[----:B------:R-:W-:Y:S01]  /*4b50*/  R2UR UR45, R3 ;  /* 0x00000000032d72ca */ /* 0x000fe200000e0000 */
[----:B------:R-:W-:Y:S01]  /*4b60*/  IMAD.MOV.U32 R3, RZ, RZ, 0x168 ;  /* 0x00000168ff037424 */ /* 0x000fe200078e00ff */
[----:B------:R-:W-:Y:S01]  /*4b70*/  R2UR UR49, R5 ;  /* 0x00000000053172ca */ /* 0x000fe200000e0000 */
[----:B------:R-:W-:Y:S01]  /*4b80*/  IMAD.MOV.U32 R5, RZ, RZ, 0x150 ;  /* 0x00000150ff057424 */ /* 0x000fe200078e00ff */
[C---:B------:R-:W-:Y:S01]  /*4b90*/  R2UR UR50, R4.reuse ;  /* 0x00000000043272ca */ /* 0x040fe200000e0000 */
[----:B------:R-:W-:Y:S01]  /*4ba0*/  IMAD.MOV.U32 R2, RZ, RZ, 0x60 ;  /* 0x00000060ff027424 */ /* 0x000fe200078e00ff */
[----:B------:R-:W-:Y:S01]  /*4bb0*/  R2UR UR25, R3 ;  /* 0x00000000031972ca */ /* 0x000fe200000e0000 */
[----:B------:R-:W-:Y:S01]  /*4bc0*/  IMAD.MOV.U32 R3, RZ, RZ, 0x170 ;  /* 0x00000170ff037424 */ /* 0x000fe200078e00ff */
[----:B------:R-:W-:Y:S01]  /*4bd0*/  R2UR UR47, R5 ;  /* 0x00000000052f72ca */ /* 0x000fe200000e0000 */
[----:B------:R-:W-:Y:S01]  /*4be0*/  IMAD.MOV.U32 R5, RZ, RZ, 0x160 ;  /* 0x00000160ff057424 */ /* 0x000fe200078e00ff */
[----:B------:R-:W-:Y:S01]  /*4bf0*/  R2UR UR48, R4 ;  /* 0x00000000043072ca */ /* 0x000fe200000e0000 */
[----:B------:R-:W-:Y:S01]  /*4c00*/  UIADD3 UR16, UPT, UPT, UR26, 0x80, URZ ;  /* 0x000000801a107890 */ /* 0x000fe2000fffe0ff */
        /* <DEDUP_REMOVED lines=8> */
[C---:B------:R-:W-:Y:S01]  /*4c90*/  R2UR UR32, R2.reuse ;  /* 0x00000000022072ca */ /* 0x040fe200000e0000 */
[----:B------:R-:W-:Y:S01]  /*4ca0*/  UIADD3 UR8, UPT, UPT, UR26, 0x180, URZ ;  /* 0x000001801a087890 */ /* 0x000fe2000fffe0ff */
[C---:B------:R-:W-:Y:S01]  /*4cb0*/  R2UR UR23, R2.reuse ;  /* 0x00000000021772ca */ /* 0x040fe200000e0000 */
[----:B------:R-:W-:Y:S01]  /*4cc0*/  UMOV UR74, 0x0 ;  /* 0x00000000004a7882 */ /* 0x000fe20000000000 */
[----:B------:R-:W-:Y:S01]  /*4cd0*/  R2UR UR20, R3 ;  /* 0x00000000031472ca */ /* 0x000fe200000e0000 */
[----:B------:R-:W-:Y:S01]  /*4ce0*/  UMOV UR75, 0x8190010 ;  /* 0x08190010004b7882 */ /* 0x000fe20000000000 */
[----:B------:R-:W-:Y:S01]  /*4cf0*/  R2UR UR21, R2 ;  /* 0x00000000021572ca */ /* 0x000fe200000e0000 */
[----:B--2---:R-:W-:Y:S01]  /*4d00*/  UIADD3 UR6, UPT, UPT, UR26, 0x1c0, URZ ;  /* 0x000001c01a067890 */ /* 0x004fe2000fffe0ff */
[----:B------:R2:W-:Y:S01]  /*4d10*/  UTCHMMA tmem[UR51], gdesc[UR26], tmem[UR58], tmem[UR74], idesc[UR75], !UPT ;  /* 0x00ff4a1a330079ea */ /* 0x0005e2000f80003a */
        /* <DEDUP_REMOVED lines=9> */
[----:B------:R2:W-:Y:S01]  /*4db0*/  UTCHMMA tmem[UR49], gdesc[UR18], tmem[UR50], tmem[UR72], idesc[UR73], UPT ;  /* 0x00ff4812310079ea */ /* 0x0005e2000b800032 */
        /* <DEDUP_REMOVED lines=16> */
[----:B------:R2:W-:Y:S01]  /*4ec0*/  UTCHMMA tmem[UR22], gdesc[UR8], tmem[UR23], tmem[UR62], idesc[UR63], UPT ;  /* 0x00ff3e08160079ea */ /* 0x0005e2000b800017 */
[----:B------:R2:W-:Y:S01]  /*4ed0*/  UTCHMMA tmem[UR20], gdesc[UR6], tmem[UR21], tmem[UR60], idesc[UR61], UPT ;  /* 0x00ff3c06140079ea */ /* 0x0005e2000b800015 */
[----:B------:R-:W-:Y:S05]  /*4ee0*/  BRA.U !UP0, `(.L_x_107) ;  /* 0x0000000108047547 */ /* 0x000fea000b800000 */
[----:B--2---:R-:W-:Y:S05]  /*4ef0*/  BPT.TRAP 0x1 ;  /* 0x000000040000795c */ /* 0x004fea0000300000 */
.L_x_107:
[----:B--2---:R-:W-:-:S09]  /*4f00*/  UIADD3 UR6, UPT, UPT, UR24, 0x2e888, URZ ;  /* 0x0002e88818067890 */ /* 0x004fd2000fffe0ff */
[----:B------:R2:W-:Y:S01]  /*4f10*/  UTCBAR [UR6], URZ ;  /* 0x000000ff060073e9 */ /* 0x0005e200080000ff */
[----:B------:R-:W-:Y:S05]  /*4f20*/  BRA.U !UP4, `(.L_x_108) ;  /* 0x000000010c047547 */ /* 0x000fea000b800000 */
[----:B--2---:R-:W-:Y:S05]  /*4f30*/  BPT.TRAP 0x1 ;  /* 0x000000040000795c */ /* 0x004fea0000300000 */
.L_x_108:
[----:B------:R-:W3:Y:S01]  /*4f40*/  LDL R2, [R1+0x4] ;  /* 0x0000040001027983 */ /* 0x000ee20000100800 */
[----:B--2---:R-:W-:Y:S01]  /*4f50*/  UIADD3 UR6, UPT, UPT, UR24, 0x2e828, URZ ;  /* 0x0002e82818067890 */ /* 0x004fe2000fffe0ff */
[----:B------:R-:W-:Y:S01]  /*4f60*/  HFMA2 R14, -RZ, RZ, 0, 0 ;  /* 0x00000000ff0e7431 */ /* 0x000fe200000001ff */
[----:B------:R-:W-:Y:S01]  /*4f70*/  UMOV UR9, URZ ;  /* 0x000000ff00097c82 */ /* 0x000fe20008000000 */
[----:B------:R-:W-:-:S06]  /*4f80*/  UMOV UR32, URZ ;  /* 0x000000ff00207c82 */ /* 0x000fcc0008000000 */
[----:B------:R2:W-:Y:S01]  /*4f90*/  UTCBAR [UR6], URZ ;  /* 0x000000ff060073e9 */ /* 0x0005e200080000ff */
[----:B---3--:R-:W-:-:S13]  /*4fa0*/  ISETP.NE.AND P0, PT, R2, 0x1, PT ;  /* 0x000000010200780c */ /* 0x008fda0003f05270 */
[----:B--2---:R-:W-:Y:S05]  /*4fb0*/  @!P0 BRA `(.L_x_109) ;  /* 0x0000001800508947 */ /* 0x004fea0003800000 */
[----:B------:R-:W-:Y:S01]  /*4fc0*/  R2UR UR66, R6 ;  /* 0x00000000064272ca */ /* 0x000fe200000e0000 */
[----:B------:R-:W-:Y:S01]  /*4fd0*/  UMOV UR10, UR36 ;  /* 0x00000024000a7c82 */ /* 0x000fe20008000000 */
[----:B------:R-:W-:Y:S01]  /*4fe0*/  R2UR UR53, R7 ;  /* 0x00000000073572ca */ /* 0x000fe200000e0000 */
[----:B------:R-:W-:Y:S01]  /*4ff0*/  UMOV UR6, UR52 ;  /* 0x0000003400067c82 */ /* 0x000fe20008000000 */
[----:B------:R-:W-:Y:S01]  /*5000*/  IMAD.U32 R22, RZ, RZ, UR10 ;  /* 0x0000000aff167e24 */ /* 0x000fe2000f8e00ff */
[----:B------:R-:W-:Y:S01]  /*5010*/  UMOV UR11, 0x80004020 ;  /* 0x80004020000b7882 */ /* 0x000fe20000000000 */
[----:B------:R-:W-:Y:S01]  /*5020*/  IMAD.U32 R20, RZ, RZ, UR6 ;  /* 0x00000006ff147e24 */ /* 0x000fe2000f8e00ff */
[----:B------:R-:W-:Y:S01]  /*5030*/  UMOV UR7, 0x80004020 ;  /* 0x8000402000077882 */ /* 0x000fe20000000000 */
[----:B------:R-:W-:Y:S01]  /*5040*/  UMOV UR10, UR54 ;  /* 0x00000036000a7c82 */ /* 0x000fe20008000000 */
[----:B------:R-:W-:Y:S01]  /*5050*/  UMOV UR6, UR56 ;  /* 0x0000003800067c82 */ /* 0x000fe20008000000 */
[----:B------:R-:W-:Y:S01]  /*5060*/  MOV R23, UR11 ;  /* 0x0000000b00177c02 */ /* 0x000fe20008000f00 */
[----:B------:R-:W-:Y:S01]  /*5070*/  IMAD.U32 R18, RZ, RZ, UR10 ;  /* 0x0000000aff127e24 */ /* 0x000fe2000f8e00ff */
[----:B------:R-:W-:Y:S01]  /*5080*/  MOV R21, UR7 ;  /* 0x0000000700157c02 */ /* 0x000fe20008000f00 */
[----:B------:R-:W-:Y:S01]  /*5090*/  IMAD.MOV.U32 R13, RZ, RZ, RZ ;  /* 0x000000ffff0d7224 */ /* 0x000fe200078e00ff */
[----:B------:R-:W-:Y:S01]  /*50a0*/  MOV R19, UR11 ;  /* 0x0000000b00137c02 */ /* 0x000fe20008000f00 */
[----:B------:R-:W-:Y:S01]  /*50b0*/  IMAD.U32 R17, RZ, RZ, UR7 ;  /* 0x00000007ff117e24 */ /* 0x000fe2000f8e00ff */
[----:B------:R-:W-:Y:S01]  /*50c0*/  MOV R16, UR6 ;  /* 0x0000000600107c02 */ /* 0x000fe20008000f00 */
[----:B------:R-:W-:Y:S01]  /*50d0*/  IMAD.MOV.U32 R11, RZ, RZ, RZ ;  /* 0x000000ffff0b7224 */ /* 0x000fe200078e00ff */
[----:B------:R-:W-:Y:S01]  /*50e0*/  MOV R12, 0x1 ;  /* 0x00000001000c7802 */ /* 0x000fe20000000f00 */
[----:B------:R-:W-:Y:S01]  /*50f0*/  IMAD.MOV.U32 R10, RZ, RZ, 0x1 ;  /* 0x00000001ff0a7424 */ /* 0x000fe200078e00ff */
[----:B------:R-:W-:Y:S01]  /*5100*/  MOV R14, RZ ;  /* 0x000000ff000e7202 */ /* 0x000fe20000000f00 */
[----:B-1----:R-:W-:Y:S01]  /*5110*/  IMAD.MOV.U32 R8, RZ, RZ, RZ ;  /* 0x000000ffff087224 */ /* 0x002fe200078e00ff */
[----:B------:R-:W-:Y:S01]  /*5120*/  MOV R9, 0x1 ;  /* 0x0000000100097802 */ /* 0x000fe20000000f00 */
[----:B------:R-:W-:-:S02]  /*5130*/  UIADD3 UR76, UPT, UPT, UR66, 0x80, URZ ;  /* 0x00000080424c7890 */ /* 0x000fc4000fffe0ff */
[----:B------:R-:W-:Y:S02]  /*5140*/  UIADD3 UR74, UPT, UPT, UR66, 0x180, URZ ;  /* 0x00000180424a7890 */ /* 0x000fe4000fffe0ff */
[----:B------:R-:W-:Y:S02]  /*5150*/  UIADD3 UR72, UPT, UPT, UR66, 0x200, URZ ;  /* 0x0000020042487890 */ /* 0x000fe4000fffe0ff */
[----:B------:R-:W-:Y:S02]  /*5160*/  UIADD3 UR70, UPT, UPT, UR66, 0x280, URZ ;  /* 0x0000028042467890 */ /* 0x000fe4000fffe0ff */
[----:B------:R-:W-:Y:S02]  /*5170*/  UIADD3 UR68, UPT, UPT, UR66, 0x300, URZ ;  /* 0x0000030042447890 */ /* 0x000fe4000fffe0ff */
[----:B------:R-:W-:Y:S02]  /*5180*/  UIADD3 UR64, UPT, UPT, UR53, 0x40, URZ ;  /* 0x0000004035407890 */ /* 0x000fe4000fffe0ff */
        /* <DEDUP_REMOVED lines=9> */
[----:B------:R-:W-:Y:S01]  /*5220*/  UIADD3 UR44, UPT, UPT, UR34, 0x400, URZ ;  /* 0x00000400222c7890 */ /* 0x000fe2000fffe0ff */
[----:B------:R-:W-:Y:S01]  /*5230*/  UMOV UR8, 0x1 ;  /* 0x0000000100087882 */ /* 0x000fe20000000000 */
[----:B------:R-:W-:Y:S01]  /*5240*/  UMOV UR32, URZ ;  /* 0x000000ff00207c82 */ /* 0x000fe20008000000 */
[----:B------:R-:W-:Y:S01]  /*5250*/  UMOV UR9, URZ ;  /* 0x000000ff00097c82 */ /* 0x000fe20008000000 */
        /* <DEDUP_REMOVED lines=18> */
.L_x_133:
[----:B------:R-:W-:Y:S04]  /*5380*/  BSSY.RECONVERGENT B0, `(.L_x_110) ;  /* 0x0000003000007945 */ /* 0x000fe80003800200 */
[----:B---3--:R-:W-:Y:S05]  /*5390*/  @!P2 BRA `(.L_x_111) ;  /* 0x000000000004a947 */ /* 0x008fea0003800000 */
[----:B------:R-:W-:Y:S05]  /*53a0*/  BPT.TRAP 0x1 ;  /* 0x000000040000795c */ /* 0x000fea0000300000 */
.L_x_111:
[----:B------:R-:W-:Y:S05]  /*53b0*/  BSYNC.RECONVERGENT B0 ;  /* 0x0000000000007941 */ /* 0x000fea0003800200 */
.L_x_110:
[----:B------:R-:W-:Y:S01]  /*53c0*/  ULEA UR6, UR8, UR24, 0x3 ;  /* 0x0000001808067291 */ /* 0x000fe2000f8e18ff */
[----:B------:R-:W-:Y:S02]  /*53d0*/  SHF.L.U32 R3, R8, 0x1f, RZ ;  /* 0x0000001f08037819 */ /* 0x000fe400000006ff */
[----:B------:R-:W-:Y:S06]  /*53e0*/  R2UR UR7, R0 ;  /* 0x00000000000772ca */ /* 0x000fec00000e0000 */
[----:B------:R-:W1:Y:S07]  /*53f0*/  SYNCS.PHASECHK.TRANS64.TRYWAIT P0, [UR6+0x2e800], R3 ;  /* 0x02e80003ff0075a7 */ /* 0x000e6e0008001106 */
[----:B------:R-:W-:Y:S01]  /*5400*/  UISETP.NE.AND UP0, UPT, UR7, 0x2, UPT ;  /* 0x000000020700788c */ /* 0x000fe2000bf05270 */
[----:B-1----:R-:W-:Y:S10]  /*5410*/  @!P0 BRA `(.L_x_112) ;  /* 0x000000d000d48947 */ /* 0x002ff40003800000 */
.L_x_282:
[----:B------:R-:W-:Y:S05]  /*5420*/  BRA.U !UP0, `(.L_x_113) ;  /* 0x0000000108047547 */ /* 0x000fea000b800000 */
[----:B------:R-:W-:Y:S05]  /*5430*/  BPT.TRAP 0x1 ;  /* 0x000000040000795c */ /* 0x000fea0000300000 */
.L_x_113:
[----:B------:R-:W-:Y:S01]  /*5440*/  SHF.L.U32 R5, R11, 0x1f, RZ ;  /* 0x0000001f0b057819 */ /* 0x000fe200000006ff */
[----:B-1----:R-:W-:Y:S02]  /*5450*/  HFMA2 R2, -RZ, RZ, 0, 1.9073486328125e-05 ;  /* 0x00000140ff027431 */ /* 0x002fe400000001ff */
[----:B------:R-:W-:Y:S01]  /*5460*/  IMAD.MOV.U32 R3, RZ, RZ, 0x140 ;  /* 0x00000140ff037424 */ /* 0x000fe200078e00ff */
[----:B------:R-:W1:Y:S02]  /*5470*/  SYNCS.PHASECHK.TRANS64.TRYWAIT P0, [UR24+0x2e858], R5 ;  /* 0x02e85805ff0075a7 */ /* 0x000e640008001118 */
[----:B-1----:R-:W-:Y:S05]  /*5480*/  @!P0 BRA `(.L_x_114) ;  /* 0x000000d000d08947 */ /* 0x002fea0003800000 */
.L_x_284:
[----:B------:R-:W-:Y:S01]  /*5490*/  UIMAD UR6, UR8, 0x600, UR4 ;  /* 0x00000600080678a4 */ /* 0x000fe2000f8e0204 */
[----:B------:R-:W-:Y:S01]  /*54a0*/  R2UR UR14, R3 ;  /* 0x00000000030e72ca */ /* 0x000fe200000e0000 */
[----:B------:R-:W-:Y:S01]  /*54b0*/  UMOV UR16, 0x0 ;  /* 0x0000000000107882 */ /* 0x000fe20000000000 */
[----:B------:R-:W-:Y:S01]  /*54c0*/  R2UR UR20, R2 ;  /* 0x00000000021472ca */ /* 0x000fe200000e0000 */
[----:B------:R-:W-:Y:S01]  /*54d0*/  UIADD3 UR12, UPT, UPT, UR6, 0x2, URZ ;  /* 0x00000002060c7890 */ /* 0x000fe2000fffe0ff */
[----:B------:R-:W-:Y:S01]  /*54e0*/  IMAD.MOV.U32 R3, RZ, RZ, 0x140 ;  /* 0x00000140ff037424 */ /* 0x000fe200078e00ff */
[----:B------:R-:W-:Y:S01]  /*54f0*/  UIADD3 UR10, UPT, UPT, UR6, 0x200, URZ ;  /* 0x00000200060a7890 */ /* 0x000fe2000fffe0ff */
[----:B-1----:R-:W-:Y:S01]  /*5500*/  IMAD.MOV.U32 R4, RZ, RZ, 0x140 ;  /* 0x00000140ff047424 */ /* 0x002fe200078e00ff */
[----:B------:R-:W-:Y:S01]  /*5510*/  UMOV UR17, 0x8200010 ;  /* 0x0820001000117882 */ /* 0x000fe20000000000 */
[----:B------:R-:W-:Y:S01]  /*5520*/  UMOV UR7, 0x80004020 ;  /* 0x8000402000077882 */ /* 0x000fe20000000000 */
[C---:B------:R-:W-:Y:S01]  /*5530*/  R2UR UR25, R3.reuse ;  /* 0x00000000031972ca */ /* 0x040fe200000e0000 */
[----:B------:R-:W-:Y:S01]  /*5540*/  UMOV UR18, UR40 ;  /* 0x0000002800127c82 */ /* 0x000fe20008000000 */
[----:B------:R-:W-:Y:S01]  /*5550*/  R2UR UR23, R4 ;  /* 0x00000000041772ca */ /* 0x000fe200000e0000 */
[----:B------:R-:W-:Y:S01]  /*5560*/  UMOV UR19, 0x80004020 ;  /* 0x8000402000137882 */ /* 0x000fe20000000000 */
[----:B------:R1:W-:Y:S01]  /*5570*/  UTCHMMA gdesc[UR42], gdesc[UR6], tmem[UR14], tmem[UR16], idesc[UR17], !UPT ;  /* 0x00ff10062a0075ea */ /* 0x0003e2000f80000e */
[----:B------:R-:W-:Y:S01]  /*5580*/  UMOV UR36, 0x0 ;  /* 0x0000000000247882 */ /* 0x000fe20000000000 */
[----:B------:R-:W-:Y:S01]  /*5590*/  R2UR UR22, R3 ;  /* 0x00000000031672ca */ /* 0x000fe200000e0000 */
[----:B------:R-:W-:Y:S01]  /*55a0*/  UMOV UR37, 0x8200010 ;  /* 0x0820001000257882 */ /* 0x000fe20000000000 */
[----:B------:R-:W-:Y:S01]  /*55b0*/  UMOV UR13, 0x80004020 ;  /* 0x80004020000d7882 */ /* 0x000fe20000000000 */
[----:B------:R-:W-:Y:S01]  /*55c0*/  UMOV UR11, 0x80004020 ;  /* 0x80004020000b7882 */ /* 0x000fe20000000000 */
[----:B------:R2:W-:Y:S01]  /*55d0*/  UTCHMMA gdesc[UR18], gdesc[UR12], tmem[UR20], tmem[UR36], idesc[UR37], UPT ;  /* 0x00ff240c120075ea */ /* 0x0005e2000b800014 */
[----:B------:R-:W-:Y:S01]  /*55e0*/  UMOV UR15, 0x80004020 ;  /* 0x80004020000f7882 */ /* 0x000fe20000000000 */
[----:B------:R-:W-:Y:S05]  /*55f0*/  IMAD.MOV.U32 R2, RZ, RZ, 0x140 ;  /* 0x00000140ff027424 */ /* 0x000fea00078e00ff */
[----:B------:R-:W-:Y:S01]  /*5600*/  R2UR UR21, R2 ;  /* 0x00000000021572ca */ /* 0x000fe200000e0000 */
[----:B-1----:R-:W-:Y:S01]  /*5610*/  UIADD3 UR16, UPT, UPT, UR6, 0x202, URZ ;  /* 0x0000020206107890 */ /* 0x002fe2000fffe0ff */
[----:B------:R-:W-:Y:S01]  /*5620*/  UMOV UR17, 0x80004020 ;  /* 0x8000402000117882 */ /* 0x000fe20000000000 */
[----:B------:R-:W-:Y:S02]  /*5630*/  UIADD3 UR14, UPT, UPT, UR6, 0x400, URZ ;  /* 0x00000400060e7890 */ /* 0x000fe4000fffe0ff */
[----:B------:R-:W-:Y:S01]  /*5640*/  UIADD3 UR6, UPT, UPT, UR6, 0x402, URZ ;  /* 0x0000040206067890 */ /* 0x000fe2000fffe0ff */
[----:B--2---:R-:W-:Y:S02]  /*5650*/  R2UR UR18, R22 ;  /* 0x00000000161272ca */ /* 0x004fe400000e0000 */
[----:B------:R-:W-:Y:S02]  /*5660*/  R2UR UR19, R23 ;  /* 0x00000000171372ca */ /* 0x000fe400000e0000 */
[----:B------:R-:W-:Y:S02]  /*5670*/  R2UR UR12, R20 ;  /* 0x00000000140c72ca */ /* 0x000fe400000e0000 */
[----:B------:R-:W-:Y:S09]  /*5680*/  R2UR UR13, R21 ;  /* 0x00000000150d72ca */ /* 0x000ff200000e0000 */
[----:B------:R1:W-:Y:S02]  /*5690*/  UTCHMMA gdesc[UR18], gdesc[UR10], tmem[UR25], tmem[UR36], idesc[UR37], UPT ;  /* 0x00ff240a120075ea */ /* 0x0003e4000b800019 */
[----:B-1----:R-:W-:Y:S01]  /*56a0*/  UMOV UR10, 0x0 ;  /* 0x00000000000a7882 */ /* 0x002fe20000000000 */
[----:B------:R-:W-:Y:S01]  /*56b0*/  R2UR UR36, R16 ;  /* 0x00000000102472ca */ /* 0x000fe200000e0000 */
[----:B------:R-:W-:Y:S01]  /*56c0*/  UMOV UR11, 0x8200010 ;  /* 0x08200010000b7882 */ /* 0x000fe20000000000 */
[----:B------:R-:W-:Y:S01]  /*56d0*/  R2UR UR37, R17 ;  /* 0x00000000112572ca */ /* 0x000fe200000e0000 */
[----:B------:R1:W-:Y:S01]  /*56e0*/  UTCHMMA gdesc[UR12], gdesc[UR16], tmem[UR23], tmem[UR10], idesc[UR11], UPT ;  /* 0x00ff0a100c0075ea */ /* 0x0003e2000b800017 */
[----:B------:R-:W-:Y:S01]  /*56f0*/  UMOV UR18, 0x0 ;  /* 0x0000000000127882 */ /* 0x000fe20000000000 */
[----:B------:R-:W-:Y:S01]  /*5700*/  UMOV UR19, 0x8200010 ;  /* 0x0820001000137882 */ /* 0x000fe20000000000 */
[----:B-1----:R-:W-:Y:S01]  /*5710*/  R2UR UR10, R18 ;  /* 0x00000000120a72ca */ /* 0x002fe200000e0000 */
[----:B------:R-:W-:Y:S01]  /*5720*/  UMOV UR12, 0x0 ;  /* 0x00000000000c7882 */ /* 0x000fe20000000000 */
[----:B------:R-:W-:Y:S01]  /*5730*/  R2UR UR11, R19 ;  /* 0x00000000130b72ca */ /* 0x000fe200000e0000 */
[----:B------:R-:W-:Y:S11]  /*5740*/  UMOV UR13, 0x8200010 ;  /* 0x08200010000d7882 */ /* 0x000ff60000000000 */
[----:B------:R-:W-:Y:S01]  /*5750*/  @!UPT UIADD3 URZ, UPT, UPT, URZ, URZ, URZ ;  /* 0x000000fffffff290 */ /* 0x000fe2000fffe0ff */
[----:B------:R-:W-:Y:S01]  /*5760*/  UTCHMMA gdesc[UR10], gdesc[UR14], tmem[UR22], tmem[UR18], idesc[UR19], UPT ;  /* 0x00ff120e0a0075ea */ /* 0x000fe2000b800016 */
[----:B------:R1:W-:Y:S02]  /*5770*/  UTCHMMA gdesc[UR36], gdesc[UR6], tmem[UR21], tmem[UR12], idesc[UR13], UPT ;  /* 0x00ff0c06240075ea */ /* 0x0003e4000b800015 */
[----:B-1----:R-:W-:Y:S01]  /*5780*/  UIADD3 UR36, UPT, UPT, UR8, 0x1, URZ ;  /* 0x0000000108247890 */ /* 0x002fe2000fffe0ff */
[----:B------:R-:W-:Y:S11]  /*5790*/  BRA.U !UP0, `(.L_x_115) ;  /* 0x0000000108047547 */ /* 0x000ff6000b800000 */
[----:B------:R-:W-:Y:S05]  /*57a0*/  BPT.TRAP 0x1 ;  /* 0x000000040000795c */ /* 0x000fea0000300000 */
.L_x_115:
[----:B------:R-:W-:Y:S09]  /*57b0*/  UIADD3 UR6, UPT, UPT, UR24, 0x2e850, URZ ;  /* 0x0002e85018067890 */ /* 0x000ff2000fffe0ff */
[----:B------:R1:W-:Y:S01]  /*57c0*/  UTCBAR [UR6], URZ ;  /* 0x000000ff060073e9 */ /* 0x0003e200080000ff */
[----:B------:R-:W-:Y:S05]  /*57d0*/  BRA.U !UP0, `(.L_x_116) ;  /* 0x0000000108047547 */ /* 0x000fea000b800000 */
[----:B-1----:R-:W-:Y:S05]  /*57e0*/  BPT.TRAP 0x1 ;  /* 0x000000040000795c */ /* 0x002fea0000300000 */
.L_x_116:
[----:B------:R-:W-:Y:S04]  /*57f0*/  SHF.L.U32 R3, R14, 0x1f, RZ ;  /* 0x0000001f0e037819 */ /* 0x000fe800000006ff */
[----:B------:R-:W2:Y:S02]  /*5800*/  SYNCS.PHASECHK.TRANS64.TRYWAIT P0, [UR24+0x2e890], R3 ;  /* 0x02e89003ff0075a7 */ /* 0x000ea40008001118 */
[----:B--2---:R-:W-:Y:S05]  /*5810*/  @!P0 BRA `(.L_x_117) ;  /* 0x000000d000048947 */ /* 0x004fea0003800000 */
.L_x_286:
[----:B------:R-:W-:Y:S05]  /*5820*/  BRA.U !UP0, `(.L_x_118) ;  /* 0x0000000108047547 */ /* 0x000fea000b800000 */
[----:B-1----:R-:W-:Y:S05]  /*5830*/  BPT.TRAP 0x1 ;  /* 0x000000040000795c */ /* 0x002fea0000300000 */
.L_x_118:
[----:B--2---:R-:W-:Y:S04]  /*5840*/  SHF.L.U32 R3, R13, 0x1f, RZ ;  /* 0x0000001f0d037819 */ /* 0x004fe800000006ff */
[----:B------:R-:W2:Y:S02]  /*5850*/  SYNCS.PHASECHK.TRANS64.TRYWAIT P0, [UR24+0x2e868], R3 ;  /* 0x02e86803ff0075a7 */ /* 0x000ea40008001118 */
[----:B--2---:R-:W-:Y:S05]  /*5860*/  @!P0 BRA `(.L_x_119) ;  /* 0x000000d000088947 */ /* 0x004fea0003800000 */
.L_x_288:
[----:B------:R-:W-:Y:S01]  /*5870*/  ELECT P1, URZ, PT ;  /* 0x0000000000ff782f */ /* 0x000fe20003820000 */
[----:B--2---:R-:W-:Y:S01]  /*5880*/  IMAD.MOV.U32 R2, RZ, RZ, 0xc0 ;  /* 0x000000c0ff027424 */ /* 0x004fe200078e00ff */
[----:B------:R-:W-:Y:S01]  /*5890*/  UMOV UR20, 0x0 ;  /* 0x0000000000147882 */ /* 0x000fe20000000000 */
[----:B------:R-:W-:Y:S01]  /*58a0*/  UMOV UR21, 0x8198010 ;  /* 0x0819801000157882 */ /* 0x000fe20000000000 */
[----:B------:R-:W-:Y:S01]  /*58b0*/  UMOV UR22, 0x0 ;  /* 0x0000000000167882 */ /* 0x000fe20000000000 */
[----:B------:R-:W-:Y:S01]  /*58c0*/  UMOV UR23, 0x8198010 ;  /* 0x0819801000177882 */ /* 0x000fe20000000000 */
[C---:B------:R-:W-:Y:S01]  /*58d0*/  R2UR UR13, R2.reuse ;  /* 0x00000000020d72ca */ /* 0x040fe200000e0000 */
[----:B------:R-:W-:Y:S01]  /*58e0*/  UMOV UR19, 0x8198010 ;  /* 0x0819801000137882 */ /* 0x000fe20000000000 */
[C---:B------:R-:W-:Y:S01]  /*58f0*/  R2UR UR18, R2.reuse ;  /* 0x00000000021272ca */ /* 0x040fe200000e0000 */
[----:B------:R-:W-:Y:S01]  /*5900*/  IMAD.MOV.U32 R3, RZ, RZ, 0xc0 ;  /* 0x000000c0ff037424 */ /* 0x000fe200078e00ff */
[----:B------:R-:W-:Y:S02]  /*5910*/  R2UR UR12, R2 ;  /* 0x00000000020c72ca */ /* 0x000fe400000e0000 */
[----:B------:R-:W-:Y:S02]  /*5920*/  ELECT P0, URZ, PT ;  /* 0x0000000000ff782f */ /* 0x000fe40003800000 */
[C---:B------:R-:W-:Y:S01]  /*5930*/  @P1 R2UR UR7, R6.reuse ;  /* 0x00000000060712ca */ /* 0x040fe200000e0000 */
[----:B------:R-:W-:Y:S01]  /*5940*/  @P1 IMAD.MOV.U32 R25, RZ, RZ, 0x40004040 ;  /* 0x40004040ff191424 */ /* 0x000fe200078e00ff */
[----:B-1----:R-:W-:Y:S01]  /*5950*/  @P1 R2UR UR6, R7 ;  /* 0x00000000070612ca */ /* 0x002fe200000e0000 */
[----:B------:R-:W-:Y:S01]  /*5960*/  @P1 IMAD.MOV.U32 R5, RZ, RZ, -0x7fffbfe0 ;  /* 0x80004020ff051424 */ /* 0x000fe200078e00ff */
[----:B------:R-:W-:Y:S02]  /*5970*/  R2UR UR17, R3 ;  /* 0x00000000031172ca */ /* 0x000fe400000e0000 */
[----:B------:R-:W-:Y:S05]  /*5980*/  @P1 R2UR UR11, R25 ;  /* 0x00000000190b12ca */ /* 0x000fea00000e0000 */
[----:B------:R-:W-:Y:S02]  /*5990*/  @P0 VIADD R3, R6, 0x100 ;  /* 0x0000010006030836 */ /* 0x000fe40000000000 */
[----:B------:R-:W-:Y:S01]  /*59a0*/  IMAD.U32 R24, RZ, RZ, UR7 ;  /* 0x00000007ff187e24 */ /* 0x000fe2000f8e00ff */
[----:B------:R-:W-:Y:S01]  /*59b0*/  @P1 R2UR UR7, R5 ;  /* 0x00000000050712ca */ /* 0x000fe200000e0000 */
[----:B------:R-:W-:Y:S01]  /*59c0*/  IMAD.U32 R4, RZ, RZ, UR6 ;  /* 0x00000006ff047e24 */ /* 0x000fe2000f8e00ff */
[----:B------:R-:W-:Y:S01]  /*59d0*/  @P0 R2UR UR8, R3 ;  /* 0x00000000030802ca */ /* 0x000fe200000e0000 */
[----:B------:R-:W-:Y:S01]  /*59e0*/  IMAD.MOV.U32 R5, RZ, RZ, 0xc0 ;  /* 0x000000c0ff057424 */ /* 0x000fe200078e00ff */
[----:B------:R-:W-:Y:S01]  /*59f0*/  @P1 R2UR UR10, R24 ;  /* 0x00000000180a12ca */ /* 0x000fe200000e0000 */
[----:B------:R-:W-:Y:S01]  /*5a00*/  IMAD.MOV.U32 R3, RZ, RZ, 0xc0 ;  /* 0x000000c0ff037424 */ /* 0x000fe200078e00ff */
[----:B------:R-:W-:Y:S01]  /*5a10*/  @P1 R2UR UR6, R4 ;  /* 0x00000000040612ca */ /* 0x000fe200000e0000 */
[----:B------:R-:W-:Y:S01]  /*5a20*/  IMAD.MOV.U32 R4, RZ, RZ, 0xc0 ;  /* 0x000000c0ff047424 */ /* 0x000fe200078e00ff */
[----:B------:R-:W-:Y:S02]  /*5a30*/  R2UR UR16, R5 ;  /* 0x00000000051072ca */ /* 0x000fe400000e0000 */
[----:B------:R-:W-:Y:S02]  /*5a40*/  R2UR UR14, R3 ;  /* 0x00000000030e72ca */ /* 0x000fe400000e0000 */
[----:B------:R-:W-:Y:S07]  /*5a50*/  R2UR UR15, R4 ;  /* 0x00000000040f72ca */ /* 0x000fee00000e0000 */
[----:B------:R1:W-:Y:S01]  /*5a60*/  UTCHMMA gdesc[UR10], gdesc[UR6], tmem[UR13], tmem[UR20], idesc[UR21], !UPT ;  /* 0x00ff14060a0075ea */ /* 0x0003e2000f80000d */
[----:B------:R-:W-:Y:S01]  /*5a70*/  UTCHMMA gdesc[UR76], gdesc[UR64], tmem[UR17], tmem[UR20], idesc[UR21], UPT ;  /* 0x00ff14404c0075ea */ /* 0x000fe2000b800011 */
[----:B-1----:R-:W-:Y:S01]  /*5a80*/  UMOV UR10, 0x0 ;  /* 0x00000000000a7882 */ /* 0x002fe20000000000 */
[----:B------:R-:W-:Y:S01]  /*5a90*/  UMOV UR11, 0x8198010 ;  /* 0x08198010000b7882 */ /* 0x000fe20000000000 */
[----:B------:R-:W-:Y:S01]  /*5aa0*/  UMOV UR6, UR8 ;  /* 0x0000000800067c82 */ /* 0x000fe20008000000 */
[----:B------:R-:W-:Y:S01]  /*5ab0*/  UMOV UR7, 0x40004040 ;  /* 0x4000404000077882 */ /* 0x000fe20000000000 */
[----:B------:R-:W-:Y:S01]  /*5ac0*/  R2UR UR8, R2 ;  /* 0x00000000020872ca */ /* 0x000fe200000e0000 */
[----:B------:R1:W-:Y:S01]  /*5ad0*/  UTCHMMA gdesc[UR6], gdesc[UR62], tmem[UR18], tmem[UR10], idesc[UR11], UPT ;  /* 0x00ff0a3e060075ea */ /* 0x0003e2000b800012 */
[----:B------:R2:W-:Y:S01]  /*5ae0*/  UTCHMMA gdesc[UR74], gdesc[UR60], tmem[UR16], tmem[UR22], idesc[UR23], UPT ;  /* 0x00ff163c4a0075ea */ /* 0x0005e2000b800010 */
[----:B-1----:R-:W-:Y:S01]  /*5af0*/  UMOV UR6, 0x0 ;  /* 0x0000000000067882 */ /* 0x002fe20000000000 */
[----:B------:R-:W-:Y:S01]  /*5b00*/  UMOV UR7, 0x8198010 ;  /* 0x0819801000077882 */ /* 0x000fe20000000000 */
[----:B------:R-:W-:Y:S01]  /*5b10*/  UMOV UR18, 0x0 ;  /* 0x0000000000127882 */ /* 0x000fe20000000000 */
[----:B------:R2:W-:Y:S01]  /*5b20*/  UTCHMMA gdesc[UR72], gdesc[UR58], tmem[UR15], tmem[UR6], idesc[UR7], UPT ;  /* 0x00ff063a480075ea */ /* 0x0005e2000b80000f */
[----:B------:R2:W-:Y:S01]  /*5b30*/  UTCHMMA gdesc[UR70], gdesc[UR56], tmem[UR14], tmem[UR18], idesc[UR19], UPT ;  /* 0x00ff1238460075ea */ /* 0x0005e2000b80000e */
[----:B------:R2:W-:Y:S05]  /*5b40*/  UTCHMMA gdesc[UR68], gdesc[UR54], tmem[UR12], tmem[UR20], idesc[UR21], UPT ;  /* 0x00ff1436440075ea */ /* 0x0005ea000b80000c */
[----:B------:R2:W-:Y:S01]  /*5b50*/  UTCHMMA gdesc[UR66], gdesc[UR52], tmem[UR8], tmem[UR10], idesc[UR11], UPT ;  /* 0x00ff0a34420075ea */ /* 0x0005e2000b800008 */
[----:B------:R-:W-:Y:S05]  /*5b60*/  BRA.U !UP0, `(.L_x_120) ;  /* 0x0000000108047547 */ /* 0x000fea000b800000 */
[----:B--2---:R-:W-:Y:S05]  /*5b70*/  BPT.TRAP 0x1 ;  /* 0x000000040000795c */ /* 0x004fea0000300000 */
.L_x_120:
[----:B--2---:R-:W-:Y:S01]  /*5b80*/  UIMAD UR6, UR9, 0x600, UR5 ;  /* 0x00000600090678a4 */ /* 0x004fe2000f8e0205 */
[----:B------:R-:W-:Y:S01]  /*5b90*/  CS2R R2, SRZ ;  /* 0x0000000000027805 */ /* 0x000fe2000001ff00 */
[----:B------:R-:W-:Y:S01]  /*5ba0*/  UISETP.NE.U32.AND UP1, UPT, UR32, URZ, UPT ;  /* 0x000000ff2000728c */ /* 0x000fe2000bf25070 */
[----:B------:R-:W-:Y:S01]  /*5bb0*/  IMAD.MOV.U32 R4, RZ, RZ, RZ ;  /* 0x000000ffff047224 */ /* 0x000fe200078e00ff */
[----:B------:R-:W-:Y:S01]  /*5bc0*/  UIADD3 UR8, UPT, UPT, UR24, 0x2e870, URZ ;  /* 0x0002e87018087890 */ /* 0x000fe2000fffe0ff */
[----:B------:R-:W-:Y:S01]  /*5bd0*/  BSSY.RECONVERGENT B0, `(.L_x_121) ;  /* 0x0000033000007945 */ /* 0x000fe20003800200 */
[----:B------:R-:W-:Y:S01]  /*5be0*/  UIADD3 UR10, UPT, UPT, UR6, 0x40, URZ ;  /* 0x00000040060a7890 */ /* 0x000fe2000fffe0ff */
[----:B------:R-:W-:Y:S01]  /*5bf0*/  R2UR UR14, R2 ;  /* 0x00000000020e72ca */ /* 0x000fe200000e0000 */
[----:B------:R-:W-:Y:S01]  /*5c00*/  UIADD3 UR16, UPT, UPT, UR6, 0x80, URZ ;  /* 0x0000008006107890 */ /* 0x000fe2000fffe0ff */
[----:B------:R-:W-:Y:S01]  /*5c10*/  R2UR UR15, R4 ;  /* 0x00000000040f72ca */ /* 0x000fe200000e0000 */
[----:B------:R-:W-:Y:S01]  /*5c20*/  UIADD3 UR12, UPT, UPT, UR6, 0xc0, URZ ;  /* 0x000000c0060c7890 */ /* 0x000fe2000fffe0ff */
[----:B------:R-:W-:Y:S01]  /*5c30*/  R2UR UR18, R3 ;  /* 0x00000000031272ca */ /* 0x000fe200000e0000 */
[----:B------:R-:W-:Y:S01]  /*5c40*/  UMOV UR32, 0x0 ;  /* 0x0000000000207882 */ /* 0x000fe20000000000 */
[----:B------:R1:W-:Y:S01]  /*5c50*/  UTCBAR [UR8], URZ ;  /* 0x000000ff080073e9 */ /* 0x0003e200080000ff */
[----:B------:R-:W-:Y:S01]  /*5c60*/  UMOV UR33, 0x8190010 ;  /* 0x0819001000217882 */ /* 0x000fe20000000000 */
[----:B------:R-:W-:Y:S01]  /*5c70*/  UMOV UR7, 0x80004020 ;  /* 0x8000402000077882 */ /* 0x000fe20000000000 */
[----:B------:R-:W-:Y:S01]  /*5c80*/  UMOV UR22, 0x0 ;  /* 0x0000000000167882 */ /* 0x000fe20000000000 */
[----:B------:R-:W-:Y:S01]  /*5c90*/  UMOV UR23, 0x8190010 ;  /* 0x0819001000177882 */ /* 0x000fe20000000000 */
[----:B------:R-:W-:Y:S01]  /*5ca0*/  UMOV UR11, 0x80004020 ;  /* 0x80004020000b7882 */ /* 0x000fe20000000000 */
[----:B------:R-:W-:Y:S01]  /*5cb0*/  UMOV UR20, 0x0 ;  /* 0x0000000000147882 */ /* 0x000fe20000000000 */
[----:B------:R2:W-:Y:S01]  /*5cc0*/  UTCHMMA gdesc[UR34], gdesc[UR6], tmem[UR14], tmem[UR32], idesc[UR33], UP1 ;  /* 0x00ff2006220075ea */ /* 0x0005e2000880000e */
[----:B------:R-:W-:Y:S01]  /*5cd0*/  UMOV UR21, 0x8190010 ;  /* 0x0819001000157882 */ /* 0x000fe20000000000 */
[----:B------:R3:W-:Y:S01]  /*5ce0*/  UTCHMMA gdesc[UR50], gdesc[UR10], tmem[UR15], tmem[UR22], idesc[UR23], UPT ;  /* 0x00ff160a320075ea */ /* 0x0007e2000b80000f */
[----:B------:R-:W-:Y:S01]  /*5cf0*/  UMOV UR17, 0x80004020 ;  /* 0x8000402000117882 */ /* 0x000fe20000000000 */
[C---:B------:R-:W-:Y:S01]  /*5d00*/  R2UR UR19, R2.reuse ;  /* 0x00000000021372ca */ /* 0x040fe200000e0000 */
[----:B------:R4:W-:Y:S01]  /*5d10*/  UTCHMMA gdesc[UR48], gdesc[UR16], tmem[UR18], tmem[UR20], idesc[UR21], UPT ;  /* 0x00ff1410300075ea */ /* 0x0009e2000b800012 */
[----:B------:R-:W-:Y:S01]  /*5d20*/  R2UR UR25, R2 ;  /* 0x00000000021972ca */ /* 0x000fe200000e0000 */
[----:B------:R-:W-:Y:S01]  /*5d30*/  UMOV UR13, 0x80004020 ;  /* 0x80004020000d7882 */ /* 0x000fe20000000000 */
[----:B------:R-:W-:Y:S09]  /*5d40*/  LOP3.LUT R12, R12, 0x1, RZ, 0x3c, !PT ;  /* 0x000000010c0c7812 */ /* 0x000ff200078e3cff */
[----:B------:R5:W-:Y:S01]  /*5d50*/  UTCHMMA gdesc[UR46], gdesc[UR12], tmem[UR19], tmem[UR32], idesc[UR33], UPT ;  /* 0x00ff200c2e0075ea */ /* 0x000be2000b800013 */
[C---:B-1----:R-:W-:Y:S01]  /*5d60*/  R2UR UR8, R2.reuse ;  /* 0x00000000020872ca */ /* 0x042fe200000e0000 */
[----:B--2---:R-:W-:Y:S02]  /*5d70*/  UIADD3 UR14, UPT, UPT, UR6, 0x140, URZ ;  /* 0x00000140060e7890 */ /* 0x004fe4000fffe0ff */
[----:B---3--:R-:W-:Y:S01]  /*5d80*/  UIADD3 UR10, UPT, UPT, UR34, 0x402, URZ ;  /* 0x00000402220a7890 */ /* 0x008fe2000fffe0ff */
[C---:B------:R-:W-:Y:S01]  /*5d90*/  R2UR UR22, R2.reuse ;  /* 0x00000000021672ca */ /* 0x040fe200000e0000 */
[----:B------:R-:W-:Y:S01]  /*5da0*/  UMOV UR11, 0x40004040 ;  /* 0x40004040000b7882 */ /* 0x000fe20000000000 */
[----:B----4-:R-:W-:Y:S01]  /*5db0*/  UIADD3 UR20, UPT, UPT, UR6, 0x100, URZ ;  /* 0x0000010006147890 */ /* 0x010fe2000fffe0ff */
[----:B------:R-:W-:Y:S01]  /*5dc0*/  R2UR UR23, R2 ;  /* 0x00000000021772ca */ /* 0x000fe200000e0000 */
[----:B------:R-:W-:Y:S02]  /*5dd0*/  UIADD3 UR18, UPT, UPT, UR6, 0x180, URZ ;  /* 0x0000018006127890 */ /* 0x000fe4000fffe0ff */
[----:B------:R-:W-:Y:S01]  /*5de0*/  UIADD3 UR6, UPT, UPT, UR6, 0x1c0, URZ ;  /* 0x000001c006067890 */ /* 0x000fe2000fffe0ff */
[----:B------:R-:W-:Y:S01]  /*5df0*/  UMOV UR16, 0x0 ;  /* 0x0000000000107882 */ /* 0x000fe20000000000 */
[----:B------:R-:W-:Y:S01]  /*5e00*/  UMOV UR17, 0x8190010 ;  /* 0x0819001000117882 */ /* 0x000fe20000000000 */
[----:B------:R-:W-:Y:S01]  /*5e10*/  UMOV UR21, 0x80004020 ;  /* 0x8000402000157882 */ /* 0x000fe20000000000 */
[----:B------:R-:W-:Y:S01]  /*5e20*/  UMOV UR15, 0x80004020 ;  /* 0x80004020000f7882 */ /* 0x000fe20000000000 */
[----:B------:R1:W-:Y:S02]  /*5e30*/  UTCHMMA gdesc[UR44], gdesc[UR20], tmem[UR25], tmem[UR16], idesc[UR17], UPT ;  /* 0x00ff10142c0075ea */ /* 0x0003e4000b800019 */
[----:B------:R2:W-:Y:S01]  /*5e40*/  UTCHMMA gdesc[UR10], gdesc[UR14], tmem[UR22], tmem[UR32], idesc[UR33], UPT ;  /* 0x00ff200e0a0075ea */ /* 0x0005e2000b800016 */
[----:B-----5:R-:W-:Y:S01]  /*5e50*/  UIADD3 UR12, UPT, UPT, UR34, 0x406, URZ ;  /* 0x00000406220c7890 */ /* 0x020fe2000fffe0ff */
[----:B------:R-:W-:Y:S01]  /*5e60*/  UMOV UR19, 0x80004020 ;  /* 0x8000402000137882 */ /* 0x000fe20000000000 */
[----:B------:R-:W-:Y:S01]  /*5e70*/  UMOV UR13, 0x40004040 ;  /* 0x40004040000d7882 */ /* 0x000fe20000000000 */
[----:B-1----:R-:W-:Y:S01]  /*5e80*/  UIADD3 UR16, UPT, UPT, UR34, 0x404, URZ ;  /* 0x0000040422107890 */ /* 0x002fe2000fffe0ff */
[----:B------:R-:W-:Y:S01]  /*5e90*/  UMOV UR17, 0x40004040 ;  /* 0x4000404000117882 */ /* 0x000fe20000000000 */
[----:B------:R-:W-:Y:S01]  /*5ea0*/  UMOV UR20, 0x0 ;  /* 0x0000000000147882 */ /* 0x000fe20000000000 */
[----:B------:R-:W-:Y:S06]  /*5eb0*/  UMOV UR21, 0x8190010 ;  /* 0x0819001000157882 */ /* 0x000fec0000000000 */
[----:B------:R2:W-:Y:S01]  /*5ec0*/  UTCHMMA gdesc[UR16], gdesc[UR18], tmem[UR23], tmem[UR32], idesc[UR33], UPT ;  /* 0x00ff2012100075ea */ /* 0x0005e2000b800017 */
[----:B------:R2:W-:Y:S01]  /*5ed0*/  UTCHMMA gdesc[UR12], gdesc[UR6], tmem[UR8], tmem[UR20], idesc[UR21], UPT ;  /* 0x00ff14060c0075ea */ /* 0x0005e2000b800008 */
[----:B------:R-:W-:Y:S05]  /*5ee0*/  @!P2 BRA `(.L_x_122) ;  /* 0x000000000004a947 */ /* 0x000fea0003800000 */
[----:B--2---:R-:W-:Y:S05]  /*5ef0*/  BPT.TRAP 0x1 ;  /* 0x000000040000795c */ /* 0x004fea0000300000 */
.L_x_122:
[----:B--2---:R-:W-:Y:S05]  /*5f00*/  BSYNC.RECONVERGENT B0 ;  /* 0x0000000000007941 */ /* 0x004fea0003800200 */
.L_x_121:
[----:B------:R-:W-:Y:S02]  /*5f10*/  ULEA UR7, UR9, UR24, 0x3 ;  /* 0x0000001809077291 */ /* 0x000fe4000f8e18ff */
[----:B------:R-:W-:Y:S02]  /*5f20*/  UIADD3 UR9, UPT, UPT, UR9, 0x1, URZ ;  /* 0x0000000109097890 */ /* 0x000fe4000fffe0ff */
[----:B------:R-:W-:Y:S02]  /*5f30*/  UIADD3 UR6, UPT, UPT, UR7, 0x2e810, URZ ;  /* 0x0002e81007067890 */ /* 0x000fe4000fffe0ff */
[----:B------:R-:W-:Y:S04]  /*5f40*/  UISETP.NE.AND UP1, UPT, UR9, 0x2, UPT ;  /* 0x000000020900788c */ /* 0x000fe8000bf25270 */
[----:B------:R-:W-:Y:S03]  /*5f50*/  USEL UR9, UR9, URZ, UP1 ;  /* 0x000000ff09097287 */ /* 0x000fe60008800000 */
[----:B------:R1:W-:Y:S01]  /*5f60*/  UTCBAR [UR6], URZ ;  /* 0x000000ff060073e9 */ /* 0x0003e200080000ff */
[----:B------:R-:W-:Y:S08]  /*5f70*/  BRA.U !UP0, `(.L_x_123) ;  /* 0x0000000108047547 */ /* 0x000ff0000b800000 */
[----:B-1----:R-:W-:Y:S05]  /*5f80*/  BPT.TRAP 0x1 ;  /* 0x000000040000795c */ /* 0x002fea0000300000 */
.L_x_123:
[----:B------:R-:W-:Y:S01]  /*5f90*/  LOP3.LUT R14, R14, 0x1, RZ, 0x3c, !PT ;  /* 0x000000010e0e7812 */ /* 0x000fe200078e3cff */
[----:B-1----:R-:W-:Y:S09]  /*5fa0*/  UIADD3 UR6, UPT, UPT, UR24, 0x2e898, URZ ;  /* 0x0002e89818067890 */ /* 0x002ff2000fffe0ff */
[----:B------:R1:W-:Y:S01]  /*5fb0*/  UTCBAR [UR6], URZ ;  /* 0x000000ff060073e9 */ /* 0x0003e200080000ff */
[----:B------:R-:W-:Y:S05]  /*5fc0*/  BRA.U !UP0, `(.L_x_124) ;  /* 0x0000000108047547 */ /* 0x000fea000b800000 */
[----:B-1----:R-:W-:Y:S05]  /*5fd0*/  BPT.TRAP 0x1 ;  /* 0x000000040000795c */ /* 0x002fea0000300000 */
.L_x_124:
[----:B------:R-:W-:Y:S04]  /*5fe0*/  SHF.L.U32 R3, R12, 0x1f, RZ ;  /* 0x0000001f0c037819 */ /* 0x000fe800000006ff */
[----:B------:R-:W2:Y:S02]  /*5ff0*/  SYNCS.PHASECHK.TRANS64.TRYWAIT P0, [UR24+0x2e878], R3 ;  /* 0x02e87803ff0075a7 */ /* 0x000ea40008001118 */
[----:B--2---:R-:W-:Y:S05]  /*6000*/  @!P0 BRA `(.L_x_125) ;  /* 0x000000c800388947 */ /* 0x004fea0003800000 */
.L_x_290:
[----:B------:R-:W-:Y:S05]  /*6010*/  BRA.U !UP4, `(.L_x_126) ;  /* 0x000000010c047547 */ /* 0x000fea000b800000 */
[----:B-1----:R-:W-:Y:S05]  /*6020*/  BPT.TRAP 0x1 ;  /* 0x000000040000795c */ /* 0x002fea0000300000 */
.L_x_126:
[----:B------:R-:W-:Y:S01]  /*6030*/  SHF.L.U32 R5, R9, 0x1f, RZ ;  /* 0x0000001f09057819 */ /* 0x000fe200000006ff */
[----:B--2---:R-:W-:Y:S02]  /*6040*/  HFMA2 R2, -RZ, RZ, 0, 1.1444091796875e-05 ;  /* 0x000000c0ff027431 */ /* 0x004fe400000001ff */
[----:B------:R-:W-:Y:S01]  /*6050*/  IMAD.MOV.U32 R3, RZ, RZ, 0xc0 ;  /* 0x000000c0ff037424 */ /* 0x000fe200078e00ff */
[----:B------:R-:W2:Y:S02]  /*6060*/  SYNCS.PHASECHK.TRANS64.TRYWAIT P0, [UR24+0x2e820], R5 ;  /* 0x02e82005ff0075a7 */ /* 0x000ea40008001118 */
[----:B--2---:R-:W-:Y:S05]  /*6070*/  @!P0 BRA `(.L_x_127) ;  /* 0x000000c800348947 */ /* 0x004fea0003800000 */
.L_x_292:
[----:B-1----:R-:W-:Y:S01]  /*6080*/  UIADD3 UR6, UPT, UPT, UR28, 0x2, URZ ;  /* 0x000000021c067890 */ /* 0x002fe2000fffe0ff */
[----:B------:R-:W-:Y:S01]  /*6090*/  R2UR UR8, R3 ;  /* 0x00000000030872ca */ /* 0x000fe200000e0000 */
[----:B------:R-:W-:Y:S01]  /*60a0*/  UIADD3 UR20, UPT, UPT, UR30, 0x200, URZ ;  /* 0x000002001e147890 */ /* 0x000fe2000fffe0ff */
[----:B------:R-:W-:Y:S01]  /*60b0*/  R2UR UR16, R2 ;  /* 0x00000000021072ca */ /* 0x000fe200000e0000 */
[----:B------:R-:W-:Y:S01]  /*60c0*/  UIADD3 UR18, UPT, UPT, UR28, 0x200, URZ ;  /* 0x000002001c127890 */ /* 0x000fe2000fffe0ff */
[----:B------:R-:W-:Y:S01]  /*60d0*/  IMAD.MOV.U32 R3, RZ, RZ, 0xc0 ;  /* 0x000000c0ff037424 */ /* 0x000fe200078e00ff */
[----:B------:R-:W-:Y:S01]  /*60e0*/  UIADD3 UR14, UPT, UPT, UR30, 0x202, URZ ;  /* 0x000002021e0e7890 */ /* 0x000fe2000fffe0ff */
[----:B------:R-:W-:Y:S01]  /*60f0*/  IMAD.MOV.U32 R2, RZ, RZ, 0xc0 ;  /* 0x000000c0ff027424 */ /* 0x000fe200078e00ff */
[----:B------:R-:W-:Y:S01]  /*6100*/  UMOV UR22, 0x0 ;  /* 0x0000000000167882 */ /* 0x000fe20000000000 */
[----:B------:R-:W-:Y:S01]  /*6110*/  UMOV UR23, 0x8200010 ;  /* 0x0820001000177882 */ /* 0x000fe20000000000 */
[----:B------:R-:W-:Y:S01]  /*6120*/  UMOV UR10, 0x0 ;  /* 0x00000000000a7882 */ /* 0x000fe20000000000 */
[----:B------:R-:W-:Y:S01]  /*6130*/  UMOV UR11, 0x8200010 ;  /* 0x08200010000b7882 */ /* 0x000fe20000000000 */
[----:B------:R-:W-:Y:S01]  /*6140*/  UMOV UR12, UR38 ;  /* 0x00000026000c7c82 */ /* 0x000fe20008000000 */
[----:B------:R-:W-:Y:S01]  /*6150*/  UMOV UR13, 0x80004020 ;  /* 0x80004020000d7882 */ /* 0x000fe20000000000 */
[----:B------:R1:W-:Y:S01]  /*6160*/  UTCHMMA gdesc[UR28], gdesc[UR30], tmem[UR8], tmem[UR22], idesc[UR23], !UPT ;  /* 0x00ff161e1c0075ea */ /* 0x0003e2000f800008 */
[----:B------:R-:W-:Y:S01]  /*6170*/  UMOV UR7, 0x80004020 ;  /* 0x8000402000077882 */ /* 0x000fe20000000000 */
[C---:B------:R-:W-:Y:S01]  /*6180*/  R2UR UR32, R3.reuse ;  /* 0x00000000032072ca */ /* 0x040fe200000e0000 */
[----:B------:R3:W-:Y:S01]  /*6190*/  UTCHMMA gdesc[UR6], gdesc[UR12], tmem[UR16], tmem[UR10], idesc[UR11], UPT ;  /* 0x00ff0a0c060075ea */ /* 0x0007e2000b800010 */
[C---:B------:R-:W-:Y:S01]  /*61a0*/  R2UR UR33, R2.reuse ;  /* 0x00000000022172ca */ /* 0x040fe200000e0000 */
[----:B------:R-:W-:Y:S01]  /*61b0*/  UMOV UR21, 0x80004020 ;  /* 0x8000402000157882 */ /* 0x000fe20000000000 */
[----:B------:R-:W-:Y:S01]  /*61c0*/  UMOV UR19, 0x80004020 ;  /* 0x8000402000137882 */ /* 0x000fe20000000000 */
[----:B------:R-:W-:Y:S01]  /*61d0*/  UMOV UR15, 0x80004020 ;  /* 0x80004020000f7882 */ /* 0x000fe20000000000 */
[----:B------:R-:W-:Y:S01]  /*61e0*/  R2UR UR25, R3 ;  /* 0x00000000031972ca */ /* 0x000fe200000e0000 */
[----:B------:R-:W-:Y:S01]  /*61f0*/  UMOV UR17, 0x80004020 ;  /* 0x8000402000117882 */ /* 0x000fe20000000000 */
[----:B-1----:R-:W-:Y:S01]  /*6200*/  UIADD3 UR22, UPT, UPT, UR28, 0x400, URZ ;  /* 0x000004001c167890 */ /* 0x002fe2000fffe0ff */
[----:B------:R-:W-:Y:S01]  /*6210*/  R2UR UR8, R2 ;  /* 0x00000000020872ca */ /* 0x000fe200000e0000 */
[----:B------:R-:W-:Y:S01]  /*6220*/  UMOV UR23, 0x80004020 ;  /* 0x8000402000177882 */ /* 0x000fe20000000000 */
[----:B---3--:R-:W-:Y:S02]  /*6230*/  UIADD3 UR10, UPT, UPT, UR28, 0x202, URZ ;  /* 0x000002021c0a7890 */ /* 0x008fe4000fffe0ff */
[----:B------:R-:W-:Y:S01]  /*6240*/  UIADD3 UR16, UPT, UPT, UR30, 0x400, URZ ;  /* 0x000004001e107890 */ /* 0x000fe2000fffe0ff */
[----:B------:R-:W-:Y:S01]  /*6250*/  UMOV UR12, 0x0 ;  /* 0x00000000000c7882 */ /* 0x000fe20000000000 */
[----:B------:R-:W-:Y:S01]  /*6260*/  UMOV UR13, 0x8200010 ;  /* 0x08200010000d7882 */ /* 0x000fe20000000000 */
[----:B------:R-:W-:Y:S01]  /*6270*/  UMOV UR6, 0x0 ;  /* 0x0000000000067882 */ /* 0x000fe20000000000 */
[----:B------:R1:W-:Y:S01]  /*6280*/  UTCHMMA gdesc[UR18], gdesc[UR20], tmem[UR32], tmem[UR12], idesc[UR13], UPT ;  /* 0x00ff0c14120075ea */ /* 0x0003e2000b800020 */
[----:B------:R-:W-:Y:S01]  /*6290*/  UMOV UR7, 0x8200010 ;  /* 0x0820001000077882 */ /* 0x000fe20000000000 */
[----:B------:R-:W-:Y:S02]  /*62a0*/  UMOV UR11, 0x80004020 ;  /* 0x80004020000b7882 */ /* 0x000fe40000000000 */
[----:B------:R3:W-:Y:S01]  /*62b0*/  UTCHMMA gdesc[UR10], gdesc[UR14], tmem[UR33], tmem[UR6], idesc[UR7], UPT ;  /* 0x00ff060e0a0075ea */ /* 0x0007e2000b800021 */
[----:B-1----:R-:W-:Y:S01]  /*62c0*/  UIADD3 UR12, UPT, UPT, UR30, 0x402, URZ ;  /* 0x000004021e0c7890 */ /* 0x002fe2000fffe0ff */
[----:B------:R-:W-:Y:S01]  /*62d0*/  UMOV UR20, 0x0 ;  /* 0x0000000000147882 */ /* 0x000fe20000000000 */
[----:B------:R-:W-:Y:S01]  /*62e0*/  UMOV UR21, 0x8200010 ;  /* 0x0820001000157882 */ /* 0x000fe20000000000 */
[----:B---3--:R-:W-:Y:S01]  /*62f0*/  UIADD3 UR6, UPT, UPT, UR28, 0x402, URZ ;  /* 0x000004021c067890 */ /* 0x008fe2000fffe0ff */
[----:B------:R1:W-:Y:S01]  /*6300*/  UTCHMMA gdesc[UR22], gdesc[UR16], tmem[UR25], tmem[UR20], idesc[UR21], UPT ;  /* 0x00ff1410160075ea */ /* 0x0003e2000b800019 */
[----:B------:R-:W-:Y:S01]  /*6310*/  UMOV UR18, 0x0 ;  /* 0x0000000000127882 */ /* 0x000fe20000000000 */
[----:B------:R-:W-:Y:S01]  /*6320*/  UMOV UR19, 0x8200010 ;  /* 0x0820001000137882 */ /* 0x000fe20000000000 */
[----:B------:R-:W-:Y:S01]  /*6330*/  UMOV UR13, 0x80004020 ;  /* 0x80004020000d7882 */ /* 0x000fe20000000000 */
[----:B------:R-:W-:Y:S04]  /*6340*/  UMOV UR7, 0x80004020 ;  /* 0x8000402000077882 */ /* 0x000fe80000000000 */
[----:B------:R1:W-:Y:S01]  /*6350*/  UTCHMMA gdesc[UR6], gdesc[UR12], tmem[UR8], tmem[UR18], idesc[UR19], UPT ;  /* 0x00ff120c060075ea */ /* 0x0003e2000b800008 */
[----:B------:R-:W-:Y:S05]  /*6360*/  BRA.U !UP0, `(.L_x_128) ;  /* 0x0000000108047547 */ /* 0x000fea000b800000 */
[----:B-1----:R-:W-:Y:S05]  /*6370*/  BPT.TRAP 0x1 ;  /* 0x000000040000795c */ /* 0x002fea0000300000 */
.L_x_128:
[----:B-1----:R-:W-:Y:S09]  /*6380*/  UIADD3 UR6, UPT, UPT, UR24, 0x2e860, URZ ;  /* 0x0002e86018067890 */ /* 0x002ff2000fffe0ff */
[----:B------:R1:W-:Y:S01]  /*6390*/  UTCBAR [UR6], URZ ;  /* 0x000000ff060073e9 */ /* 0x0003e200080000ff */
[----:B------:R-:W-:Y:S05]  /*63a0*/  BRA.U !UP0, `(.L_x_129) ;  /* 0x0000000108047547 */ /* 0x000fea000b800000 */
[----:B-1----:R-:W-:Y:S05]  /*63b0*/  BPT.TRAP 0x1 ;  /* 0x000000040000795c */ /* 0x002fea0000300000 */
.L_x_129:
[----:B--2---:R-:W-:Y:S01]  /*63c0*/  SHF.L.U32 R5, R10, 0x1f, RZ ;  /* 0x0000001f0a057819 */ /* 0x004fe200000006ff */
[----:B------:R-:W-:Y:S01]  /*63d0*/  IMAD.MOV.U32 R3, RZ, RZ, 0x140 ;  /* 0x00000140ff037424 */ /* 0x000fe200078e00ff */
[----:B------:R-:W-:Y:S02]  /*63e0*/  MOV R2, 0x60 ;  /* 0x0000006000027802 */ /* 0x000fe40000000f00 */
[----:B------:R-:W2:Y:S02]  /*63f0*/  SYNCS.PHASECHK.TRANS64.TRYWAIT P0, [UR24+0x2e880], R5 ;  /* 0x02e88005ff0075a7 */ /* 0x000ea40008001118 */
[----:B--2---:R-:W-:Y:S05]  /*6400*/  @!P0 BRA `(.L_x_130) ;  /* 0x000000c400688947 */ /* 0x004fea0003800000 */
.L_x_294:
[----:B-1----:R-:W-:Y:S01]  /*6410*/  R2UR UR6, R3 ;  /* 0x00000000030672ca */ /* 0x002fe200000e0000 */
[----:B------:R-:W-:Y:S01]  /*6420*/  UMOV UR12, 0x0 ;  /* 0x00000000000c7882 */ /* 0x000fe20000000000 */
[----:B------:R-:W-:Y:S01]  /*6430*/  R2UR UR7, R2 ;  /* 0x00000000020772ca */ /* 0x000fe200000e0000 */
[----:B------:R-:W-:Y:S01]  /*6440*/  UIADD3 UR10, UPT, UPT, UR26, 0x40, URZ ;  /* 0x000000401a0a7890 */ /* 0x000fe2000fffe0ff */
[----:B--2---:R-:W-:Y:S01]  /*6450*/  IMAD.MOV.U32 R5, RZ, RZ, 0x148 ;  /* 0x00000148ff057424 */ /* 0x004fe200078e00ff */
[----:B------:R-:W-:Y:S01]  /*6460*/  UMOV UR13, 0x8190010 ;  /* 0x08190010000d7882 */ /* 0x000fe20000000000 */
[----:B------:R-:W-:Y:S01]  /*6470*/  IMAD.MOV.U32 R4, RZ, RZ, 0x60 ;  /* 0x00000060ff047424 */ /* 0x000fe200078e00ff */
[----:B------:R-:W-:Y:S01]  /*6480*/  UMOV UR22, 0x0 ;  /* 0x0000000000167882 */ /* 0x000fe20000000000 */
[----:B------:R-:W-:Y:S01]  /*6490*/  UMOV UR23, 0x8190010 ;  /* 0x0819001000177882 */ /* 0x000fe20000000000 */
[----:B------:R-:W-:Y:S01]  /*64a0*/  R2UR UR8, R5 ;  /* 0x00000000050872ca */ /* 0x000fe200000e0000 */
[----:B------:R-:W-:Y:S01]  /*64b0*/  UMOV UR11, 0x80004020 ;  /* 0x80004020000b7882 */ /* 0x000fe20000000000 */
[C---:B------:R-:W-:Y:S01]  /*64c0*/  R2UR UR14, R4.reuse ;  /* 0x00000000040e72ca */ /* 0x040fe200000e0000 */
[----:B------:R-:W-:Y:S01]  /*64d0*/  IMAD.MOV.U32 R3, RZ, RZ, 0x150 ;  /* 0x00000150ff037424 */ /* 0x000fe200078e00ff */
[----:B------:R-:W-:Y:S01]  /*64e0*/  R2UR UR16, R4 ;  /* 0x00000000041072ca */ /* 0x000fe200000e0000 */
[----:B------:R-:W-:Y:S01]  /*64f0*/  IMAD.MOV.U32 R2, RZ, RZ, 0x60 ;  /* 0x00000060ff027424 */ /* 0x000fe200078e00ff */
[----:B------:R1:W-:Y:S01]  /*6500*/  UTCHMMA tmem[UR6], gdesc[UR26], tmem[UR7], tmem[UR12], idesc[UR13], UPT ;  /* 0x00ff0c1a060079ea */ /* 0x0003e2000b800007 */
[----:B------:R-:W-:Y:S01]  /*6510*/  UMOV UR32, 0x0 ;  /* 0x0000000000207882 */ /* 0x000fe20000000000 */
[----:B------:R-:W-:Y:S01]  /*6520*/  R2UR UR17, R3 ;  /* 0x00000000031172ca */ /* 0x000fe200000e0000 */
[----:B------:R-:W-:Y:S01]  /*6530*/  UMOV UR33, 0x8190010 ;  /* 0x0819001000217882 */ /* 0x000fe20000000000 */
[C---:B------:R-:W-:Y:S01]  /*6540*/  R2UR UR18, R2.reuse ;  /* 0x00000000021272ca */ /* 0x040fe200000e0000 */
[----:B------:R-:W-:Y:S01]  /*6550*/  UMOV UR15, 0x80004020 ;  /* 0x80004020000f7882 */ /* 0x000fe20000000000 */
[----:B------:R-:W-:Y:S01]  /*6560*/  R2UR UR21, R2 ;  /* 0x00000000021572ca */ /* 0x000fe200000e0000 */
[----:B------:R-:W-:Y:S02]  /*6570*/  IMAD.MOV.U32 R3, RZ, RZ, 0x158 ;  /* 0x00000158ff037424 */ /* 0x000fe400078e00ff */
[----:B------:R2:W-:Y:S01]  /*6580*/  UTCHMMA tmem[UR8], gdesc[UR10], tmem[UR14], tmem[UR22], idesc[UR23], UPT ;  /* 0x00ff160a080079ea */ /* 0x0005e2000b80000e */
[----:B------:R-:W-:Y:S02]  /*6590*/  IMAD.MOV.U32 R2, RZ, RZ, 0x160 ;  /* 0x00000160ff027424 */ /* 0x000fe400078e00ff */
[----:B------:R-:W-:Y:S01]  /*65a0*/  R2UR UR25, R3 ;  /* 0x00000000031972ca */ /* 0x000fe200000e0000 */
[----:B------:R-:W-:Y:S05]  /*65b0*/  IMAD.MOV.U32 R3, RZ, RZ, 0x168 ;  /* 0x00000168ff037424 */ /* 0x000fea00078e00ff */
[----:B------:R-:W-:Y:S01]  /*65c0*/  R2UR UR19, R3 ;  /* 0x00000000031372ca */ /* 0x000fe200000e0000 */
[----:B------:R-:W-:Y:S01]  /*65d0*/  IMAD.MOV.U32 R3, RZ, RZ, 0x178 ;  /* 0x00000178ff037424 */ /* 0x000fe200078e00ff */
[----:B-1----:R-:W-:Y:S02]  /*65e0*/  UIADD3 UR12, UPT, UPT, UR26, 0x80, URZ ;  /* 0x000000801a0c7890 */ /* 0x002fe4000fffe0ff */
[----:B------:R-:W-:Y:S01]  /*65f0*/  UIADD3 UR6, UPT, UPT, UR26, 0xc0, URZ ;  /* 0x000000c01a067890 */ /* 0x000fe2000fffe0ff */
[----:B------:R-:W-:Y:S01]  /*6600*/  UMOV UR13, 0x80004020 ;  /* 0x80004020000d7882 */ /* 0x000fe20000000000 */
[----:B------:R-:W-:Y:S01]  /*6610*/  UMOV UR7, 0x80004020 ;  /* 0x8000402000077882 */ /* 0x000fe20000000000 */
[----:B--2---:R-:W-:Y:S01]  /*6620*/  UIADD3 UR14, UPT, UPT, UR26, 0x100, URZ ;  /* 0x000001001a0e7890 */ /* 0x004fe2000fffe0ff */
[----:B------:R-:W-:Y:S01]  /*6630*/  R2UR UR23, R2 ;  /* 0x00000000021772ca */ /* 0x000fe200000e0000 */
[----:B------:R-:W-:Y:S01]  /*6640*/  UIADD3 UR10, UPT, UPT, UR26, 0x140, URZ ;  /* 0x000001401a0a7890 */ /* 0x000fe2000fffe0ff */
[----:B------:R-:W-:Y:S01]  /*6650*/  R2UR UR8, R3 ;  /* 0x00000000030872ca */ /* 0x000fe200000e0000 */
[----:B------:R1:W-:Y:S02]  /*6660*/  UTCHMMA tmem[UR17], gdesc[UR12], tmem[UR18], tmem[UR32], idesc[UR33], UPT ;  /* 0x00ff200c110079ea */ /* 0x0003e4000b800012 */
[----:B------:R2:W-:Y:S01]  /*6670*/  UTCHMMA tmem[UR25], gdesc[UR6], tmem[UR21], tmem[UR32], idesc[UR33], UPT ;  /* 0x00ff2006190079ea */ /* 0x0005e2000b800015 */
[----:B------:R-:W-:Y:S05]  /*6680*/  IMAD.MOV.U32 R2, RZ, RZ, 0x60 ;  /* 0x00000060ff027424 */ /* 0x000fea00078e00ff */
[----:B------:R-:W-:Y:S01]  /*6690*/  R2UR UR20, R2 ;  /* 0x00000000021472ca */ /* 0x000fe200000e0000 */
[----:B------:R-:W-:Y:S05]  /*66a0*/  IMAD.MOV.U32 R2, RZ, RZ, 0x170 ;  /* 0x00000170ff027424 */ /* 0x000fea00078e00ff */
[----:B------:R-:W-:Y:S01]  /*66b0*/  R2UR UR22, R2 ;  /* 0x00000000021672ca */ /* 0x000fe200000e0000 */
[----:B------:R-:W-:Y:S01]  /*66c0*/  IMAD.MOV.U32 R2, RZ, RZ, 0x60 ;  /* 0x00000060ff027424 */ /* 0x000fe200078e00ff */
[----:B-1----:R-:W-:Y:S01]  /*66d0*/  UMOV UR12, 0x0 ;  /* 0x00000000000c7882 */ /* 0x002fe20000000000 */
[----:B--2---:R-:W-:Y:S01]  /*66e0*/  UIADD3 UR6, UPT, UPT, UR26, 0x1c0, URZ ;  /* 0x000001c01a067890 */ /* 0x004fe2000fffe0ff */
[----:B------:R-:W-:Y:S01]  /*66f0*/  R2UR UR18, R4 ;  /* 0x00000000041272ca */ /* 0x000fe200000e0000 */
[----:B------:R-:W-:Y:S01]  /*6700*/  UMOV UR13, 0x8190010 ;  /* 0x08190010000d7882 */ /* 0x000fe20000000000 */
[----:B------:R-:W-:Y:S01]  /*6710*/  R2UR UR17, R2 ;  /* 0x00000000021172ca */ /* 0x000fe200000e0000 */
[----:B------:R1:W-:Y:S01]  /*6720*/  UTCHMMA tmem[UR23], gdesc[UR14], tmem[UR16], tmem[UR12], idesc[UR13], UPT ;  /* 0x00ff0c0e170079ea */ /* 0x0003e2000b800010 */
[----:B------:R2:W-:Y:S01]  /*6730*/  UTCHMMA tmem[UR19], gdesc[UR10], tmem[UR20], tmem[UR32], idesc[UR33], UPT ;  /* 0x00ff200a130079ea */ /* 0x0005e2000b800014 */
[----:B-1----:R-:W-:Y:S01]  /*6740*/  UIADD3 UR12, UPT, UPT, UR26, 0x180, URZ ;  /* 0x000001801a0c7890 */ /* 0x002fe2000fffe0ff */
[----:B------:R-:W-:Y:S01]  /*6750*/  UMOV UR13, 0x80004020 ;  /* 0x80004020000d7882 */ /* 0x000fe20000000000 */
[----:B------:R-:W-:Y:S01]  /*6760*/  UMOV UR14, 0x0 ;  /* 0x00000000000e7882 */ /* 0x000fe20000000000 */
[----:B------:R-:W-:Y:S06]  /*6770*/  UMOV UR15, 0x8190010 ;  /* 0x08190010000f7882 */ /* 0x000fec0000000000 */
[----:B------:R2:W-:Y:S01]  /*6780*/  UTCHMMA tmem[UR22], gdesc[UR12], tmem[UR18], tmem[UR32], idesc[UR33], UPT ;  /* 0x00ff200c160079ea */ /* 0x0005e2000b800012 */
[----:B------:R2:W-:Y:S01]  /*6790*/  UTCHMMA tmem[UR8], gdesc[UR6], tmem[UR17], tmem[UR14], idesc[UR15], UPT ;  /* 0x00ff0e06080079ea */ /* 0x0005e2000b800011 */
[----:B------:R-:W-:Y:S05]  /*67a0*/  BRA.U !UP0, `(.L_x_131) ;  /* 0x0000000108047547 */ /* 0x000fea000b800000 */
[----:B--2---:R-:W-:Y:S05]  /*67b0*/  BPT.TRAP 0x1 ;  /* 0x000000040000795c */ /* 0x004fea0000300000 */
.L_x_131:
[----:B--2---:R-:W-:Y:S09]  /*67c0*/  UIADD3 UR6, UPT, UPT, UR24, 0x2e888, URZ ;  /* 0x0002e88818067890 */ /* 0x004ff2000fffe0ff */
[----:B------:R1:W-:Y:S01]  /*67d0*/  UTCBAR [UR6], URZ ;  /* 0x000000ff060073e9 */ /* 0x0003e200080000ff */
[----:B------:R-:W-:Y:S05]  /*67e0*/  BRA.U !UP4, `(.L_x_132) ;  /* 0x000000010c047547 */ /* 0x000fea000b800000 */
[----:B-1----:R-:W-:Y:S05]  /*67f0*/  BPT.TRAP 0x1 ;  /* 0x000000040000795c */ /* 0x002fea0000300000 */
.L_x_132:
[----:B------:R-:W-:Y:S01]  /*6800*/  LOP3.LUT R9, R9, 0x1, RZ, 0x3c, !PT ;  /* 0x0000000109097812 */ /* 0x000fe200078e3cff */
[----:B------:R-:W2:Y:S01]  /*6810*/  LDL.LU R2, [R1+0x4] ;  /* 0x0000040001027983 */ /* 0x000ea20000300800 */
[----:B------:R-:W-:Y:S01]  /*6820*/  LOP3.LUT R11, R11, 0x1, RZ, 0x3c, !PT ;  /* 0x000000010b0b7812 */ /* 0x000fe200078e3cff */
[----:B-1----:R-:W-:Y:S01]  /*6830*/  UIADD3 UR6, UPT, UPT, UR24, 0x2e828, URZ ;  /* 0x0002e82818067890 */ /* 0x002fe2000fffe0ff */
[----:B------:R-:W-:Y:S01]  /*6840*/  LOP3.LUT R13, R13, 0x1, RZ, 0x3c, !PT ;  /* 0x000000010d0d7812 */ /* 0x000fe200078e3cff */
[----:B------:R-:W-:Y:S01]  /*6850*/  UISETP.NE.AND UP1, UPT, UR36, 0x2, UPT ;  /* 0x000000022400788c */ /* 0x000fe2000bf25270 */
[----:B------:R-:W-:Y:S01]  /*6860*/  LOP3.LUT R10, R10, 0x1, RZ, 0x3c, !PT ;  /* 0x000000010a0a7812 */ /* 0x000fe200078e3cff */
[----:B------:R-:W-:Y:S02]  /*6870*/  UMOV UR32, 0x1 ;  /* 0x0000000100207882 */ /* 0x000fe40000000000 */
[----:B------:R-:W-:Y:S02]  /*6880*/  USEL UR7, URZ, 0x1, UP1 ;  /* 0x00000001ff077887 */ /* 0x000fe40008800000 */
[----:B------:R-:W-:Y:S01]  /*6890*/  USEL UR8, UR36, URZ, UP1 ;  /* 0x000000ff24087287 */ /* 0x000fe20008800000 */
[----:B------:R3:W-:Y:S03]  /*68a0*/  UTCBAR [UR6], URZ ;  /* 0x000000ff060073e9 */ /* 0x0007e600080000ff */
[----:B------:R-:W-:Y:S02]  /*68b0*/  LOP3.LUT R8, R8, UR7, RZ, 0x3c, !PT ;  /* 0x0000000708087c12 */ /* 0x000fe4000f8e3cff */
[C---:B--2---:R-:W-:Y:S01]  /*68c0*/  ISETP.GT.U32.AND P0, PT, R2.reuse, 0x2, PT ;  /* 0x000000020200780c */ /* 0x044fe20003f04070 */
[----:B------:R-:W-:Y:S05]  /*68d0*/  VIADD R2, R2, 0xffffffff ;  /* 0xffffffff02027836 */ /* 0x000fea0000000000 */
[----:B------:R3:W-:Y:S07]  /*68e0*/  STL [R1+0x4], R2 ;  /* 0x0000040201007387 */ /* 0x0007ee0000100800 */
[----:B------:R-:W-:Y:S05]  /*68f0*/  @P0 BRA `(.L_x_133) ;  /* 0xffffffe800a00947 */ /* 0x000fea000383ffff */
.L_x_109:
[----:B------:R-:W-:Y:S05]  /*6900*/  BRA.U !UP0, `(.L_x_134) ;  /* 0x0000000108047547 */ /* 0x000fea000b800000 */
[----:B---3--:R-:W-:Y:S05]  /*6910*/  BPT.TRAP 0x1 ;  /* 0x000000040000795c */ /* 0x008fea0000300000 */
.L_x_134:
[----:B---3--:R-:W-:-:S05]  /*6920*/  HFMA2 R2, -RZ, RZ, 0, 5.9604644775390625e-08 ;  /* 0x00000001ff027431 */ /* 0x008fca00000001ff */
[----:B------:R-:W-:-:S04]  /*6930*/  SHF.L.U32 R2, R2, 0x1f, RZ ;  /* 0x0000001f02027819 */ /* 0x000fc800000006ff */
[----:B------:R-:W2:Y:S02]  /*6940*/  SYNCS.PHASECHK.TRANS64.TRYWAIT P0, [UR24+0x2e8b0], R2 ;  /* 0x02e8b002ff0075a7 */ /* 0x000ea40008001118 */
[----:B--2---:R-:W-:Y:S05]  /*6950*/  @!P0 BRA `(.L_x_135) ;  /* 0x000000c0002c8947 */ /* 0x004fea0003800000 */
.L_x_296:
[----:B------:R-:W-:Y:S05]  /*6960*/  BRA.U !UP0, `(.L_x_136) ;  /* 0x0000000108047547 */ /* 0x000fea000b800000 */
[----:B------:R-:W-:Y:S05]  /*6970*/  BPT.TRAP 0x1 ;  /* 0x000000040000795c */ /* 0x000fea0000300000 */
.L_x_136:
[----:B------:R-:W-:-:S09]  /*6980*/  UIADD3 UR4, UPT, UPT, UR24, 0x2e8a0, URZ ;  /* 0x0002e8a018047890 */ /* 0x000fd2000fffe0ff */
[----:B------:R3:W-:Y:S01]  /*6990*/  UTCBAR [UR4], URZ ;  /* 0x000000ff040073e9 */ /* 0x0007e200080000ff */
[----:B------:R-:W-:Y:S05]  /*69a0*/  BRA.U !UP0, `(.L_x_137) ;  /* 0x0000000108047547 */ /* 0x000fea000b800000 */
[----:B---3--:R-:W-:Y:S05]  /*69b0*/  BPT.TRAP 0x1 ;  /* 0x000000040000795c */ /* 0x008fea0000300000 */
.L_x_137:
[----:B------:R-:W4:Y:S02]  /*69c0*/  SYNCS.PHASECHK.TRANS64.TRYWAIT P0, [UR24+0x2e8b8], R2 ;  /* 0x02e8b802ff0075a7 */ /* 0x000f240008001118 */
[----:B----4-:R-:W-:Y:S05]  /*69d0*/  @!P0 BRA `(.L_x_138) ;  /* 0x000000c000248947 */ /* 0x010fea0003800000 */
.L_x_298:
[----:B------:R-:W-:Y:S05]  /*69e0*/  BRA.U !UP0, `(.L_x_139) ;  /* 0x0000000108047547 */ /* 0x000fea000b800000 */
[----:B---3--:R-:W-:Y:S05]  /*69f0*/  BPT.TRAP 0x1 ;  /* 0x000000040000795c */ /* 0x008fea0000300000 */
.L_x_139:
[----:B------:R-:W-:Y:S01]  /*6a00*/  SHF.L.U32 R14, R14, 0x1f, RZ ;  /* 0x0000001f0e0e7819 */ /* 0x000fe200000006ff */
[----:B------:R-:W-:Y:S01]  /*6a10*/  IMAD.MOV.U32 R4, RZ, RZ, RZ ;  /* 0x000000ffff047224 */ /* 0x000fe200078e00ff */
[----:B------:R-:W-:Y:S02]  /*6a20*/  MOV R3, RZ ;  /* 0x000000ff00037202 */ /* 0x000fe40000000f00 */
[----:B------:R-:W4:Y:S02]  /*6a30*/  SYNCS.PHASECHK.TRANS64.TRYWAIT P0, [UR24+0x2e890], R14 ;  /* 0x02e8900eff0075a7 */ /* 0x000f240008001118 */
[----:B----4-:R-:W-:Y:S05]  /*6a40*/  @!P0 BRA `(.L_x_140) ;  /* 0x000000c000208947 */ /* 0x010fea0003800000 */
.L_x_300:
[----:B--2---:R-:W-:Y:S01]  /*6a50*/  IMAD.MOV.U32 R2, RZ, RZ, RZ ;  /* 0x000000ffff027224 */ /* 0x004fe200078e00ff */
[----:B------:R-:W-:Y:S01]  /*6a60*/  R2UR UR45, R4 ;  /* 0x00000000042d72ca */ /* 0x000fe200000e0000 */
[----:B------:R-:W-:Y:S01]  /*6a70*/  IMAD.MOV.U32 R0, RZ, RZ, RZ ;  /* 0x000000ffff007224 */ /* 0x000fe200078e00ff */
[----:B------:R-:W-:Y:S01]  /*6a80*/  R2UR UR44, R3 ;  /* 0x00000000032c72ca */ /* 0x000fe200000e0000 */
[----:B---3--:R-:W-:Y:S01]  /*6a90*/  UIMAD UR4, UR9, 0x600, UR5 ;  /* 0x00000600090478a4 */ /* 0x008fe2000f8e0205 */
[----:B------:R-:W-:Y:S01]  /*6aa0*/  R2UR UR43, R2 ;  /* 0x00000000022b72ca */ /* 0x000fe200000e0000 */
[----:B------:R-:W-:Y:S01]  /*6ab0*/  UISETP.NE.U32.AND UP1, UPT, UR32, URZ, UPT ;  /* 0x000000ff2000728c */ /* 0x000fe2000bf25070 */
        /* <DEDUP_REMOVED lines=14> */
[----:B------:R-:W-:Y:S02]  /*6ba0*/  UIADD3 UR28, UPT, UPT, UR4, 0x140, URZ ;  /* 0x00000140041c7890 */ /* 0x000fe4000fffe0ff */
[----:B------:R-:W-:-:S02]  /*6bb0*/  UIADD3 UR10, UPT, UPT, UR34, 0x404, URZ ;  /* 0x00000404220a7890 */ /* 0x000fc4000fffe0ff */
[----:B------:R-:W-:Y:S01]  /*6bc0*/  UIADD3 UR26, UPT, UPT, UR4, 0x180, URZ ;  /* 0x00000180041a7890 */ /* 0x000fe2000fffe0ff */
[----:B------:R-:W-:Y:S01]  /*6bd0*/  UMOV UR60, 0x0 ;  /* 0x00000000003c7882 */ /* 0x000fe20000000000 */
[----:B------:R-:W-:Y:S01]  /*6be0*/  UMOV UR61, 0x8190010 ;  /* 0x08190010003d7882 */ /* 0x000fe20000000000 */
[----:B------:R-:W-:Y:S01]  /*6bf0*/  UIADD3 UR6, UPT, UPT, UR34, 0x406, URZ ;  /* 0x0000040622067890 */ /* 0x000fe2000fffe0ff */
[----:B------:R-:W-:Y:S01]  /*6c00*/  UMOV UR5, 0x80004020 ;  /* 0x8000402000057882 */ /* 0x000fe20000000000 */
[----:B------:R-:W-:Y:S01]  /*6c10*/  UIADD3 UR22, UPT, UPT, UR4, 0x1c0, URZ ;  /* 0x000001c004167890 */ /* 0x000fe2000fffe0ff */
[----:B------:R2:W-:Y:S01]  /*6c20*/  UTCHMMA gdesc[UR34], gdesc[UR4], tmem[UR45], tmem[UR60], idesc[UR61], UP1 ;  /* 0x00ff3c04220075ea */ /* 0x0005e2000880002d */
        /* <DEDUP_REMOVED lines=37> */
.L_x_141:
[----:B--2---:R-:W-:Y:S01]  /*6e80*/  USHF.R.U32.HI UR5, URZ, 0x4, UR24 ;  /* 0x00000004ff057899 */ /* 0x004fe20008011618 */
[----:B------:R-:W-:Y:S01]  /*6e90*/  IMAD.MOV.U32 R0, RZ, RZ, 0xc0 ;  /* 0x000000c0ff007424 */ /* 0x000fe200078e00ff */
[----:B------:R-:W-:Y:S01]  /*6ea0*/  ELECT P0, URZ, PT ;  /* 0x0000000000ff782f */ /* 0x000fe20003800000 */
[----:B------:R-:W-:Y:S02]  /*6eb0*/  UIADD3 UR4, UPT, UPT, UR24, 0x1e000, URZ ;  /* 0x0001e00018047890 */ /* 0x000fe4000fffe0ff */
[----:B------:R-:W-:Y:S02]  /*6ec0*/  ULOP3.LUT UR5, UR5, 0x3fff, URZ, 0xc0, !UPT ;  /* 0x00003fff05057892 */ /* 0x000fe4000f8ec0ff */
[----:B------:R-:W-:Y:S02]  /*6ed0*/  USHF.R.U32.HI UR4, URZ, 0x4, UR4 ;  /* 0x00000004ff047899 */ /* 0x000fe40008011604 */
[----:B------:R-:W-:Y:S02]  /*6ee0*/  ULOP3.LUT UR5, UR5, 0x2000000, URZ, 0xfc, !UPT ;  /* 0x0200000005057892 */ /* 0x000fe4000f8efcff */
[----:B------:R-:W-:Y:S01]  /*6ef0*/  ULOP3.LUT UR4, UR4, 0x3fff, URZ, 0xc0, !UPT ;  /* 0x00003fff04047892 */ /* 0x000fe2000f8ec0ff */
[----:B------:R-:W-:-:S03]  /*6f00*/  UMOV UR16, 0x0 ;  /* 0x0000000000107882 */ /* 0x000fc60000000000 */
[----:B------:R-:W-:Y:S01]  /*6f10*/  @P0 IMAD.MOV.U32 R3, RZ, RZ, -0x7fffbfe0 ;  /* 0x80004020ff030424 */ /* 0x000fe200078e00ff */
[----:B------:R-:W-:Y:S01]  /*6f20*/  ULOP3.LUT UR4, UR4, 0x4000000, URZ, 0xfc, !UPT ;  /* 0x0400000004047892 */ /* 0x000fe2000f8efcff */
[----:B------:R-:W-:Y:S01]  /*6f30*/  @P0 IMAD.U32 R7, RZ, RZ, UR5 ;  /* 0x00000005ff070e24 */ /* 0x000fe2000f8e00ff */
[----:B------:R-:W-:Y:S01]  /*6f40*/  @P0 R2UR UR14, R0 ;  /* 0x00000000000e02ca */ /* 0x000fe200000e0000 */
[----:B------:R-:W-:Y:S01]  /*6f50*/  UMOV UR17, 0x8198010 ;  /* 0x0819801000117882 */ /* 0x000fe20000000000 */
[----:B------:R-:W-:Y:S01]  /*6f60*/  @P0 R2UR.BROADCAST UR13, R3 ;  /* 0x00000000030d02ca */ /* 0x000fe200008e0000 */
[----:B------:R-:W-:Y:S02]  /*6f70*/  @P0 IMAD.MOV.U32 R2, RZ, RZ, R7 ;  /* 0x000000ffff020224 */ /* 0x000fe400078e0007 */
[----:B------:R-:W-:Y:S01]  /*6f80*/  @P0 IMAD.U32 R6, RZ, RZ, UR4 ;  /* 0x00000004ff060e24 */ /* 0x000fe2000f8e00ff */
[----:B------:R-:W-:Y:S01]  /*6f90*/  UIADD3 UR4, UPT, UPT, UR24, 0x2e8a8, URZ ;  /* 0x0002e8a818047890 */ /* 0x000fe2000fffe0ff */
[----:B------:R-:W-:Y:S01]  /*6fa0*/  @P0 IMAD.MOV.U32 R3, RZ, RZ, 0x40004040 ;  /* 0x40004040ff030424 */ /* 0x000fe200078e00ff */
[----:B------:R-:W-:Y:S01]  /*6fb0*/  @P0 R2UR.BROADCAST UR12, R2 ;  /* 0x00000000020c02ca */ /* 0x000fe200008e0000 */
[----:B------:R-:W-:-:S03]  /*6fc0*/  @P0 IMAD.MOV.U32 R2, RZ, RZ, R6 ;  /* 0x000000ffff020224 */ /* 0x000fc600078e0006 */
[----:B------:R-:W-:Y:S02]  /*6fd0*/  @P0 R2UR.BROADCAST UR7, R3 ;  /* 0x00000000030702ca */ /* 0x000fe400008e0000 */
[----:B------:R-:W-:Y:S02]  /*6fe0*/  @P0 R2UR.BROADCAST UR6, R2 ;  /* 0x00000000020602ca */ /* 0x000fe400008e0000 */
[----:B------:R-:W-:Y:S01]  /*6ff0*/  ELECT P0, URZ, PT ;  /* 0x0000000000ff782f */ /* 0x000fe20003800000 */
[----:B------:R2:W-:Y:S10]  /*7000*/  UTCBAR [UR4], URZ ;  /* 0x000000ff040073e9 */ /* 0x0005f400080000ff */
[----:B------:R3:W-:Y:S02]  /*7010*/  UTCHMMA gdesc[UR6], gdesc[UR12], tmem[UR14], tmem[UR16], idesc[UR17], !UPT ;  /* 0x00ff100c060075ea */ /* 0x0007e4000f80000e */
[----:B------:R-:W-:Y:S01]  /*7020*/  @P0 VIADD R4, R7, 0x40 ;  /* 0x0000004007040836 */ /* 0x000fe20000000000 */
[----:B------:R-:W-:Y:S01]  /*7030*/  @P0 R2UR UR8, R0 ;  /* 0x00000000000802ca */ /* 0x000fe200000e0000 */
[----:B------:R-:W-:-:S02]  /*7040*/  @P0 VIADD R2, R6, 0x80 ;  /* 0x0000008006020836 */ /* 0x000fc40000000000 */
[----:B------:R-:W-:Y:S01]  /*7050*/  @P0 IMAD.MOV.U32 R5, RZ, RZ, -0x7fffbfe0 ;  /* 0x80004020ff050424 */ /* 0x000fe200078e00ff */
[----:B------:R-:W-:Y:S01]  /*7060*/  @P0 R2UR.BROADCAST UR10, R4 ;  /* 0x00000000040a02ca */ /* 0x000fe200008e0000 */
[----:B------:R-:W-:-:S03]  /*7070*/  @P0 IMAD.MOV.U32 R3, RZ, RZ, 0x40004040 ;  /* 0x40004040ff030424 */ /* 0x000fc600078e00ff */
[----:B------:R-:W-:Y:S02]  /*7080*/  @P0 R2UR.BROADCAST UR11, R5 ;  /* 0x00000000050b02ca */ /* 0x000fe400008e0000 */
[----:B------:R-:W-:Y:S02]  /*7090*/  @P0 R2UR.BROADCAST UR5, R3 ;  /* 0x00000000030502ca */ /* 0x000fe400008e0000 */
[----:B--2---:R-:W-:Y:S02]  /*70a0*/  @P0 R2UR.BROADCAST UR4, R2 ;  /* 0x00000000020402ca */ /* 0x004fe400008e0000 */
[----:B------:R-:W-:-:S11]  /*70b0*/  ELECT P0, URZ, PT ;  /* 0x0000000000ff782f */ /* 0x000fd60003800000 */
[----:B------:R2:W-:Y:S02]  /*70c0*/  UTCHMMA gdesc[UR4], gdesc[UR10], tmem[UR8], tmem[UR16], idesc[UR17], UPT ;  /* 0x00ff100a040075ea */ /* 0x0005e4000b800008 */
[----:B------:R-:W-:Y:S01]  /*70d0*/  @P0 VIADD R4, R7, 0x80 ;  /* 0x0000008007040836 */ /* 0x000fe20000000000 */
[----:B---3--:R-:W-:Y:S01]  /*70e0*/  @P0 R2UR UR14, R0 ;  /* 0x00000000000e02ca */ /* 0x008fe200000e0000 */
[----:B------:R-:W-:Y:S02]  /*70f0*/  @P0 VIADD R2, R6, 0x100 ;  /* 0x0000010006020836 */ /* 0x000fe40000000000 */
[----:B------:R-:W-:Y:S01]  /*7100*/  @P0 IMAD.MOV.U32 R5, RZ, RZ, -0x7fffbfe0 ;  /* 0x80004020ff050424 */ /* 0x000fe200078e00ff */
[----:B------:R-:W-:Y:S01]  /*7110*/  @P0 R2UR.BROADCAST UR12, R4 ;  /* 0x00000000040c02ca */ /* 0x000fe200008e0000 */
[----:B------:R-:W-:Y:S01]  /*7120*/  @P0 IMAD.MOV.U32 R3, RZ, RZ, 0x40004040 ;  /* 0x40004040ff030424 */ /* 0x000fe200078e00ff */
[----:B------:R-:W-:Y:S02]  /*7130*/  @P0 R2UR.BROADCAST UR6, R2 ;  /* 0x00000000020602ca */ /* 0x000fe400008e0000 */
[----:B------:R-:W-:-:S02]  /*7140*/  @P0 R2UR.BROADCAST UR13, R5 ;  /* 0x00000000050d02ca */ /* 0x000fc400008e0000 */
[----:B------:R-:W-:Y:S02]  /*7150*/  @P0 R2UR.BROADCAST UR7, R3 ;  /* 0x00000000030702ca */ /* 0x000fe400008e0000 */
[----:B------:R-:W-:-:S11]  /*7160*/  ELECT P0, URZ, PT ;  /* 0x0000000000ff782f */ /* 0x000fd60003800000 */
[----:B------:R3:W-:Y:S02]  /*7170*/  UTCHMMA gdesc[UR6], gdesc[UR12], tmem[UR14], tmem[UR16], idesc[UR17], UPT ;  /* 0x00ff100c060075ea */ /* 0x0007e4000b80000e */
[----:B------:R-:W-:Y:S01]  /*7180*/  @P0 VIADD R4, R7, 0xc0 ;  /* 0x000000c007040836 */ /* 0x000fe20000000000 */
[----:B--2---:R-:W-:Y:S01]  /*7190*/  @P0 R2UR UR8, R0 ;  /* 0x00000000000802ca */ /* 0x004fe200000e0000 */
        /* <DEDUP_REMOVED lines=31> */
[C---:B------:R-:W-:Y:S01]  /*7390*/  @P0 VIADD R4, R7.reuse, 0x180 ;  /* 0x0000018007040836 */ /* 0x040fe20000000000 */
[----:B---3--:R-:W-:Y:S01]  /*73a0*/  @P0 R2UR UR14, R0 ;  /* 0x00000000000e02ca */ /* 0x008fe200000e0000 */
[----:B------:R-:W-:Y:S02]  /*73b0*/  @P0 VIADD R2, R6, 0x300 ;  /* 0x0000030006020836 */ /* 0x000fe40000000000 */
[----:B------:R-:W-:Y:S01]  /*73c0*/  @P0 IMAD.MOV.U32 R5, RZ, RZ, -0x7fffbfe0 ;  /* 0x80004020ff050424 */ /* 0x000fe200078e00ff */
[----:B------:R-:W-:Y:S01]  /*73d0*/  @P0 R2UR.BROADCAST UR12, R4 ;  /* 0x00000000040c02ca */ /* 0x000fe200008e0000 */
[----:B------:R-:W-:Y:S01]  /*73e0*/  @P0 IMAD.MOV.U32 R3, RZ, RZ, 0x40004040 ;  /* 0x40004040ff030424 */ /* 0x000fe200078e00ff */
[----:B------:R-:W-:Y:S01]  /*73f0*/  @P0 R2UR.BROADCAST UR6, R2 ;  /* 0x00000000020602ca */ /* 0x000fe200008e0000 */
[----:B------:R-:W-:Y:S01]  /*7400*/  VIADD R2, R7, 0x1c0 ;  /* 0x000001c007027836 */ /* 0x000fe20000000000 */
[----:B------:R-:W-:Y:S01]  /*7410*/  @P0 R2UR.BROADCAST UR13, R5 ;  /* 0x00000000050d02ca */ /* 0x000fe200008e0000 */
[----:B------:R-:W-:Y:S01]  /*7420*/  VIADD R6, R6, 0x380 ;  /* 0x0000038006067836 */ /* 0x000fe20000000000 */
[----:B------:R-:W-:-:S02]  /*7430*/  @P0 R2UR.BROADCAST UR7, R3 ;  /* 0x00000000030702ca */ /* 0x000fc400008e0000 */
[----:B------:R-:W-:-:S13]  /*7440*/  ELECT P0, URZ, PT ;  /* 0x0000000000ff782f */ /* 0x000fda0003800000 */
[----:B--2---:R-:W-:Y:S01]  /*7450*/  @P0 R2UR.BROADCAST UR10, R2 ;  /* 0x00000000020a02ca */ /* 0x004fe200008e0000 */
[----:B------:R-:W-:Y:S01]  /*7460*/  @P0 IMAD.MOV.U32 R3, RZ, RZ, -0x7fffbfe0 ;  /* 0x80004020ff030424 */ /* 0x000fe200078e00ff */
[----:B------:R-:W-:Y:S01]  /*7470*/  @P0 R2UR UR8, R0 ;  /* 0x00000000000802ca */ /* 0x000fe200000e0000 */
[----:B------:R-:W-:Y:S01]  /*7480*/  @P0 IMAD.MOV.U32 R7, RZ, RZ, 0x40004040 ;  /* 0x40004040ff070424 */ /* 0x000fe200078e00ff */
[----:B------:R-:W-:Y:S01]  /*7490*/  @P0 R2UR.BROADCAST UR4, R6 ;  /* 0x00000000060402ca */ /* 0x000fe200008e0000 */
[----:B------:R2:W-:Y:S01]  /*74a0*/  UTCHMMA gdesc[UR6], gdesc[UR12], tmem[UR14], tmem[UR16], idesc[UR17], UPT ;  /* 0x00ff100c060075ea */ /* 0x0005e2000b80000e */
[----:B------:R-:W-:Y:S02]  /*74b0*/  @P0 R2UR.BROADCAST UR11, R3 ;  /* 0x00000000030b02ca */ /* 0x000fe400008e0000 */
[----:B------:R-:W-:Y:S01]  /*74c0*/  @P0 R2UR.BROADCAST UR5, R7 ;  /* 0x00000000070502ca */ /* 0x000fe200008e0000 */
[----:B--2---:R-:W-:Y:S01]  /*74d0*/  UMOV UR6, 0x0 ;  /* 0x0000000000067882 */ /* 0x004fe20000000000 */
[----:B------:R-:W-:-:S11]  /*74e0*/  UMOV UR7, 0x8198010 ;  /* 0x0819801000077882 */ /* 0x000fd60000000000 */
[----:B------:R2:W-:Y:S01]  /*74f0*/  UTCHMMA gdesc[UR4], gdesc[UR10], tmem[UR8], tmem[UR6], idesc[UR7], UPT ;  /* 0x00ff060a040075ea */ /* 0x0005e2000b800008 */
[----:B------:R-:W-:Y:S05]  /*7500*/  BRA.U !UP0, `(.L_x_142) ;  /* 0x0000000108047547 */ /* 0x000fea000b800000 */
[----:B--2---:R-:W-:Y:S05]  /*7510*/  BPT.TRAP 0x1 ;  /* 0x000000040000795c */ /* 0x004fea0000300000 */
.L_x_142:
[----:B--2---:R-:W-:Y:S01]  /*7520*/  UIADD3 UR4, UPT, UPT, UR24, 0x2e870, URZ ;  /* 0x0002e87018047890 */ /* 0x004fe2000fffe0ff */
[----:B------:R-:W-:Y:S08]  /*7530*/  BSSY.RECONVERGENT B0, `(.L_x_143) ;  /* 0x0000004000007945 */ /* 0x000ff00003800200 */
[----:B------:R2:W-:Y:S01]  /*7540*/  UTCBAR [UR4], URZ ;  /* 0x000000ff040073e9 */ /* 0x0005e200080000ff */
[----:B------:R-:W-:Y:S05]  /*7550*/  @!P2 BRA `(.L_x_144) ;  /* 0x000000000004a947 */ /* 0x000fea0003800000 */
[----:B--2---:R-:W-:Y:S05]  /*7560*/  BPT.TRAP 0x1 ;  /* 0x000000040000795c */ /* 0x004fea0000300000 */
.L_x_144:
[----:B--2---:R-:W-:Y:S05]  /*7570*/  BSYNC.RECONVERGENT B0 ;  /* 0x0000000000007941 */ /* 0x004fea0003800200 */
.L_x_143:
[----:B------:R-:W-:-:S04]  /*7580*/  ULEA UR9, UR9, UR24, 0x3 ;  /* 0x0000001809097291 */ /* 0x000fc8000f8e18ff */
[----:B------:R-:W-:-:S09]  /*7590*/  UIADD3 UR9, UPT, UPT, UR9, 0x2e810, URZ ;  /* 0x0002e81009097890 */ /* 0x000fd2000fffe0ff */
[----:B------:R2:W-:Y:S01]  /*75a0*/  UTCBAR [UR9], URZ ;  /* 0x000000ff090073e9 */ /* 0x0005e200080000ff */
[----:B------:R-:W-:Y:S05]  /*75b0*/  BRA.U !UP0, `(.L_x_145) ;  /* 0x0000000108047547 */ /* 0x000fea000b800000 */
[----:B--2---:R-:W-:Y:S05]  /*75c0*/  BPT.TRAP 0x1 ;  /* 0x000000040000795c */ /* 0x004fea0000300000 */
.L_x_145:
[----:B------:R-:W-:-:S13]  /*75d0*/  ELECT P0, URZ, PT ;  /* 0x0000000000ff782f */ /* 0x000fda0003800000 */
[----:B--2---:R-:W-:Y:S05]  /*75e0*/  @!P0 EXIT ;  /* 0x000000000000894d */ /* 0x004fea0003800000 */
[----:B------:R-:W-:-:S09]  /*75f0*/  UIADD3 UR4, UPT, UPT, UR24, 0x2e898, URZ ;  /* 0x0002e89818047890 */ /* 0x000fd2000fffe0ff */
[----:B------:R2:W-:Y:S01]  /*7600*/  UTCBAR [UR4], URZ ;  /* 0x000000ff040073e9 */ /* 0x0005e200080000ff */
[----:B------:R-:W-:Y:S01]  /*7610*/  NOP ;  /* 0x0000000000007918 */ /* 0x000fe20000000000 */
[----:B--2---:R-:W-:Y:S05]  /*7620*/  EXIT ;  /* 0x000000000000794d */ /* 0x004fea0003800000 */
.L_x_48:
[----:B------:R-:W-:Y:S01]  /*7630*/  R2UR UR4, R0 ;  /* 0x00000000000472ca */ /* 0x000fe200000e0000 */
[----:B------:R-:W-:-:S12]  /*7640*/  IMAD.MOV.U32 R4, RZ, RZ, -0x3 ;  /* 0xfffffffdff047424 */ /* 0x000fd800078e00ff */
[----:B------:R-:W-:-:S05]  /*7650*/  IMAD.U32 R3, RZ, RZ, UR4 ;  /* 0x00000004ff037e24 */ /* 0x000fca000f8e00ff */
[----:B------:R-:W-:-:S05]  /*7660*/  VIADDMNMX.U32 R4, R3, R4, 0x2, PT ;  /* 0x0000000203047446 */ /* 0x000fca0003800004 */
[----:B------:R-:W-:-:S06]  /*7670*/  IMAD.SHL.U32 R4, R4, 0x4, RZ ;  /* 0x0000000404047824 */ /* 0x000fcc00078e00ff */
[----:B------:R-:W1:Y:S02]  /*7680*/  LDC R4, c[0x2][R4+0xc] ;  /* 0x0080030004047b82 */ /* 0x000e640000000800 */
[----:B-1----:R-:W-:-:S04]  /*7690*/  SHF.R.S32.HI R5, RZ, 0x1f, R4 ;  /* 0x0000001fff057819 */ /* 0x002fc80000011404 */
.L_x_320:
[----:B------:R-:W-:Y:S05]  /*76a0*/  BRX R4 -0x76b0                                                                                                                                                                                                                                             (*"BRANCH_TARGETS .L_x_166,.L_x_146,.L_x_319"*) ;  /* 0xffffff8804547949 */ /* 0x000fea000383ffff */
.L_x_146:
[----:B------:R-:W-:-:S08]  /*76b0*/  NOP ;  /* 0x0000000000007918 */ /* 0x000fd00000000000 */
[----:B------:R-:W1:Y:S02]  /*76c0*/  USETMAXREG.TRY_ALLOC.CTAPOOL UP0, 0x98 ;  /* 0x00000098000079c8 */ /* 0x000e640008000600 */
[----:B-1----:R-:W-:Y:S05]  /*76d0*/  BRA.U !UP0, `(.L_x_146) ;  /* 0xfffffffd08f47547 */ /* 0x002fea000b83ffff */
[----:B------:R-:W3:Y:S01]  /*76e0*/  LDL R4, [R1] ;  /* 0x0000000001047983 */ /* 0x000ee20000100800 */
[C---:B------:R-:W-:Y:S01]  /*76f0*/  IMAD.U32 R3, R2.reuse, 0x10000, RZ ;  /* 0x0001000002037824 */ /* 0x040fe200078e00ff */
[C---:B------:R-:W-:Y:S01]  /*7700*/  LOP3.LUT R100, R2.reuse, 0x7f, RZ, 0xc0, !PT ;  /* 0x0000007f02647812 */ /* 0x040fe200078ec0ff */
[----:B------:R-:W-:Y:S01]  /*7710*/  IMAD.SHL.U32 R102, R2, 0x20, RZ ;  /* 0x0000002002667824 */ /* 0x000fe200078e00ff */
[----:B------:R-:W1:Y:S01]  /*7720*/  LDCU.64 UR18, c[0x0][0x348] ;  /* 0x00006900ff1277ac */ /* 0x000e620008000a00 */
[----:B------:R-:W-:Y:S01]  /*7730*/  IMAD.MOV.U32 R114, RZ, RZ, RZ ;  /* 0x000000ffff727224 */ /* 0x000fe200078e00ff */
[----:B------:R-:W-:Y:S01]  /*7740*/  LOP3.LUT R2, R3, 0xe00000, RZ, 0xc0, !PT ;  /* 0x00e0000003027812 */ /* 0x000fe200078ec0ff */
[----:B------:R-:W-:Y:S01]  /*7750*/  IMAD.MOV.U32 R113, RZ, RZ, RZ ;  /* 0x000000ffff717224 */ /* 0x000fe200078e00ff */
[----:B------:R-:W-:Y:S01]  /*7760*/  LOP3.LUT R102, R102, 0x1fe0, RZ, 0xc0, !PT ;  /* 0x00001fe066667812 */ /* 0x000fe200078ec0ff */
[----:B------:R-:W-:Y:S01]  /*7770*/  UMOV UR7, URZ ;  /* 0x000000ff00077c82 */ /* 0x000fe20008000000 */
[C---:B------:R-:W-:Y:S01]  /*7780*/  LOP3.LUT R101, R2.reuse, 0xc0, RZ, 0xfc, !PT ;  /* 0x000000c002657812 */ /* 0x040fe200078efcff */
[----:B------:R-:W-:Y:S01]  /*7790*/  UMOV UR11, URZ ;  /* 0x000000ff000b7c82 */ /* 0x000fe20008000000 */
[----:B------:R-:W-:-:S02]  /*77a0*/  LOP3.LUT R3, R2, 0xe0, RZ, 0xfc, !PT ;  /* 0x000000e002037812 */ /* 0x000fc400078efcff */
[----:B------:R-:W-:Y:S02]  /*77b0*/  LOP3.LUT R2, R2, 0x100, RZ, 0xfc, !PT ;  /* 0x0000010002027812 */ /* 0x000fe400078efcff */
[----:B-1-3--:R-:W-:Y:S02]  /*77c0*/  R2UR UR17, R4 ;  /* 0x00000000041172ca */ /* 0x00afe400000e0000 */
.L_x_165:
[----:B------:R-:W-:-:S13]  /*77d0*/  R2UR UR4, R0 ;  /* 0x00000000000472ca */ /* 0x000fda00000e0000 */
[----:B------:R-:W-:-:S09]  /*77e0*/  UISETP.NE.AND UP0, UPT, UR4, 0x4, UPT ;  /* 0x000000040400788c */ /* 0x000fd2000bf05270 */
[----:B-1----:R-:W-:Y:S05]  /*77f0*/  BRA.U !UP0, `(.L_x_147) ;  /* 0x0000000108047547 */ /* 0x002fea000b800000 */
[----:B------:R-:W-:Y:S05]  /*7800*/  BPT.TRAP 0x1 ;  /* 0x000000040000795c */ /* 0x000fea0000300000 */
.L_x_147:
[----:B------:R-:W1:Y:S01]  /*7810*/  S2UR UR8, SR_CgaCtaId ;  /* 0x00000000000879c3 */ /* 0x000e620000008800 */
[----:B------:R-:W-:Y:S01]  /*7820*/  UMOV UR16, 0x400 ;  /* 0x0000040000107882 */ /* 0x000fe20000000000 */
[----:B------:R-:W-:Y:S01]  /*7830*/  SHF.L.U32 R5, R113, 0x1f, RZ ;  /* 0x0000001f71057819 */ /* 0x000fe200000006ff */
[----:B-1----:R-:W-:-:S09]  /*7840*/  ULEA UR16, UR8, UR16, 0x18 ;  /* 0x0000001008107291 */ /* 0x002fd2000f8ec0ff */
[----:B------:R-:W1:Y:S02]  /*7850*/  SYNCS.PHASECHK.TRANS64.TRYWAIT P0, [UR16+0x2e870], R5 ;  /* 0x02e87005ff0075a7 */ /* 0x000e640008001110 */
[----:B-1----:R-:W-:Y:S05]  /*7860*/  @!P0 BRA `(.L_x_148) ;  /* 0x000000b000b08947 */ /* 0x002fea0003800000 */
.L_x_302:
[----:B------:R-:W-:Y:S02]  /*7870*/  R2UR UR6, R101 ;  /* 0x00000000650672ca */ /* 0x000fe400000e0000 */
[----:B------:R-:W-:Y:S02]  /*7880*/  R2UR UR5, R3 ;  /* 0x00000000030572ca */ /* 0x000fe400000e0000 */
[----:B------:R-:W-:-:S09]  /*7890*/  R2UR UR4, R2 ;  /* 0x00000000020472ca */ /* 0x000fd200000e0000 */
[----:B------:R-:W3:Y:S02]  /*78a0*/  LDTM.x32 R68, tmem[UR6] ;  /* 0x00000006004479ee */ /* 0x000ee400082c0000 */
[----:B------:R-:W4:Y:S02]  /*78b0*/  LDTM.x32 R36, tmem[UR5] ;  /* 0x00000005002479ee */ /* 0x000f2400082c0000 */
[----:B-12---:R-:W1:Y:S01]  /*78c0*/  LDTM.x32 R4, tmem[UR4] ;  /* 0x00000004000479ee */ /* 0x006e6200082c0000 */
[----:B------:R-:W-:Y:S01]  /*78d0*/  NOP ;  /* 0x0000000000007918 */ /* 0x000fe20000000000 */
[----:B------:R-:W-:Y:S05]  /*78e0*/  BRA.U !UP0, `(.L_x_149) ;  /* 0x0000000108087547 */ /* 0x000fea000b800000 */
[----:B------:R-:W-:Y:S05]  /*78f0*/  BPT.TRAP 0x1 ;  /* 0x000000040000795c */ /* 0x000fea0000300000 */
[----:B------:R-:W-:Y:S05]  /*7900*/  BPT.TRAP 0x1 ;  /* 0x000000040000795c */ /* 0x000fea0000300000 */
.L_x_149:
[----:B------:R-:W-:Y:S01]  /*7910*/  ISETP.GE.U32.AND P0, PT, R114, 0x2, PT ;  /* 0x000000027200780c */ /* 0x000fe20003f06070 */
[----:B------:R-:W-:Y:S01]  /*7920*/  UIADD3 UR4, UPT, UPT, UR16, 0x2e878, URZ ;  /* 0x0002e87810047890 */ /* 0x000fe2000fffe0ff */
[----:B------:R-:W-:Y:S02]  /*7930*/  BSSY.RECONVERGENT B0, `(.L_x_150) ;  /* 0x0000006000007945 */ /* 0x000fe40003800200 */
[----:B------:R-:W-:Y:S01]  /*7940*/  ISETP.NE.OR P0, PT, R100, RZ, !P0 ;  /* 0x000000ff6400720c */ /* 0x000fe20004705670 */
[----:B------:R-:W-:-:S09]  /*7950*/  UPRMT UR4, UR8, 0x654, UR4 ;  /* 0x0000065408047896 */ /* 0x000fd20008000004 */
[----:B-1----:R-:W-:Y:S03]  /*7960*/  SYNCS.ARRIVE.TRANS64.RED.A1T0 RZ, [UR4], RZ ;  /* 0x000000ffffff79a7 */ /* 0x002fe60008100404 */
[----:B------:R-:W-:Y:S05]  /*7970*/  @P0 BRA `(.L_x_151) ;  /* 0x0000000000040947 */ /* 0x000fea0003800000 */
[----:B------:R-:W-:-:S04]  /*7980*/  DEPBAR.LE SB0, 0x1 ;  /* 0x000080400000791a */ /* 0x000fc80000000000 */
.L_x_151:
[----:B------:R-:W-:Y:S05]  /*7990*/  BSYNC.RECONVERGENT B0 ;  /* 0x0000000000007941 */ /* 0x000fea0003800200 */
.L_x_150:
[----:B------:R-:W1:Y:S01]  /*79a0*/  S2UR UR5, SR_SWINHI ;  /* 0x00000000000579c3 */ /* 0x000e620000002f00 */
[----:B------:R-:W-:-:S07]  /*79b0*/  USHF.L.U32 UR4, UR7, 0xc, URZ ;  /* 0x0000000c07047899 */ /* 0x000fce00080006ff */
[----:B------:R-:W-:Y:S01]  /*79c0*/  BAR.SYNC.DEFER_BLOCKING 0x2, 0x80 ;  /* 0x0082000000007b1d */ /* 0x000fe20000010000 */
[----:B------:R-:W-:Y:S01]  /*79d0*/  ISETP.NE.AND P4, PT, R100, RZ, PT ;  /* 0x000000ff6400720c */ /* 0x000fe20003f85270 */
[----:B------:R-:W-:Y:S01]  /*79e0*/  USHF.L.U32 UR10, UR17, 0x7, URZ ;  /* 0x00000007110a7899 */ /* 0x000fe200080006ff */
[----:B------:R-:W-:Y:S01]  /*79f0*/  IMAD.U32 R103, RZ, RZ, UR4 ;  /* 0x00000004ff677e24 */ /* 0x000fe2000f8e00ff */
[----:B------:R-:W-:Y:S02]  /*7a00*/  IADD3 R105, P0, PT, R102, UR4, RZ ;  /* 0x0000000466697c10 */ /* 0x000fe4000ff1e0ff */
[----:B------:R-:W-:Y:S02]  /*7a10*/  BSSY.RECONVERGENT B0, `(.L_x_152) ;  /* 0x0000044000007945 */ /* 0x000fe40003800200 */
[----:B------:R-:W-:Y:S01]  /*7a20*/  LEA.HI.X.SX32 R103, R103, RZ, 0x1, P0 ;  /* 0x000000ff67677211 */ /* 0x000fe200000f0eff */
[----:B------:R-:W-:Y:S01]  /*7a30*/  UMOV UR14, UR16 ;  /* 0x00000010000e7c82 */ /* 0x000fe20008000000 */
[----:B-1----:R-:W-:Y:S01]  /*7a40*/  UMOV UR15, UR5 ;  /* 0x00000005000f7c82 */ /* 0x002fe20008000000 */
[----:B------:R-:W-:-:S04]  /*7a50*/  LEA R104, P0, R105, UR14, 0x2 ;  /* 0x0000000e69687c11 */ /* 0x000fc8000f8010ff */
[----:B------:R-:W-:Y:S02]  /*7a60*/  LEA.HI.X R103, R105, UR15, R103, 0x2, P0 ;  /* 0x0000000f69677c11 */ /* 0x000fe400080f1467 */
[C---:B------:R-:W-:Y:S02]  /*7a70*/  IADD3 R105, P3, PT, R104.reuse, 0x26000, RZ ;  /* 0x0002600068697810 */ /* 0x040fe40007f7e0ff */
[C---:B------:R-:W-:Y:S02]  /*7a80*/  IADD3 R107, P2, PT, R104.reuse, 0x26010, RZ ;  /* 0x00026010686b7810 */ /* 0x040fe40007f5e0ff */
[C---:B------:R-:W-:Y:S01]  /*7a90*/  IADD3 R111, P0, PT, R104.reuse, 0x26030, RZ ;  /* 0x00026030686f7810 */ /* 0x040fe20007f1e0ff */
[--C-:B------:R-:W-:Y:S01]  /*7aa0*/  IMAD.X R123, RZ, RZ, R103.reuse, P3 ;  /* 0x000000ffff7b7224 */ /* 0x100fe200018e0667 */
[----:B------:R-:W-:Y:S01]  /*7ab0*/  IADD3 R109, P1, PT, R104, 0x26020, RZ ;  /* 0x00026020686d7810 */ /* 0x000fe20007f3e0ff */
[--C-:B------:R-:W-:Y:S02]  /*7ac0*/  IMAD.X R121, RZ, RZ, R103.reuse, P2 ;  /* 0x000000ffff797224 */ /* 0x100fe400010e0667 */
[----:B------:R-:W-:Y:S01]  /*7ad0*/  IMAD.X R117, RZ, RZ, R103, P0 ;  /* 0x000000ffff757224 */ /* 0x000fe200000e0667 */
[----:B------:R-:W-:Y:S01]  /*7ae0*/  SHF.R.U64 R106, R105, 0x3, R123 ;  /* 0x00000003696a7819 */ /* 0x000fe2000000127b */
[----:B------:R-:W-:Y:S01]  /*7af0*/  IMAD.X R119, RZ, RZ, R103, P1 ;  /* 0x000000ffff777224 */ /* 0x000fe200008e0667 */
[----:B------:R-:W-:-:S02]  /*7b00*/  SHF.R.U64 R108, R107, 0x3, R121 ;  /* 0x000000036b6c7819 */ /* 0x000fc40000001279 */
[----:B------:R-:W-:Y:S02]  /*7b10*/  LOP3.LUT R122, R105, 0x70, R106, 0x78, !PT ;  /* 0x00000070697a7812 */ /* 0x000fe400078e786a */
[C---:B------:R-:W-:Y:S02]  /*7b20*/  IADD3 R105, P3, PT, R104.reuse, 0x26040, RZ ;  /* 0x0002604068697810 */ /* 0x040fe40007f7e0ff */
[----:B------:R-:W-:Y:S01]  /*7b30*/  LOP3.LUT R120, R107, 0x70, R108, 0x78, !PT ;  /* 0x000000706b787812 */ /* 0x000fe200078e786c */
[----:B---3--:R1:W-:Y:S01]  /*7b40*/  ST.E.128 desc[UR38][R122.64], R68 ;  /* 0x000000447a007985 */ /* 0x0083e2000c101d26 */
[C---:B------:R-:W-:Y:S01]  /*7b50*/  IADD3 R106, P2, PT, R104.reuse, 0x26050, RZ ;  /* 0x00026050686a7810 */ /* 0x040fe20007f5e0ff */
[----:B------:R-:W-:Y:S01]  /*7b60*/  IMAD.X R129, RZ, RZ, R103, P3 ;  /* 0x000000ffff817224 */ /* 0x000fe200018e0667 */
[C---:B------:R-:W-:Y:S01]  /*7b70*/  IADD3 R107, P1, PT, R104.reuse, 0x26060, RZ ;  /* 0x00026060686b7810 */ /* 0x040fe20007f3e0ff */
[----:B------:R1:W-:Y:S01]  /*7b80*/  ST.E.128 desc[UR38][R120.64], R72 ;  /* 0x0000004878007985 */ /* 0x0003e2000c101d26 */
[----:B------:R-:W-:Y:S01]  /*7b90*/  SHF.R.U64 R112, R111, 0x3, R117 ;  /* 0x000000036f707819 */ /* 0x000fe20000001275 */
[--C-:B------:R-:W-:Y:S01]  /*7ba0*/  IMAD.X R127, RZ, RZ, R103.reuse, P2 ;  /* 0x000000ffff7f7224 */ /* 0x100fe200010e0667 */
[----:B------:R-:W-:Y:S01]  /*7bb0*/  IADD3 R104, P0, PT, R104, 0x26070, RZ ;  /* 0x0002607068687810 */ /* 0x000fe20007f1e0ff */
[----:B------:R-:W-:Y:S01]  /*7bc0*/  IMAD.X R125, RZ, RZ, R103, P1 ;  /* 0x000000ffff7d7224 */ /* 0x000fe200008e0667 */
[----:B------:R-:W-:-:S02]  /*7bd0*/  SHF.R.U64 R110, R109, 0x3, R119 ;  /* 0x000000036d6e7819 */ /* 0x000fc40000001277 */
[----:B------:R-:W-:Y:S01]  /*7be0*/  LOP3.LUT R116, R111, 0x70, R112, 0x78, !PT ;  /* 0x000000706f747812 */ /* 0x000fe200078e7870 */
[----:B------:R-:W-:Y:S01]  /*7bf0*/  IMAD.X R111, RZ, RZ, R103, P0 ;  /* 0x000000ffff6f7224 */ /* 0x000fe200000e0667 */
[----:B------:R-:W-:Y:S02]  /*7c00*/  SHF.R.U64 R103, R105, 0x3, R129 ;  /* 0x0000000369677819 */ /* 0x000fe40000001281 */
[----:B------:R-:W-:Y:S02]  /*7c10*/  LOP3.LUT R118, R109, 0x70, R110, 0x78, !PT ;  /* 0x000000706d767812 */ /* 0x000fe400078e786e */
[----:B------:R-:W-:Y:S02]  /*7c20*/  SHF.R.U64 R108, R106, 0x3, R127 ;  /* 0x000000036a6c7819 */ /* 0x000fe4000000127f */
[----:B------:R-:W-:Y:S01]  /*7c30*/  SHF.R.U64 R109, R107, 0x3, R125 ;  /* 0x000000036b6d7819 */ /* 0x000fe2000000127d */
[----:B------:R1:W-:Y:S01]  /*7c40*/  ST.E.128 desc[UR38][R118.64], R76 ;  /* 0x0000004c76007985 */ /* 0x0003e2000c101d26 */
[----:B------:R-:W-:-:S02]  /*7c50*/  SHF.R.U64 R110, R104, 0x3, R111 ;  /* 0x00000003686e7819 */ /* 0x000fc4000000126f */
[----:B------:R-:W-:Y:S01]  /*7c60*/  LOP3.LUT R128, R105, 0x70, R103, 0x78, !PT ;  /* 0x0000007069807812 */ /* 0x000fe200078e7867 */
[----:B------:R1:W-:Y:S01]  /*7c70*/  ST.E.128 desc[UR38][R116.64], R80 ;  /* 0x0000005074007985 */ /* 0x0003e2000c101d26 */
[----:B------:R-:W-:Y:S02]  /*7c80*/  LOP3.LUT R126, R106, 0x70, R108, 0x78, !PT ;  /* 0x000000706a7e7812 */ /* 0x000fe400078e786c */
[----:B------:R-:W-:Y:S01]  /*7c90*/  LOP3.LUT R124, R107, 0x70, R109, 0x78, !PT ;  /* 0x000000706b7c7812 */ /* 0x000fe200078e786d */
[----:B------:R1:W-:Y:S01]  /*7ca0*/  ST.E.128 desc[UR38][R128.64], R84 ;  /* 0x0000005480007985 */ /* 0x0003e2000c101d26 */
[----:B------:R-:W-:-:S03]  /*7cb0*/  LOP3.LUT R110, R104, 0x70, R110, 0x78, !PT ;  /* 0x00000070686e7812 */ /* 0x000fc600078e786e */
[----:B------:R1:W-:Y:S04]  /*7cc0*/  ST.E.128 desc[UR38][R126.64], R88 ;  /* 0x000000587e007985 */ /* 0x0003e8000c101d26 */
[----:B------:R1:W-:Y:S04]  /*7cd0*/  ST.E.128 desc[UR38][R124.64], R92 ;  /* 0x0000005c7c007985 */ /* 0x0003e8000c101d26 */
[----:B------:R1:W-:Y:S01]  /*7ce0*/  ST.E.128 desc[UR38][R110.64], R96 ;  /* 0x000000606e007985 */ /* 0x0003e2000c101d26 */
[----:B------:R-:W-:Y:S01]  /*7cf0*/  @!PT LDS RZ, [RZ] ;  /* 0x00000000fffff984 */ /* 0x000fe20000000800 */
[----:B------:R-:W-:Y:S01]  /*7d00*/  @!PT LDS RZ, [RZ] ;  /* 0x00000000fffff984 */ /* 0x000fe20000000800 */
[----:B------:R-:W-:Y:S01]  /*7d10*/  @!PT LDS RZ, [RZ] ;  /* 0x00000000fffff984 */ /* 0x000fe20000000800 */
[----:B------:R-:W-:Y:S01]  /*7d20*/  @!PT LDS RZ, [RZ] ;  /* 0x00000000fffff984 */ /* 0x000fe20000000800 */
[----:B------:R2:W-:Y:S06]  /*7d30*/  MEMBAR.ALL.CTA ;  /* 0x0000000000007992 */ /* 0x0005ec0000008000 */
[----:B--2---:R-:W2:Y:S02]  /*7d40*/  FENCE.VIEW.ASYNC.S ;  /* 0x00000000000073c6 */ /* 0x004ea40000000000 */
[----:B--2---:R-:W-:Y:S06]  /*7d50*/  BAR.SYNC.DEFER_BLOCKING 0x2, 0x80 ;  /* 0x0082000000007b1d */ /* 0x004fec0000010000 */
[----:B------:R-:W-:Y:S05]  /*7d60*/  @P4 BRA `(.L_x_153) ;  /* 0x0000000000384947 */ /* 0x000fea0003800000 */
[----:B------:R-:W-:Y:S01]  /*7d70*/  UIADD3 UR4, UP0, UPT, UR18, 0x500, URZ ;  /* 0x0000050012047890 */ /* 0x000fe2000ff1e0ff */
[----:B------:R-:W-:Y:S01]  /*7d80*/  PLOP3.LUT P0, PT, PT, PT, PT, 0x80, 0x8 ;  /* 0x000000000008781c */ /* 0x000fe20003f0f070 */
[----:B------:R-:W-:Y:S02]  /*7d90*/  ULEA UR8, UR7, UR16, 0xe ;  /* 0x0000001007087291 */ /* 0x000fe4000f8e70ff */
[----:B------:R-:W-:Y:S02]  /*7da0*/  UIADD3.X UR5, UPT, UPT, URZ, UR19, URZ, UP0, !UPT ;  /* 0x00000013ff057290 */ /* 0x000fe400087fe4ff */
[----:B------:R-:W-:Y:S01]  /*7db0*/  UIADD3 UR8, UPT, UPT, UR8, 0x26000, URZ ;  /* 0x0002600008087890 */ /* 0x000fe2000fffe0ff */
[----:B------:R-:W-:-:S11]  /*7dc0*/  UMOV UR9, URZ ;  /* 0x000000ff00097c82 */ /* 0x000fd60008000000 */
.L_x_154:
[----:B------:R-:W-:Y:S01]  /*7dd0*/  @P0 ELECT P1, URZ, PT ;  /* 0x0000000000ff082f */ /* 0x000fe20003820000 */
[----:B------:R-:W-:Y:S01]  /*7de0*/  UMOV UR12, UR29 ;  /* 0x0000001d000c7c82 */ /* 0x000fe20008000000 */
[----:B------:R-:W-:Y:S02]  /*7df0*/  UMOV UR13, UR30 ;  /* 0x0000001e000d7c82 */ /* 0x000fe40008000000 */
[----:B------:R2:W-:Y:S09]  /*7e00*/  UTMAREDG.5D.ADD [UR8], [UR4] ;  /* 0x00000008040073b6 */ /* 0x0005f20008020000 */
[----:B------:R-:W-:-:S02]  /*7e10*/  @P1 PLOP3.LUT P0, PT, P1, PT, PT, 0x8, 0x80 ;  /* 0x000000000080181c */ /* 0x000fc40000f0e170 */
[----:B------:R-:W-:-:S11]  /*7e20*/  PLOP3.LUT P1, PT, PT, PT, PT, 0x8, 0x80 ;  /* 0x000000000080781c */ /* 0x000fd60003f2e170 */
[----:B--2---:R-:W-:Y:S05]  /*7e30*/  @P0 BRA.U.ANY `(.L_x_154) ;  /* 0xfffffffd00e40947 */ /* 0x004fea000393ffff */
[----:B------:R0:W-:Y:S02]  /*7e40*/  UTMACMDFLUSH ;  /* 0x00000000000079b7 */ /* 0x0001e40000000000 */
.L_x_153:
[----:B------:R-:W-:Y:S05]  /*7e50*/  BSYNC.RECONVERGENT B0 ;  /* 0x0000000000007941 */ /* 0x000fea0003800200 */
.L_x_152:
[----:B-1----:R-:W-:Y:S01]  /*7e60*/  VIADD R68, R114, 0xffffffff ;  /* 0xffffffff72447836 */ /* 0x002fe20000000000 */
[----:B------:R-:W-:Y:S01]  /*7e70*/  UIADD3 UR4, UPT, UPT, UR7, 0x1, URZ ;  /* 0x0000000107047890 */ /* 0x000fe2000fffe0ff */
[----:B------:R-:W-:Y:S03]  /*7e80*/  BSSY.RECONVERGENT B0, `(.L_x_155) ;  /* 0x0000007000007945 */ /* 0x000fe60003800200 */
[----:B------:R-:W-:Y:S01]  /*7e90*/  ISETP.GT.U32.AND P0, PT, R68, -0x3, PT ;  /* 0xfffffffd4400780c */ /* 0x000fe20003f04070 */
[----:B------:R-:W-:-:S03]  /*7ea0*/  UISETP.NE.AND UP0, UPT, UR4, 0x2, UPT ;  /* 0x000000020400788c */ /* 0x000fc6000bf05270 */
[----:B------:R-:W-:Y:S01]  /*7eb0*/  ISETP.NE.OR P0, PT, R100, RZ, P0 ;  /* 0x000000ff6400720c */ /* 0x000fe20000705670 */
[----:B------:R-:W-:-:S12]  /*7ec0*/  USEL UR6, UR4, URZ, UP0 ;  /* 0x000000ff04067287 */ /* 0x000fd80008000000 */
[----:B------:R-:W-:Y:S05]  /*7ed0*/  @P0 BRA `(.L_x_156) ;  /* 0x0000000000040947 */ /* 0x000fea0003800000 */
[----:B------:R-:W-:-:S04]  /*7ee0*/  DEPBAR.LE SB0, 0x1 ;  /* 0x000080400000791a */ /* 0x000fc80000000000 */
.L_x_156:
[----:B------:R-:W-:Y:S05]  /*7ef0*/  BSYNC.RECONVERGENT B0 ;  /* 0x0000000000007941 */ /* 0x000fea0003800200 */
.L_x_155:
[----:B------:R-:W-:Y:S01]  /*7f00*/  USHF.L.U32 UR4, UR6, 0xc, URZ ;  /* 0x0000000c06047899 */ /* 0x000fe200080006ff */
[----:B------:R-:W-:Y:S05]  /*7f10*/  BAR.SYNC.DEFER_BLOCKING 0x2, 0x80 ;  /* 0x0082000000007b1d */ /* 0x000fea0000010000 */
[----:B------:R-:W-:Y:S01]  /*7f20*/  IMAD.U32 R68, RZ, RZ, UR4 ;  /* 0x00000004ff447e24 */ /* 0x000fe2000f8e00ff */
[----:B------:R-:W-:Y:S01]  /*7f30*/  IADD3 R70, P0, PT, R102, UR4, RZ ;  /* 0x0000000466467c10 */ /* 0x000fe2000ff1e0ff */
[----:B------:R-:W-:Y:S03]  /*7f40*/  BSSY.RECONVERGENT B0, `(.L_x_157) ;  /* 0x0000042000007945 */ /* 0x000fe60003800200 */
[----:B------:R-:W-:-:S02]  /*7f50*/  LEA.HI.X.SX32 R68, R68, RZ, 0x1, P0 ;  /* 0x000000ff44447211 */ /* 0x000fc400000f0eff */
        /* <DEDUP_REMOVED lines=8> */
[--C-:B------:R-:W-:Y:S01]  /*7fe0*/  IMAD.X R79, RZ, RZ, R68.reuse, P0 ;  /* 0x000000ffff4f7224 */ /* 0x100fe200000e0644 */
[----:B------:R-:W-:Y:S01]  /*7ff0*/  SHF.R.U64 R71, R70, 0x3, R85 ;  /* 0x0000000346477819 */ /* 0x000fe20000001255 */
[----:B------:R-:W-:Y:S01]  /*8000*/  IMAD.X R81, RZ, RZ, R68, P1 ;  /* 0x000000ffff517224 */ /* 0x000fe200008e0644 */
[----:B------:R-:W-:-:S02]  /*8010*/  SHF.R.U64 R73, R72, 0x3, R83 ;  /* 0x0000000348497819 */ /* 0x000fc40000001253 */
[----:B------:R-:W-:Y:S02]  /*8020*/  LOP3.LUT R84, R70, 0x70, R71, 0x78, !PT ;  /* 0x0000007046547812 */ /* 0x000fe400078e7847 */
[C---:B------:R-:W-:Y:S02]  /*8030*/  IADD3 R70, P3, PT, R69.reuse, 0x26040, RZ ;  /* 0x0002604045467810 */ /* 0x040fe40007f7e0ff */
[----:B------:R-:W-:Y:S01]  /*8040*/  LOP3.LUT R82, R72, 0x70, R73, 0x78, !PT ;  /* 0x0000007048527812 */ /* 0x000fe200078e7849 */
[----:B----4-:R1:W-:Y:S01]  /*8050*/  ST.E.128 desc[UR38][R84.64], R36 ;  /* 0x0000002454007985 */ /* 0x0103e2000c101d26 */
[C---:B------:R-:W-:Y:S01]  /*8060*/  IADD3 R71, P2, PT, R69.reuse, 0x26050, RZ ;  /* 0x0002605045477810 */ /* 0x040fe20007f5e0ff */
[--C-:B------:R-:W-:Y:S01]  /*8070*/  IMAD.X R89, RZ, RZ, R68.reuse, P3 ;  /* 0x000000ffff597224 */ /* 0x100fe200018e0644 */
[----:B------:R-:W-:Y:S01]  /*8080*/  SHF.R.U64 R77, R76, 0x3, R79 ;  /* 0x000000034c4d7819 */ /* 0x000fe2000000124f */
[----:B------:R1:W-:Y:S01]  /*8090*/  ST.E.128 desc[UR38][R82.64], R40 ;  /* 0x0000002852007985 */ /* 0x0003e2000c101d26 */
[C---:B------:R-:W-:Y:S01]  /*80a0*/  IADD3 R72, P1, PT, R69.reuse, 0x26060, RZ ;  /* 0x0002606045487810 */ /* 0x040fe20007f3e0ff */
[----:B------:R-:W-:Y:S01]  /*80b0*/  IMAD.X R87, RZ, RZ, R68, P2 ;  /* 0x000000ffff577224 */ /* 0x000fe200010e0644 */
[----:B------:R-:W-:-:S02]  /*80c0*/  IADD3 R69, P0, PT, R69, 0x26070, RZ ;  /* 0x0002607045457810 */ /* 0x000fc40007f1e0ff */
[----:B------:R-:W-:Y:S01]  /*80d0*/  LOP3.LUT R78, R76, 0x70, R77, 0x78, !PT ;  /* 0x000000704c4e7812 */ /* 0x000fe200078e784d */
[--C-:B------:R-:W-:Y:S01]  /*80e0*/  IMAD.X R77, RZ, RZ, R68.reuse, P1 ;  /* 0x000000ffff4d7224 */ /* 0x100fe200008e0644 */
[----:B------:R-:W-:Y:S01]  /*80f0*/  SHF.R.U64 R75, R74, 0x3, R81 ;  /* 0x000000034a4b7819 */ /* 0x000fe20000001251 */
        /* <DEDUP_REMOVED lines=29> */
[----:B------:R-:W-:-:S11]  /*82d0*/  UMOV UR9, 0x20 ;  /* 0x0000002000097882 */ /* 0x000fd60000000000 */
.L_x_159:
        /* <DEDUP_REMOVED lines=8> */
.L_x_158:
[----:B------:R-:W-:Y:S05]  /*8360*/  BSYNC.RECONVERGENT B0 ;  /* 0x0000000000007941 */ /* 0x000fea0003800200 */
.L_x_157:
[----:B------:R-:W-:Y:S01]  /*8370*/  ISETP.GT.U32.AND P0, PT, R114, -0x3, PT ;  /* 0xfffffffd7200780c */ /* 0x000fe20003f04070 */
[----:B------:R-:W-:Y:S01]  /*8380*/  UIADD3 UR4, UPT, UPT, UR6, 0x1, URZ ;  /* 0x0000000106047890 */ /* 0x000fe2000fffe0ff */
[----:B------:R-:W-:Y:S02]  /*8390*/  BSSY.RECONVERGENT B0, `(.L_x_160) ;  /* 0x0000006000007945 */ /* 0x000fe40003800200 */
[----:B------:R-:W-:Y:S01]  /*83a0*/  ISETP.NE.OR P0, PT, R100, RZ, P0 ;  /* 0x000000ff6400720c */ /* 0x000fe20000705670 */
[----:B------:R-:W-:-:S04]  /*83b0*/  UISETP.NE.AND UP0, UPT, UR4, 0x2, UPT ;  /* 0x000000020400788c */ /* 0x000fc8000bf05270 */
[----:B------:R-:W-:-:S08]  /*83c0*/  USEL UR6, UR4, URZ, UP0 ;  /* 0x000000ff04067287 */ /* 0x000fd00008000000 */
[----:B------:R-:W-:Y:S05]  /*83d0*/  @P0 BRA `(.L_x_161) ;  /* 0x0000000000040947 */ /* 0x000fea0003800000 */
[----:B------:R-:W-:-:S04]  /*83e0*/  DEPBAR.LE SB0, 0x1 ;  /* 0x000080400000791a */ /* 0x000fc80000000000 */
.L_x_161:
[----:B------:R-:W-:Y:S05]  /*83f0*/  BSYNC.RECONVERGENT B0 ;  /* 0x0000000000007941 */ /* 0x000fea0003800200 */
.L_x_160:
[----:B------:R-:W-:Y:S01]  /*8400*/  USHF.L.U32 UR4, UR6, 0xc, URZ ;  /* 0x0000000c06047899 */ /* 0x000fe200080006ff */
[----:B------:R-:W-:Y:S05]  /*8410*/  BAR.SYNC.DEFER_BLOCKING 0x2, 0x80 ;  /* 0x0082000000007b1d */ /* 0x000fea0000010000 */
[----:B-1----:R-:W-:Y:S01]  /*8420*/  IMAD.U32 R36, RZ, RZ, UR4 ;  /* 0x00000004ff247e24 */ /* 0x002fe2000f8e00ff */
        /* <DEDUP_REMOVED lines=18> */
[----:B------:R1:W-:Y:S01]  /*8550*/  ST.E.128 desc[UR38][R52.64], R4 ;  /* 0x0000000434007985 */ /* 0x0003e2000c101d26 */
        /* <DEDUP_REMOVED lines=40> */
.L_x_164:
        /* <DEDUP_REMOVED lines=8> */
.L_x_163:
[----:B------:R-:W-:Y:S05]  /*8860*/  BSYNC.RECONVERGENT B0 ;  /* 0x0000000000007941 */ /* 0x000fea0003800200 */
.L_x_162:
[----:B-1----:R-:W2:Y:S04]  /*8870*/  LDL R5, [R1] ;  /* 0x0000000001057983 */ /* 0x002ea80000100800 */
[----:B------:R-:W3:Y:S01]  /*8880*/  LDL.LU R4, [R1+0x4] ;  /* 0x0000040001047983 */ /* 0x000ee20000300800 */
[----:B------:R-:W-:Y:S01]  /*8890*/  UIADD3 UR5, UPT, UPT, UR17, 0x1, URZ ;  /* 0x0000000111057890 */ /* 0x000fe2000fffe0ff */
[----:B------:R-:W-:Y:S01]  /*88a0*/  VIADD R114, R114, 0x3 ;  /* 0x0000000372727836 */ /* 0x000fe20000000000 */
[----:B------:R-:W-:Y:S01]  /*88b0*/  UIADD3 UR6, UPT, UPT, UR6, 0x1, URZ ;  /* 0x0000000106067890 */ /* 0x000fe2000fffe0ff */
[----:B------:R-:W-:Y:S01]  /*88c0*/  LOP3.LUT R113, R113, 0x1, RZ, 0x3c, !PT ;  /* 0x0000000171717812 */ /* 0x000fe200078e3cff */
[----:B------:R-:W-:Y:S02]  /*88d0*/  UISETP.NE.AND UP0, UPT, UR5, UR46, UPT ;  /* 0x0000002e0500728c */ /* 0x000fe4000bf05270 */
[----:B------:R-:W-:-:S02]  /*88e0*/  UIADD3 UR4, UPT, UPT, UR11, 0x1, URZ ;  /* 0x000000010b047890 */ /* 0x000fc4000fffe0ff */
[----:B------:R-:W-:-:S04]  /*88f0*/  UISETP.NE.AND UP1, UPT, UR6, 0x2, UPT ;  /* 0x000000020600788c */ /* 0x000fc8000bf25270 */
[----:B------:R-:W-:-:S03]  /*8900*/  USEL UR7, UR6, URZ, UP1 ;  /* 0x000000ff06077287 */ /* 0x000fc60008800000 */
[----:B------:R-:W-:-:S07]  /*8910*/  @UP0 UIADD3 UR4, UPT, UPT, UR11, URZ, URZ ;  /* 0x000000ff0b040290 */ /* 0x000fce000fffe0ff */
[----:B------:R-:W-:Y:S01]  /*8920*/  UMOV UR11, UR4 ;  /* 0x00000004000b7c82 */ /* 0x000fe20008000000 */
[----:B--2---:R-:W-:Y:S02]  /*8930*/  R2UR UR8, R5 ;  /* 0x00000000050872ca */ /* 0x004fe400000e0000 */
[C---:B---3--:R-:W-:Y:S01]  /*8940*/  ISETP.GT.U32.AND P0, PT, R4.reuse, 0x1, PT ;  /* 0x000000010400780c */ /* 0x048fe20003f04070 */
[----:B------:R-:W-:-:S05]  /*8950*/  VIADD R4, R4, 0xffffffff ;  /* 0xffffffff04047836 */ /* 0x000fca0000000000 */
[----:B------:R1:W-:Y:S05]  /*8960*/  STL [R1+0x4], R4 ;  /* 0x0000040401007387 */ /* 0x0003ea0000100800 */
[----:B------:R-:W-:Y:S02]  /*8970*/  USEL UR17, UR8, UR5, !UP0 ;  /* 0x0000000508117287 */ /* 0x000fe4000c000000 */
[----:B------:R-:W-:Y:S10]  /*8980*/  @P0 BRA `(.L_x_165) ;  /* 0xffffffec00900947 */ /* 0x000ff4000383ffff */
[----:B------:R-:W-:-:S04]  /*8990*/  DEPBAR.LE SB0, 0x0 ;  /* 0x000080000000791a */ /* 0x000fc80000000000 */
[----:B------:R-:W-:Y:S05]  /*89a0*/  EXIT ;  /* 0x000000000000794d */ /* 0x000fea0003800000 */
.L_x_319:
[----:B------:R-:W-:-:S08]  /*89b0*/  NOP ;  /* 0x0000000000007918 */ /* 0x000fd00000000000 */
[----:B--2---:R-:W-:-:S00]  /*89c0*/  USETMAXREG.DEALLOC.CTAPOOL 0x60 ;  /* 0x00000060000079c8 */ /* 0x004fc000080e0500 */
[----:B------:R-:W-:Y:S05]  /*89d0*/  EXIT ;  /* 0x000000000000794d */ /* 0x000fea0003800000 */
.L_x_166:
[----:B------:R-:W-:-:S08]  /*89e0*/  NOP ;  /* 0x0000000000007918 */ /* 0x000fd00000000000 */
[----:B------:R-:W1:Y:S02]  /*89f0*/  USETMAXREG.TRY_ALLOC.CTAPOOL UP0, 0x80 ;  /* 0x00000080000079c8 */ /* 0x000e640008000600 */
[----:B-1----:R-:W-:Y:S05]  /*8a00*/  BRA.U !UP0, `(.L_x_166) ;  /* 0xfffffffd08f47547 */ /* 0x002fea000b83ffff */
[----:B------:R-:W-:Y:S01]  /*8a10*/  USHF.L.U32 UR4, UR40, 0x2, URZ ;  /* 0x0000000228047899 */ /* 0x000fe200080006ff */
[----:B------:R-:W-:Y:S02]  /*8a20*/  HFMA2 R103, -RZ, RZ, 0, 5.9604644775390625e-08 ;  /* 0x00000001ff677431 */ /* 0x000fe400000001ff */
[----:B------:R-:W-:Y:S01]  /*8a30*/  IMAD.MOV.U32 R104, RZ, RZ, RZ ;  /* 0x000000ffff687224 */ /* 0x000fe200078e00ff */
[----:B------:R-:W-:Y:S01]  /*8a40*/  CS2R R100, SRZ ;  /* 0x0000000000647805 */ /* 0x000fe2000001ff00 */
[----:B------:R-:W-:Y:S01]  /*8a50*/  IMAD.MOV.U32 R102, RZ, RZ, 0x1 ;  /* 0x00000001ff667424 */ /* 0x000fe200078e00ff */
[----:B------:R-:W-:Y:S01]  /*8a60*/  MOV R99, RZ ;  /* 0x000000ff00637202 */ /* 0x000fe20000000f00 */
[----:B------:R-:W-:Y:S01]  /*8a70*/  IMAD.U32 R59, RZ, RZ, UR4 ;  /* 0x00000004ff3b7e24 */ /* 0x000fe2000f8e00ff */
[----:B------:R-:W1:Y:S06]  /*8a80*/  LDCU UR36, c[0x0][0x384] ;  /* 0x00007080ff2477ac */ /* 0x000e6c0008000800 */
.L_x_212:
[----:B---3--:R-:W-:Y:S01]  /*8a90*/  IMAD.MOV.U32 R0, RZ, RZ, 0x33334444 ;  /* 0x33334444ff007424 */ /* 0x008fe200078e00ff */
[----:B------:R-:W-:Y:S05]  /*8aa0*/  YIELD ;  /* 0x0000000000007946 */ /* 0x000fea0003800000 */
[----:B------:R-:W-:Y:S01]  /*8ab0*/  SHF.R.U64 R0, R0, R59, 0x123333 ;  /* 0x0012333300007419 */ /* 0x000fe2000000123b */
[----:B------:R-:W-:Y:S03]  /*8ac0*/  BSSY.RECONVERGENT B0, `(.L_x_167) ;  /* 0x0000006000007945 */ /* 0x000fe60003800200 */
[----:B------:R-:W-:Y:S04]  /*8ad0*/  LOP3.LUT R105, R0, 0x7, RZ, 0xc0, !PT ;  /* 0x0000000700697812 */ /* 0x000fe800078ec0ff */
[----:B------:R-:W-:Y:S11]  /*8ae0*/  ISETP.NE.AND P0, PT, R105, 0x3, PT ;  /* 0x000000036900780c */ /* 0x000ff60003f05270 */
[----:B------:R-:W-:Y:S02]  /*8af0*/  @!UPT UIADD3 URZ, UPT, UPT, URZ, URZ, URZ ;  /* 0x000000fffffff290 */ /* 0x000fe4000fffe0ff */
[----:B------:R-:W-:Y:S05]  /*8b00*/  @!P0 BRA `(.L_x_168) ;  /* 0x0000000000048947 */ /* 0x000fea0003800000 */
[----:B-1----:R-:W-:Y:S05]  /*8b10*/  BPT.TRAP 0x1 ;  /* 0x000000040000795c */ /* 0x002fea0000300000 */
.L_x_168:
[----:B-1----:R-:W-:Y:S05]  /*8b20*/  BSYNC.RECONVERGENT B0 ;  /* 0x0000000000007941 */ /* 0x002fea0003800200 */
.L_x_167:
[----:B------:R-:W1:Y:S01]  /*8b30*/  S2R R57, SR_CgaCtaId ;  /* 0x0000000000397919 */ /* 0x000e620000008800 */
[----:B------:R-:W-:Y:S01]  /*8b40*/  MOV R56, 0x400 ;  /* 0x0000040000387802 */ /* 0x000fe20000000f00 */
[----:B------:R-:W-:Y:S01]  /*8b50*/  BSSY B0, `(.L_x_169) ;  /* 0x0000005000007945 */ /* 0x000fe20003800000 */
[----:B------:R-:W-:Y:S02]  /*8b60*/  SHF.L.U32 R0, R101, 0x1f, RZ ;  /* 0x0000001f65007819 */ /* 0x000fe400000006ff */
[----:B-1----:R-:W-:Y:S04]  /*8b70*/  LEA R56, R57, R56, 0x18 ;  /* 0x0000003839387211 */ /* 0x002fe800078ec0ff */
[----:B------:R-:W1:Y:S02]  /*8b80*/  SYNCS.PHASECHK.TRANS64.TRYWAIT P1, [R56+URZ+0x2e850], R0 ;  /* 0x02e85000380075a7 */ /* 0x000e6400080211ff */
[----:B-1----:R-:W-:Y:S05]  /*8b90*/  @!P1 BRA `(.L_x_170) ;  /* 0x0000009c00fc9947 */ /* 0x002fea0003800000 */
.L_x_303:
[----:B------:R-:W-:Y:S05]  /*8ba0*/  BSYNC B0 ;  /* 0x0000000000007941 */ /* 0x000fea0003800000 */
.L_x_169:
[----:B------:R-:W-:Y:S04]  /*8bb0*/  BSSY.RECONVERGENT B0, `(.L_x_171) ;  /* 0x0000003000007945 */ /* 0x000fe80003800200 */
[----:B------:R-:W-:Y:S05]  /*8bc0*/  @!P0 BRA `(.L_x_172) ;  /* 0x0000000000048947 */ /* 0x000fea0003800000 */
[----:B------:R-:W-:Y:S05]  /*8bd0*/  BPT.TRAP 0x1 ;  /* 0x000000040000795c */ /* 0x000fea0000300000 */
.L_x_172:
[----:B------:R-:W-:Y:S05]  /*8be0*/  BSYNC.RECONVERGENT B0 ;  /* 0x0000000000007941 */ /* 0x000fea0003800200 */
.L_x_171:
[----:B-1----:R-:W-:Y:S01]  /*8bf0*/  SHF.L.U32 R0, R102, 0x1f, RZ ;  /* 0x0000001f66007819 */ /* 0x002fe200000006ff */
[----:B------:R-:W-:Y:S03]  /*8c00*/  BSSY B0, `(.L_x_173) ;  /* 0x0000003000007945 */ /* 0x000fe60003800000 */
[----:B------:R-:W1:Y:S02]  /*8c10*/  SYNCS.PHASECHK.TRANS64.TRYWAIT P1, [R56+URZ+0x2e888], R0 ;  /* 0x02e88800380075a7 */ /* 0x000e6400080211ff */
[----:B-1----:R-:W-:Y:S05]  /*8c20*/  @!P1 BRA `(.L_x_174) ;  /* 0x0000009c00ec9947 */ /* 0x002fea0003800000 */
.L_x_304:
[----:B------:R-:W-:Y:S05]  /*8c30*/  BSYNC B0 ;  /* 0x0000000000007941 */ /* 0x000fea0003800000 */
.L_x_173:
[----:B------:R-:W-:Y:S04]  /*8c40*/  BSSY.RECONVERGENT B0, `(.L_x_175) ;  /* 0x0000003000007945 */ /* 0x000fe80003800200 */
[----:B------:R-:W-:Y:S05]  /*8c50*/  @!P0 BRA `(.L_x_176) ;  /* 0x0000000000048947 */ /* 0x000fea0003800000 */
[----:B------:R-:W-:Y:S05]  /*8c60*/  BPT.TRAP 0x1 ;  /* 0x000000040000795c */ /* 0x000fea0000300000 */
.L_x_176:
[----:B------:R-:W-:Y:S05]  /*8c70*/  BSYNC.RECONVERGENT B0 ;  /* 0x0000000000007941 */ /* 0x000fea0003800200 */
.L_x_175:
[----:B------:R-:W3:Y:S01]  /*8c80*/  LDL R4, [R1] ;  /* 0x0000000001047983 */ /* 0x000ee20000100800 */
[----:B-1----:R-:W-:Y:S01]  /*8c90*/  SHF.L.U32 R0, R99, 0x1f, RZ ;  /* 0x0000001f63007819 */ /* 0x002fe200000006ff */
[----:B------:R-:W-:Y:S01]  /*8ca0*/  BSSY B0, `(.L_x_177) ;  /* 0x000000a000007945 */ /* 0x000fe20003800000 */
[----:B------:R-:W1:Y:S02]  /*8cb0*/  S2R R89, SR_CTAID.X ;  /* 0x0000000000597919 */ /* 0x000e640000002500 */
[----:B------:R-:W4:Y:S01]  /*8cc0*/  SYNCS.PHASECHK.TRANS64.TRYWAIT P1, [R56+URZ+0x2e830], R0 ;  /* 0x02e83000380075a7 */ /* 0x000f2200080211ff */
[----:B------:R-:W5:Y:S01]  /*8cd0*/  S2R R2, SR_TID.X ;  /* 0x0000000000027919 */ /* 0x000f620000002100 */
[----:B-1----:R-:W-:Y:S02]  /*8ce0*/  LOP3.LUT R3, R89, 0x1ffffff, RZ, 0xc0, !PT ;  /* 0x01ffffff59037812 */ /* 0x002fe400078ec0ff */
[----:B-----5:R-:W-:Y:S01]  /*8cf0*/  SHF.R.U32.HI R88, RZ, 0x3, R2 ;  /* 0x00000003ff587819 */ /* 0x020fe20000011602 */
[----:B------:R-:W-:Y:S01]  /*8d00*/  IMAD.U32 R74, R2, 0x10000, RZ ;  /* 0x00010000024a7824 */ /* 0x000fe200078e00ff */
[----:B---3--:R-:W-:Y:S01]  /*8d10*/  ISETP.NE.AND P0, PT, R4, R3, PT ;  /* 0x000000030400720c */ /* 0x008fe20003f05270 */
[----:B------:R-:W-:Y:S01]  /*8d20*/  @!UPT UIADD3 URZ, UPT, UPT, URZ, URZ, URZ ;  /* 0x000000fffffff290 */ /* 0x000fe2000fffe0ff */
[----:B----4-:R-:W-:Y:S11]  /*8d30*/  @!P1 BRA `(.L_x_178) ;  /* 0x0000009c00bc9947 */ /* 0x010ff60003800000 */
.L_x_305:
[----:B------:R-:W-:Y:S05]  /*8d40*/  BSYNC B0 ;  /* 0x0000000000007941 */ /* 0x000fea0003800000 */
.L_x_177:
[----:B------:R-:W-:Y:S01]  /*8d50*/  SHF.R.U32.HI R106, RZ, 0x5, R2 ;  /* 0x00000005ff6a7819 */ /* 0x000fe20000011602 */
[----:B------:R-:W-:Y:S01]  /*8d60*/  UMOV UR4, 0xffffffff ;  /* 0xffffffff00047882 */ /* 0x000fe20000000000 */
[----:B------:R-:W-:Y:S02]  /*8d70*/  LOP3.LUT R36, R74, 0x600010, R88, 0xc8, !PT ;  /* 0x006000104a247812 */ /* 0x000fe400078ec858 */
[----:B------:R-:W-:Y:S02]  /*8d80*/  LOP3.LUT R106, R106, 0x3, RZ, 0xc0, !PT ;  /* 0x000000036a6a7812 */ /* 0x000fe400078ec0ff */
[C---:B------:R-:W-:Y:S02]  /*8d90*/  LOP3.LUT R75, R36.reuse, 0x140, RZ, 0xfc, !PT ;  /* 0x00000140244b7812 */ /* 0x040fe400078efcff */
[C---:B------:R-:W-:Y:S02]  /*8da0*/  LOP3.LUT R34, R36.reuse, 0x160, RZ, 0xfc, !PT ;  /* 0x0000016024227812 */ /* 0x040fe400078efcff */
[----:B------:R-:W-:Y:S02]  /*8db0*/  LOP3.LUT R37, R36, 0x180, RZ, 0xfc, !PT ;  /* 0x0000018024257812 */ /* 0x000fe400078efcff */
[----:B------:R-:W-:Y:S01]  /*8dc0*/  SEL R13, RZ, 0x1, P0 ;  /* 0x00000001ff0d7807 */ /* 0x000fe20000000000 */
[----:B------:R-:W-:Y:S06]  /*8dd0*/  BRA.DIV UR4, `(.L_x_179) ;  /* 0x0000009e04a87947 */ /* 0x000fec000b800000 */
[----:B------:R3:W4:Y:S02]  /*8de0*/  SHFL.IDX PT, R14, R13, RZ, 0x1f ;  /* 0x00001fff0d0e7589 */ /* 0x00072400000e0000 */
.L_x_308:
[----:B----4-:R-:W-:Y:S11]  /*8df0*/  ISETP.NE.AND P0, PT, R14, RZ, PT ;  /* 0x000000ff0e00720c */ /* 0x010ff60003f05270 */
[----:B------:R-:W-:Y:S02]  /*8e00*/  @!UPT UIADD3 URZ, UPT, UPT, URZ, URZ, URZ ;  /* 0x000000fffffff290 */ /* 0x000fe4000fffe0ff */
[----:B------:R-:W-:Y:S05]  /*8e10*/  @!P0 BRA `(.L_x_180) ;  /* 0x0000002c00748947 */ /* 0x000fea0003800000 */
[----:B------:R-:W-:Y:S01]  /*8e20*/  LOP3.LUT R88, R88, 0x10, RZ, 0xc0, !PT ;  /* 0x0000001058587812 */ /* 0x000fe200078ec0ff */
[----:B------:R-:W4:Y:S01]  /*8e30*/  LDL R3, [R1] ;  /* 0x0000000001037983 */ /* 0x000f220000100800 */
[----:B-1----:R-:W-:Y:S01]  /*8e40*/  LOP3.LUT R0, R2, 0x7f, RZ, 0xc0, !PT ;  /* 0x0000007f02007812 */ /* 0x002fe200078ec0ff */
[----:B------:R-:W-:Y:S05]  /*8e50*/  WARPSYNC.ALL ;  /* 0x0000000000007948 */ /* 0x000fea0003800000 */
[----:B------:R-:W-:Y:S01]  /*8e60*/  R2UR UR4, R75 ;  /* 0x000000004b0472ca */ /* 0x000fe200000e0000 */
[----:B------:R-:W-:Y:S01]  /*8e70*/  IMAD R89, R89, 0x80, R0 ;  /* 0x0000008059597824 */ /* 0x000fe200078e0200 */
[----:B------:R-:W-:Y:S02]  /*8e80*/  R2UR UR6, R34 ;  /* 0x00000000220672ca */ /* 0x000fe400000e0000 */
[----:B------:R-:W-:Y:S02]  /*8e90*/  R2UR UR5, R37 ;  /* 0x00000000250572ca */ /* 0x000fe400000e0000 */
[----:B------:R-:W-:Y:S07]  /*8ea0*/  LOP3.LUT R36, R36, 0x1a0, RZ, 0xfc, !PT ;  /* 0x000001a024247812 */ /* 0x000fee00078efcff */
[----:B--23--:R-:W1:Y:S01]  /*8eb0*/  LDTM.x16 R4, tmem[UR4] ;  /* 0x00000004000479ee */ /* 0x00ce620008240000 */
[----:B------:R-:W-:Y:S01]  /*8ec0*/  R2UR UR4, R36 ;  /* 0x00000000240472ca */ /* 0x000fe200000e0000 */
[----:B----4-:R-:W-:Y:S04]  /*8ed0*/  IMAD R88, R3, 0x80, R88 ;  /* 0x0000008003587824 */ /* 0x010fe800078e0258 */
[C---:B------:R-:W-:Y:S01]  /*8ee0*/  VIADD R0, R88.reuse, 0x1 ;  /* 0x0000000158007836 */ /* 0x040fe20000000000 */
[CC--:B------:R-:W-:Y:S01]  /*8ef0*/  ISETP.GE.U32.AND P3, PT, R88.reuse, R89.reuse, PT ;  /* 0x000000595800720c */ /* 0x0c0fe20003f66070 */
[C---:B------:R-:W-:Y:S02]  /*8f00*/  VIADD R3, R88.reuse, 0x2 ;  /* 0x0000000258037836 */ /* 0x040fe40000000000 */
[----:B------:R-:W-:Y:S01]  /*8f10*/  VIADD R20, R88, 0x3 ;  /* 0x0000000358147836 */ /* 0x000fe20000000000 */
[-C--:B------:R-:W-:Y:S01]  /*8f20*/  ISETP.GE.U32.AND P2, PT, R0, R89.reuse, PT ;  /* 0x000000590000720c */ /* 0x080fe20003f46070 */
[C---:B------:R-:W-:Y:S01]  /*8f30*/  VIADD R0, R88.reuse, 0x4 ;  /* 0x0000000458007836 */ /* 0x040fe20000000000 */
[-C--:B------:R-:W-:Y:S01]  /*8f40*/  ISETP.GE.U32.AND P1, PT, R3, R89.reuse, PT ;  /* 0x000000590300720c */ /* 0x080fe20003f26070 */
[----:B------:R-:W-:Y:S01]  /*8f50*/  VIADD R3, R88, 0x5 ;  /* 0x0000000558037836 */ /* 0x000fe20000000000 */
[----:B-1----:R-:W-:Y:S01]  /*8f60*/  SEL R67, R4, 0xff800000, P3 ;  /* 0xff80000004437807 */ /* 0x002fe20001800000 */
[----:B------:R-:W-:Y:S01]  /*8f70*/  VIADD R4, R88, 0x9 ;  /* 0x0000000958047836 */ /* 0x000fe20000000000 */
[-C--:B------:R-:W-:Y:S01]  /*8f80*/  ISETP.GE.U32.AND P5, PT, R0, R89.reuse, PT ;  /* 0x000000590000720c */ /* 0x080fe20003fa6070 */
[C---:B------:R-:W-:Y:S01]  /*8f90*/  VIADD R0, R88.reuse, 0x6 ;  /* 0x0000000658007836 */ /* 0x040fe20000000000 */
[-C--:B------:R-:W-:Y:S01]  /*8fa0*/  ISETP.GE.U32.AND P4, PT, R3, R89.reuse, PT ;  /* 0x000000590300720c */ /* 0x080fe20003f86070 */
[----:B------:R-:W-:Y:S01]  /*8fb0*/  VIADD R3, R88, 0x7 ;  /* 0x0000000758037836 */ /* 0x000fe20000000000 */
[-C--:B------:R-:W-:Y:S02]  /*8fc0*/  ISETP.GE.U32.AND P6, PT, R20, R89.reuse, PT ;  /* 0x000000591400720c */ /* 0x080fe40003fc6070 */
[-C--:B------:R-:W-:Y:S01]  /*8fd0*/  ISETP.GE.U32.AND P0, PT, R0, R89.reuse, PT ;  /* 0x000000590000720c */ /* 0x080fe20003f06070 */
[C---:B------:R-:W-:Y:S01]  /*8fe0*/  VIADD R0, R88.reuse, 0x8 ;  /* 0x0000000858007836 */ /* 0x040fe20000000000 */
[-C--:B------:R-:W-:Y:S01]  /*8ff0*/  ISETP.GE.U32.AND P3, PT, R3, R89.reuse, PT ;  /* 0x000000590300720c */ /* 0x080fe20003f66070 */
[----:B------:R-:W1:Y:S01]  /*9000*/  LDTM.x16 R20, tmem[UR6] ;  /* 0x00000006001479ee */ /* 0x000e620008240000 */
[----:B------:R-:W-:Y:S01]  /*9010*/  SEL R3, R5, 0xff800000, P2 ;  /* 0xff80000005037807 */ /* 0x000fe20001000000 */
[----:B------:R-:W-:Y:S01]  /*9020*/  VIADD R5, R88, 0x4a ;  /* 0x0000004a58057836 */ /* 0x000fe20000000000 */
[-C--:B------:R-:W-:Y:S01]  /*9030*/  ISETP.GE.U32.AND P2, PT, R0, R89.reuse, PT ;  /* 0x000000590000720c */ /* 0x080fe20003f46070 */
[----:B------:R-:W-:Y:S01]  /*9040*/  VIADD R0, R88, 0xa ;  /* 0x0000000a58007836 */ /* 0x000fe20000000000 */
[----:B------:R-:W-:Y:S02]  /*9050*/  SEL R83, R7, 0xff800000, P6 ;  /* 0xff80000007537807 */ /* 0x000fe40003000000 */
[----:B------:R-:W-:Y:S02]  /*9060*/  SEL R96, R9, 0xff800000, P4 ;  /* 0xff80000009607807 */ /* 0x000fe40002000000 */
[-C--:B------:R-:W-:Y:S01]  /*9070*/  ISETP.GE.U32.AND P6, PT, R0, R89.reuse, PT ;  /* 0x000000590000720c */ /* 0x080fe20003fc6070 */
[----:B------:R-:W-:Y:S01]  /*9080*/  VIADD R0, R88, 0xc ;  /* 0x0000000c58007836 */ /* 0x000fe20000000000 */
[----:B------:R-:W-:Y:S02]  /*9090*/  SEL R84, R6, 0xff800000, P1 ;  /* 0xff80000006547807 */ /* 0x000fe40000800000 */
[-C--:B------:R-:W-:Y:S01]  /*90a0*/  ISETP.GE.U32.AND P1, PT, R4, R89.reuse, PT ;  /* 0x000000590400720c */ /* 0x080fe20003f26070 */
[----:B------:R-:W-:Y:S01]  /*90b0*/  VIADD R4, R88, 0xb ;  /* 0x0000000b58047836 */ /* 0x000fe20000000000 */
[-C--:B------:R-:W-:Y:S01]  /*90c0*/  ISETP.GE.U32.AND P4, PT, R0, R89.reuse, PT ;  /* 0x000000590000720c */ /* 0x080fe20003f86070 */
[----:B------:R-:W-:Y:S01]  /*90d0*/  VIADD R0, R88, 0xe ;  /* 0x0000000e58007836 */ /* 0x000fe20000000000 */
[----:B------:R-:W-:Y:S02]  /*90e0*/  SEL R94, R11, 0xff800000, P3 ;  /* 0xff8000000b5e7807 */ /* 0x000fe40001800000 */
        /* <DEDUP_REMOVED lines=29> */
[----:B-1----:R-:W-:Y:S02]  /*92c0*/  SEL R54, R21, 0xff800000, P6 ;  /* 0xff80000015367807 */ /* 0x002fe40003000000 */
        /* <DEDUP_REMOVED lines=24> */
[----:B------:R-:W1:Y:S01]  /*9450*/  LDTM.x16 R12, tmem[UR5] ;  /* 0x00000005000c79ee */ /* 0x000e620008240000 */
        /* <DEDUP_REMOVED lines=11> */
[----:B------:R-:W-:Y:S01]  /*9510*/  SEL R36, R32, 0xff800000, P3 ;  /* 0xff80000020247807 */ /* 0x000fe20001800000 */
[----:B------:R-:W-:Y:S01]  /*9520*/  VIADD R32, R88, 0x60 ;  /* 0x0000006058207836 */ /* 0x000fe20000000000 */
[----:B------:R-:W-:Y:S02]  /*9530*/  SEL R44, R31, 0xff800000, P0 ;  /* 0xff8000001f2c7807 */ /* 0x000fe40000000000 */
[-C--:B------:R-:W-:Y:S01]  /*9540*/  ISETP.GE.U32.AND P3, PT, R0, R89.reuse, PT ;  /* 0x000000590000720c */ /* 0x080fe20003f66070 */
[----:B------:R-:W-:Y:S01]  /*9550*/  VIADD R0, R88, 0x45 ;  /* 0x0000004558007836 */ /* 0x000fe20000000000 */
[-C--:B------:R-:W-:Y:S01]  /*9560*/  ISETP.GE.U32.AND P0, PT, R4, R89.reuse, PT ;  /* 0x000000590400720c */ /* 0x080fe20003f06070 */
[----:B------:R-:W-:Y:S01]  /*9570*/  VIADD R4, R88, 0x44 ;  /* 0x0000004458047836 */ /* 0x000fe20000000000 */
[----:B------:R-:W-:Y:S02]  /*9580*/  SEL R38, R34, 0xff800000, P1 ;  /* 0xff80000022267807 */ /* 0x000fe40000800000 */
[-C--:B------:R-:W-:Y:S01]  /*9590*/  ISETP.GE.U32.AND P1, PT, R0, R89.reuse, PT ;  /* 0x000000590000720c */ /* 0x080fe20003f26070 */
[C---:B------:R-:W-:Y:S01]  /*95a0*/  VIADD R0, R88.reuse, 0x47 ;  /* 0x0000004758007836 */ /* 0x040fe20000000000 */
[----:B------:R-:W-:Y:S01]  /*95b0*/  SEL R37, R33, 0xff800000, P2 ;  /* 0xff80000021257807 */ /* 0x000fe20001000000 */
[----:B------:R-:W-:Y:S01]  /*95c0*/  VIADD R33, R88, 0x4f ;  /* 0x0000004f58217836 */ /* 0x000fe20000000000 */
[-C--:B------:R-:W-:Y:S01]  /*95d0*/  ISETP.GE.U32.AND P2, PT, R4, R89.reuse, PT ;  /* 0x000000590400720c */ /* 0x080fe20003f46070 */
[----:B------:R-:W-:Y:S01]  /*95e0*/  VIADD R4, R88, 0x46 ;  /* 0x0000004658047836 */ /* 0x000fe20000000000 */
[----:B-1----:R-:W-:Y:S02]  /*95f0*/  SEL R40, R12, 0xff800000, P5 ;  /* 0xff8000000c287807 */ /* 0x002fe40002800000 */
[-C--:B------:R-:W-:Y:S01]  /*9600*/  ISETP.GE.U32.AND P5, PT, R0, R89.reuse, PT ;  /* 0x000000590000720c */ /* 0x080fe20003fa6070 */
[----:B------:R-:W-:Y:S01]  /*9610*/  VIADD R0, R88, 0x49 ;  /* 0x0000004958007836 */ /* 0x000fe20000000000 */
[----:B------:R-:W-:Y:S02]  /*9620*/  SEL R39, R35, 0xff800000, P6 ;  /* 0xff80000023277807 */ /* 0x000fe40003000000 */
[-C--:B------:R-:W-:Y:S01]  /*9630*/  ISETP.GE.U32.AND P6, PT, R4, R89.reuse, PT ;  /* 0x000000590400720c */ /* 0x080fe20003fc6070 */
[----:B------:R-:W-:Y:S01]  /*9640*/  VIADD R4, R88, 0x48 ;  /* 0x0000004858047836 */ /* 0x000fe20000000000 */
[----:B------:R-:W-:Y:S02]  /*9650*/  SEL R42, R14, 0xff800000, P0 ;  /* 0xff8000000e2a7807 */ /* 0x000fe40000000000 */
[----:B------:R-:W-:Y:S02]  /*9660*/  SEL R41, R13, 0xff800000, P4 ;  /* 0xff8000000d297807 */ /* 0x000fe40002000000 */
[-C--:B------:R-:W-:Y:S02]  /*9670*/  ISETP.GE.U32.AND P0, PT, R0, R89.reuse, PT ;  /* 0x000000590000720c */ /* 0x080fe40003f06070 */
[-C--:B------:R-:W-:Y:S01]  /*9680*/  ISETP.GE.U32.AND P4, PT, R4, R89.reuse, PT ;  /* 0x000000590400720c */ /* 0x080fe20003f86070 */
[----:B------:R-:W-:Y:S01]  /*9690*/  VIADD R4, R88, 0x4b ;  /* 0x0000004b58047836 */ /* 0x000fe20000000000 */
[----:B------:R-:W-:Y:S02]  /*96a0*/  SHF.R.U32.HI R0, RZ, 0x1, R2 ;  /* 0x00000001ff007819 */ /* 0x000fe40000011602 */
[----:B------:R-:W-:Y:S02]  /*96b0*/  SEL R66, R16, 0xff800000, P2 ;  /* 0xff80000010427807 */ /* 0x000fe40001000000 */
[----:B------:R-:W-:Y:S02]  /*96c0*/  LOP3.LUT R0, R0, 0x40, RZ, 0xc0, !PT ;  /* 0x0000004000007812 */ /* 0x000fe400078ec0ff */
[-C--:B------:R-:W-:Y:S01]  /*96d0*/  ISETP.GE.U32.AND P2, PT, R4, R89.reuse, PT ;  /* 0x000000590400720c */ /* 0x080fe20003f46070 */
[----:B------:R-:W-:Y:S01]  /*96e0*/  VIADD R4, R88, 0x4c ;  /* 0x0000004c58047836 */ /* 0x000fe20000000000 */
[----:B------:R-:W-:Y:S01]  /*96f0*/  SEL R43, R15, 0xff800000, P3 ;  /* 0xff8000000f2b7807 */ /* 0x000fe20001800000 */
[----:B------:R-:W-:Y:S01]  /*9700*/  IMAD.IADD R0, R56, 0x1, R0 ;  /* 0x0000000138007824 */ /* 0x000fe200078e0200 */
[----:B------:R-:W-:Y:S02]  /*9710*/  SEL R82, R17, 0xff800000, P1 ;  /* 0xff80000011527807 */ /* 0x000fe40000800000 */
[-C--:B------:R-:W-:Y:S01]  /*9720*/  ISETP.GE.U32.AND P3, PT, R5, R89.reuse, PT ;  /* 0x000000590500720c */ /* 0x080fe20003f66070 */
[----:B------:R-:W-:Y:S01]  /*9730*/  VIADD R5, R88, 0x4d ;  /* 0x0000004d58057836 */ /* 0x000fe20000000000 */
[-C--:B------:R-:W-:Y:S01]  /*9740*/  ISETP.GE.U32.AND P1, PT, R4, R89.reuse, PT ;  /* 0x000000590400720c */ /* 0x080fe20003f26070 */
[----:B------:R-:W-:Y:S01]  /*9750*/  VIADD R4, R88, 0x4e ;  /* 0x0000004e58047836 */ /* 0x000fe20000000000 */
[----:B------:R-:W1:Y:S01]  /*9760*/  LDS.128 R28, [R0+0x2e000] ;  /* 0x02e00000001c7984 */ /* 0x000e620000000c00 */
[----:B------:R-:W-:Y:S02]  /*9770*/  SEL R81, R18, 0xff800000, P6 ;  /* 0xff80000012517807 */ /* 0x000fe40003000000 */
[----:B------:R-:W-:Y:S02]  /*9780*/  SEL R80, R19, 0xff800000, P5 ;  /* 0xff80000013507807 */ /* 0x000fe40002800000 */
[-C--:B------:R-:W-:Y:S02]  /*9790*/  ISETP.GE.U32.AND P6, PT, R5, R89.reuse, PT ;  /* 0x000000590500720c */ /* 0x080fe40003fc6070 */
[-C--:B------:R-:W-:Y:S02]  /*97a0*/  ISETP.GE.U32.AND P5, PT, R4, R89.reuse, PT ;  /* 0x000000590400720c */ /* 0x080fe40003fa6070 */
[----:B------:R-:W2:Y:S01]  /*97b0*/  LDTM.x16 R4, tmem[UR4] ;  /* 0x00000004000479ee */ /* 0x000ea20008240000 */
[----:B------:R-:W-:Y:S02]  /*97c0*/  SEL R79, R20, 0xff800000, P4 ;  /* 0xff800000144f7807 */ /* 0x000fe40002000000 */
[----:B------:R-:W3:Y:S01]  /*97d0*/  LDC R20, c[0x0][0x448] ;  /* 0x00011200ff147b82 */ /* 0x000ee20000000800 */
[----:B------:R-:W-:Y:S01]  /*97e0*/  SEL R78, R21, 0xff800000, P0 ;  /* 0xff800000154e7807 */ /* 0x000fe20000000000 */
[----:B------:R-:W-:Y:S01]  /*97f0*/  VIADD R21, R88, 0x62 ;  /* 0x0000006258157836 */ /* 0x000fe20000000000 */
[-C--:B------:R-:W-:Y:S01]  /*9800*/  ISETP.GE.U32.AND P0, PT, R32, R89.reuse, PT ;  /* 0x000000592000720c */ /* 0x080fe20003f06070 */
[----:B------:R-:W-:Y:S01]  /*9810*/  VIADD R32, R88, 0x61 ;  /* 0x0000006158207836 */ /* 0x000fe20000000000 */
[----:B------:R-:W-:Y:S01]  /*9820*/  SEL R77, R22, 0xff800000, P3 ;  /* 0xff800000164d7807 */ /* 0x000fe20001800000 */
[----:B------:R-:W-:Y:S01]  /*9830*/  VIADD R22, R88, 0x63 ;  /* 0x0000006358167836 */ /* 0x000fe20000000000 */
[----:B------:R-:W-:Y:S02]  /*9840*/  SEL R76, R23, 0xff800000, P2 ;  /* 0xff800000174c7807 */ /* 0x000fe40001000000 */
[-C--:B------:R-:W-:Y:S02]  /*9850*/  ISETP.GE.U32.AND P3, PT, R32, R89.reuse, PT ;  /* 0x000000592000720c */ /* 0x080fe40003f66070 */
[----:B------:R-:W-:Y:S02]  /*9860*/  SEL R73, R24, 0xff800000, P1 ;  /* 0xff80000018497807 */ /* 0x000fe40000800000 */
[-C--:B------:R-:W-:Y:S01]  /*9870*/  ISETP.GE.U32.AND P2, PT, R21, R89.reuse, PT ;  /* 0x000000591500720c */ /* 0x080fe20003f46070 */
[----:B------:R-:W-:Y:S01]  /*9880*/  VIADD R21, R88, 0x64 ;  /* 0x0000006458157836 */ /* 0x000fe20000000000 */
[-C--:B------:R-:W-:Y:S01]  /*9890*/  ISETP.GE.U32.AND P1, PT, R22, R89.reuse, PT ;  /* 0x000000591600720c */ /* 0x080fe20003f26070 */
[C---:B------:R-:W-:Y:S01]  /*98a0*/  VIADD R22, R88.reuse, 0x65 ;  /* 0x0000006558167836 */ /* 0x040fe20000000000 */
[----:B------:R-:W-:Y:S02]  /*98b0*/  SEL R72, R25, 0xff800000, P6 ;  /* 0xff80000019487807 */ /* 0x000fe40003000000 */
[----:B------:R-:W-:Y:S01]  /*98c0*/  ISETP.GE.U32.AND P6, PT, R21, R89, PT ;  /* 0x000000591500720c */ /* 0x000fe20003fc6070 */
[----:B------:R-:W-:Y:S01]  /*98d0*/  VIADD R21, R88, 0x66 ;  /* 0x0000006658157836 */ /* 0x000fe20000000000 */
[----:B--2---:R-:W-:Y:S02]  /*98e0*/  SEL R69, R4, 0xff800000, P0 ;  /* 0xff80000004457807 */ /* 0x004fe40000000000 */
[----:B------:R-:W-:Y:S02]  /*98f0*/  ISETP.GE.U32.AND P0, PT, R89, UR36, PT ;  /* 0x0000002459007c0c */ /* 0x000fe4000bf06070 */
[----:B------:R-:W-:Y:S02]  /*9900*/  SEL R68, R5, 0xff800000, P3 ;  /* 0xff80000005447807 */ /* 0x000fe40001800000 */
[----:B------:R-:W-:Y:S02]  /*9910*/  SEL R4, R67, 0xff800000, !P0 ;  /* 0xff80000043047807 */ /* 0x000fe40004000000 */
[----:B------:R-:W-:Y:S01]  /*9920*/  SEL R5, R3, 0xff800000, !P0 ;  /* 0xff80000003057807 */ /* 0x000fe20004000000 */
[----:B---3--:R-:W-:Y:S01]  /*9930*/  FMUL R3, R20, 1.4426950216293334961 ;  /* 0x3fb8aa3b14037820 */ /* 0x008fe20000400000 */
[----:B------:R-:W-:Y:S01]  /*9940*/  SEL R67, R6, 0xff800000, P2 ;  /* 0xff80000006437807 */ /* 0x000fe20001000000 */
[----:B------:R-:W-:Y:S01]  /*9950*/  VIADD R20, R88, 0x69 ;  /* 0x0000006958147836 */ /* 0x000fe20000000000 */
[----:B------:R-:W-:Y:S01]  /*9960*/  SEL R87, R7, 0xff800000, P1 ;  /* 0xff80000007577807 */ /* 0x000fe20000800000 */
[----:B-1----:R-:W-:Y:S01]  /*9970*/  FFMA2 R28, R3.F32, R4.F32x2.HI_LO, R28.F32x2.HI_LO ;  /* 0x00000004031c7249 */ /* 0x002fe2000004001c */
[-C--:B------:R-:W-:Y:S01]  /*9980*/  ISETP.GE.U32.AND P4, PT, R33, R89.reuse, PT ;  /* 0x000000592100720c */ /* 0x080fe20003f86070 */
[----:B------:R-:W1:Y:S01]  /*9990*/  LDS.128 R4, [R0+0x2e010] ;  /* 0x02e0100000047984 */ /* 0x000e620000000c00 */
[----:B------:R-:W-:Y:S02]  /*99a0*/  SEL R86, R8, 0xff800000, P6 ;  /* 0xff80000008567807 */ /* 0x000fe40003000000 */
[-C--:B------:R-:W-:Y:S01]  /*99b0*/  ISETP.GE.U32.AND P1, PT, R20, R89.reuse, PT ;  /* 0x000000591400720c */ /* 0x080fe20003f26070 */
[----:B------:R-:W-:Y:S01]  /*99c0*/  VIADD R20, R88, 0x6a ;  /* 0x0000006a58147836 */ /* 0x000fe20000000000 */
[----:B------:R-:W-:Y:S02]  /*99d0*/  SEL R24, R55, 0xff800000, !P0 ;  /* 0xff80000037187807 */ /* 0x000fe40004000000 */
[----:B------:R-:W-:Y:S02]  /*99e0*/  SEL R90, R13, 0xff800000, P1 ;  /* 0xff8000000d5a7807 */ /* 0x000fe40000800000 */
[----:B------:R-:W-:Y:S02]  /*99f0*/  SEL R25, R54, 0xff800000, !P0 ;  /* 0xff80000036197807 */ /* 0x000fe40004000000 */
[----:B------:R-:W-:Y:S02]  /*9a00*/  SEL R70, R27, 0xff800000, P4 ;  /* 0xff8000001b467807 */ /* 0x000fe40002000000 */
[----:B------:R-:W-:Y:S02]  /*9a10*/  SEL R27, R52, 0xff800000, !P0 ;  /* 0xff800000341b7807 */ /* 0x000fe40004000000 */
[-C--:B------:R-:W-:Y:S01]  /*9a20*/  ISETP.GE.U32.AND P4, PT, R21, R89.reuse, PT ;  /* 0x000000591500720c */ /* 0x080fe20003f86070 */
[----:B------:R-:W-:Y:S01]  /*9a30*/  VIADD R21, R88, 0x67 ;  /* 0x0000006758157836 */ /* 0x000fe20000000000 */
[----:B------:R-:W-:Y:S02]  /*9a40*/  SEL R71, R26, 0xff800000, P5 ;  /* 0xff8000001a477807 */ /* 0x000fe40002800000 */
[----:B------:R-:W-:Y:S02]  /*9a50*/  SEL R26, R53, 0xff800000, !P0 ;  /* 0xff800000351a7807 */ /* 0x000fe40004000000 */
[-C--:B------:R-:W-:Y:S02]  /*9a60*/  ISETP.GE.U32.AND P5, PT, R22, R89.reuse, PT ;  /* 0x000000591600720c */ /* 0x080fe40003fa6070 */
[-C--:B------:R-:W-:Y:S01]  /*9a70*/  ISETP.GE.U32.AND P3, PT, R21, R89.reuse, PT ;  /* 0x000000591500720c */ /* 0x080fe20003f66070 */
[----:B------:R-:W-:Y:S01]  /*9a80*/  VIADD R21, R88, 0x68 ;  /* 0x0000006858157836 */ /* 0x000fe20000000000 */
[----:B------:R-:W-:Y:S02]  /*9a90*/  SEL R85, R9, 0xff800000, P5 ;  /* 0xff80000009557807 */ /* 0x000fe40002800000 */
[-C--:B------:R-:W-:Y:S01]  /*9aa0*/  ISETP.GE.U32.AND P5, PT, R20, R89.reuse, PT ;  /* 0x000000591400720c */ /* 0x080fe20003fa6070 */
[----:B------:R-:W-:Y:S01]  /*9ab0*/  VIADD R20, R88, 0x6b ;  /* 0x0000006b58147836 */ /* 0x000fe20000000000 */
[----:B------:R-:W-:Y:S02]  /*9ac0*/  ISETP.GE.U32.AND P2, PT, R21, R89, PT ;  /* 0x000000591500720c */ /* 0x000fe40003f46070 */
[----:B------:R-:W-:Y:S02]  /*9ad0*/  SEL R93, R14, 0xff800000, P5 ;  /* 0xff8000000e5d7807 */ /* 0x000fe40002800000 */
[----:B------:R-:W-:Y:S02]  /*9ae0*/  SEL R91, R12, 0xff800000, P2 ;  /* 0xff8000000c5b7807 */ /* 0x000fe40001000000 */
[----:B------:R-:W-:Y:S02]  /*9af0*/  SEL R21, R60, 0xff800000, !P0 ;  /* 0xff8000003c157807 */ /* 0x000fe40004000000 */
[----:B------:R-:W-:Y:S02]  /*9b00*/  SEL R8, R84, 0xff800000, !P0 ;  /* 0xff80000054087807 */ /* 0x000fe40004000000 */
[----:B------:R-:W-:Y:S02]  /*9b10*/  SEL R84, R10, 0xff800000, P4 ;  /* 0xff8000000a547807 */ /* 0x000fe40002000000 */
[----:B------:R-:W-:Y:S02]  /*9b20*/  SEL R10, R95, 0xff800000, !P0 ;  /* 0xff8000005f0a7807 */ /* 0x000fe40004000000 */
[----:B------:R-:W-:Y:S02]  /*9b30*/  SEL R9, R83, 0xff800000, !P0 ;  /* 0xff80000053097807 */ /* 0x000fe40004000000 */
[----:B------:R-:W-:Y:S02]  /*9b40*/  SEL R83, R11, 0xff800000, P3 ;  /* 0xff8000000b537807 */ /* 0x000fe40001800000 */
[----:B------:R-:W-:Y:S01]  /*9b50*/  SEL R11, R94, 0xff800000, !P0 ;  /* 0xff8000005e0b7807 */ /* 0x000fe20004000000 */
[----:B------:R-:W-:Y:S01]  /*9b60*/  FFMA2 R30, R3.F32, R8.F32x2.HI_LO, R30.F32x2.HI_LO ;  /* 0x00000008031e7249 */ /* 0x000fe2000004001e */
[-C--:B------:R-:W-:Y:S01]  /*9b70*/  ISETP.GE.U32.AND P3, PT, R20, R89.reuse, PT ;  /* 0x000000591400720c */ /* 0x080fe20003f66070 */
[C---:B------:R-:W-:Y:S01]  /*9b80*/  VIADD R9, R88.reuse, 0x6c ;  /* 0x0000006c58097836 */ /* 0x040fe20000000000 */
[----:B------:R-:W-:Y:S01]  /*9b90*/  SEL R20, R61, 0xff800000, !P0 ;  /* 0xff8000003d147807 */ /* 0x000fe20004000000 */
[----:B------:R-:W-:Y:S01]  /*9ba0*/  VIADD R8, R88, 0x6d ;  /* 0x0000006d58087836 */ /* 0x000fe20000000000 */
[----:B------:R-:W-:Y:S02]  /*9bb0*/  SEL R92, R15, 0xff800000, P3 ;  /* 0xff8000000f5c7807 */ /* 0x000fe40001800000 */
[----:B------:R-:W-:Y:S01]  /*9bc0*/  LDS.128 R12, [R0+0x2e030] ;  /* 0x02e03000000c7984 */ /* 0x000fe20000000c00 */
[----:B------:R-:W-:Y:S02]  /*9bd0*/  SEL R61, R87, 0xff800000, !P0 ;  /* 0xff800000573d7807 */ /* 0x000fe40004000000 */
[----:B------:R-:W-:Y:S02]  /*9be0*/  FSETP.GEU.AND P2, PT, R30, -126, PT ;  /* 0xc2fc00001e00780b */ /* 0x000fe40003f4e000 */
[-C--:B------:R-:W-:Y:S01]  /*9bf0*/  ISETP.GE.U32.AND P1, PT, R9, R89.reuse, PT ;  /* 0x000000590900720c */ /* 0x080fe20003f26070 */
[----:B------:R-:W-:Y:S01]  /*9c00*/  VIADD R9, R88, 0x6f ;  /* 0x0000006f58097836 */ /* 0x000fe20000000000 */
[----:B------:R-:W-:Y:S02]  /*9c10*/  P2R R107, PR, RZ, 0x4 ;  /* 0x00000004ff6b7803 */ /* 0x000fe40000000000 */
[----:B------:R-:W-:Y:S02]  /*9c20*/  SEL R98, R16, 0xff800000, P1 ;  /* 0xff80000010627807 */ /* 0x000fe40000800000 */
[----:B------:R-:W-:Y:S02]  /*9c30*/  ISETP.NE.AND P5, PT, R107, RZ, PT ;  /* 0x000000ff6b00720c */ /* 0x000fe40003fa5270 */
[----:B------:R-:W-:Y:S02]  /*9c40*/  SEL R16, R65, 0xff800000, !P0 ;  /* 0xff80000041107807 */ /* 0x000fe40004000000 */
[-C--:B------:R-:W-:Y:S01]  /*9c50*/  ISETP.GE.U32.AND P2, PT, R8, R89.reuse, PT ;  /* 0x000000590800720c */ /* 0x080fe20003f46070 */
[----:B------:R-:W-:Y:S01]  /*9c60*/  VIADD R8, R88, 0x6e ;  /* 0x0000006e58087836 */ /* 0x000fe20000000000 */
[----:B------:R-:W-:Y:S02]  /*9c70*/  FSETP.GEU.AND P6, PT, R28, -126, PT ;  /* 0xc2fc00001c00780b */ /* 0x000fe40003fce000 */
[----:B------:R-:W-:Y:S02]  /*9c80*/  SEL R88, R17, 0xff800000, P2 ;  /* 0xff80000011587807 */ /* 0x000fe40001000000 */
[-C--:B------:R-:W-:Y:S02]  /*9c90*/  ISETP.GE.U32.AND P1, PT, R8, R89.reuse, PT ;  /* 0x000000590800720c */ /* 0x080fe40003f26070 */
[----:B------:R-:W-:Y:S01]  /*9ca0*/  SEL R8, R97, 0xff800000, !P0 ;  /* 0xff80000061087807 */ /* 0x000fe20004000000 */
[----:B------:R-:W-:Y:S01]  /*9cb0*/  @!P5 FMUL R30, R30, 0.5 ;  /* 0x3f0000001e1ed820 */ /* 0x000fe20000400000 */
[----:B------:R-:W-:Y:S02]  /*9cc0*/  ISETP.GE.U32.AND P2, PT, R9, R89, PT ;  /* 0x000000590900720c */ /* 0x000fe40003f46070 */
[----:B------:R-:W-:Y:S01]  /*9cd0*/  SEL R9, R96, 0xff800000, !P0 ;  /* 0xff80000060097807 */ /* 0x000fe20004000000 */
[----:B------:R2:W-:Y:S01]  /*9ce0*/  MUFU.EX2 R122, R30 ;  /* 0x0000001e007a7308 */ /* 0x0005e20000000800 */
[----:B------:R-:W-:Y:S01]  /*9cf0*/  SEL R89, R19, 0xff800000, P2 ;  /* 0xff80000013597807 */ /* 0x000fe20001000000 */
[----:B------:R-:W-:Y:S01]  /*9d00*/  @!P6 FMUL R28, R28, 0.5 ;  /* 0x3f0000001c1ce820 */ /* 0x000fe20000400000 */
[----:B------:R-:W-:Y:S01]  /*9d10*/  SEL R94, R18, 0xff800000, P1 ;  /* 0xff800000125e7807 */ /* 0x000fe20000800000 */
[C---:B-1----:R-:W-:Y:S01]  /*9d20*/  FFMA2 R4, R3.reuse.F32, R8.F32x2.HI_LO, R4.F32x2.HI_LO ;  /* 0x0000000803047249 */ /* 0x042fe20000040004 */
[----:B------:R-:W-:Y:S01]  /*9d30*/  SEL R17, R64, 0xff800000, !P0 ;  /* 0xff80000040117807 */ /* 0x000fe20004000000 */
[----:B------:R-:W-:Y:S01]  /*9d40*/  FFMA2 R6, R3.F32, R10.F32x2.HI_LO, R6.F32x2.HI_LO ;  /* 0x0000000a03067249 */ /* 0x000fe20000040006 */
[----:B------:R-:W-:Y:S03]  /*9d50*/  SEL R18, R63, 0xff800000, !P0 ;  /* 0xff8000003f127807 */ /* 0x000fe60004000000 */
[----:B------:R-:W1:Y:S01]  /*9d60*/  MUFU.EX2 R124, R28 ;  /* 0x0000001c007c7308 */ /* 0x000e620000000800 */
[----:B------:R-:W3:Y:S01]  /*9d70*/  LDS.128 R8, [R0+0x2e020] ;  /* 0x02e0200000087984 */ /* 0x000ee20000000c00 */
[----:B------:R-:W-:Y:S02]  /*9d80*/  FSETP.GEU.AND P2, PT, R4, -126, PT ;  /* 0xc2fc00000400780b */ /* 0x000fe40003f4e000 */
[----:B------:R-:W-:Y:S02]  /*9d90*/  SEL R19, R62, 0xff800000, !P0 ;  /* 0xff8000003e137807 */ /* 0x000fe40004000000 */
[----:B------:R-:W-:Y:S02]  /*9da0*/  SEL R62, R86, 0xff800000, !P0 ;  /* 0xff800000563e7807 */ /* 0x000fe40004000000 */
[----:B------:R-:W-:Y:S02]  /*9db0*/  SEL R63, R85, 0xff800000, !P0 ;  /* 0xff800000553f7807 */ /* 0x000fe40004000000 */
[----:B--2---:R-:W-:Y:S02]  /*9dc0*/  SEL R30, R49, 0xff800000, !P0 ;  /* 0xff800000311e7807 */ /* 0x004fe40004000000 */
[----:B------:R-:W-:Y:S02]  /*9dd0*/  SEL R64, R84, 0xff800000, !P0 ;  /* 0xff80000054407807 */ /* 0x000fe40004000000 */
[----:B------:R-:W-:Y:S01]  /*9de0*/  FSETP.GEU.AND P1, PT, R5, -126, PT ;  /* 0xc2fc00000500780b */ /* 0x000fe20003f2e000 */
[----:B------:R-:W-:Y:S01]  /*9df0*/  @!P2 FMUL R4, R4, 0.5 ;  /* 0x3f0000000404a820 */ /* 0x000fe20000400000 */
[----:B------:R-:W-:Y:S01]  /*9e00*/  FSETP.GEU.AND P5, PT, R7, -126, PT ;  /* 0xc2fc00000700780b */ /* 0x000fe20003fae000 */
[----:B-1----:R-:W-:Y:S01]  /*9e10*/  @!P6 FMUL R124, R124, R124 ;  /* 0x0000007c7c7ce220 */ /* 0x002fe20000400000 */
[----:B------:R-:W-:Y:S01]  /*9e20*/  SEL R28, R51, 0xff800000, !P0 ;  /* 0xff800000331c7807 */ /* 0x000fe20004000000 */
[----:B------:R-:W1:Y:S01]  /*9e30*/  MUFU.EX2 R120, R4 ;  /* 0x0000000400787308 */ /* 0x000e620000000800 */
[----:B------:R-:W-:Y:S02]  /*9e40*/  ISETP.NE.AND P6, PT, R107, RZ, PT ;  /* 0x000000ff6b00720c */ /* 0x000fe40003fc5270 */
[----:B------:R-:W-:Y:S02]  /*9e50*/  FSETP.GEU.AND P4, PT, R29, -126, PT ;  /* 0xc2fc00001d00780b */ /* 0x000fe40003f8e000 */
[----:B------:R-:W-:Y:S02]  /*9e60*/  FSETP.GEU.AND P3, PT, R31, -126, PT ;  /* 0xc2fc00001f00780b */ /* 0x000fe40003f6e000 */
[----:B------:R-:W-:Y:S01]  /*9e70*/  SEL R22, R59, 0xff800000, !P0 ;  /* 0xff8000003b167807 */ /* 0x000fe20004000000 */
[----:B------:R-:W-:Y:S01]  /*9e80*/  @!P1 FMUL R5, R5, 0.5 ;  /* 0x3f00000005059820 */ /* 0x000fe20000400000 */
[----:B------:R-:W-:Y:S01]  /*9e90*/  SEL R59, R68, 0xff800000, !P0 ;  /* 0xff800000443b7807 */ /* 0x000fe20004000000 */
[----:B------:R-:W-:Y:S01]  /*9ea0*/  @!P5 FMUL R7, R7, 0.5 ;  /* 0x3f0000000707d820 */ /* 0x000fe20000400000 */
[----:B------:R-:W-:Y:S01]  /*9eb0*/  SEL R68, R93, 0xff800000, !P0 ;  /* 0xff8000005d447807 */ /* 0x000fe20004000000 */
[----:B------:R-:W2:Y:S01]  /*9ec0*/  MUFU.EX2 R121, R5 ;  /* 0x0000000500797308 */ /* 0x000ea20000000800 */
[----:B------:R-:W-:Y:S01]  /*9ed0*/  SEL R23, R58, 0xff800000, !P0 ;  /* 0xff8000003a177807 */ /* 0x000fe20004000000 */
[----:B------:R-:W-:Y:S01]  /*9ee0*/  @!P6 FMUL R122, R122, R122 ;  /* 0x0000007a7a7ae220 */ /* 0x000fe20000400000 */
[----:B------:R-:W-:Y:S01]  /*9ef0*/  SEL R58, R69, 0xff800000, !P0 ;  /* 0xff800000453a7807 */ /* 0x000fe20004000000 */
[----:B------:R-:W-:Y:S01]  /*9f00*/  @!P4 FMUL R29, R29, 0.5 ;  /* 0x3f0000001d1dc820 */ /* 0x000fe20000400000 */
[----:B------:R-:W-:Y:S01]  /*9f10*/  SEL R69, R92, 0xff800000, !P0 ;  /* 0xff8000005c457807 */ /* 0x000fe20004000000 */
[----:B------:R-:W-:Y:S01]  /*9f20*/  @!P3 FMUL R31, R31, 0.5 ;  /* 0x3f0000001f1fb820 */ /* 0x000fe20000400000 */
[----:B------:R-:W-:Y:S03]  /*9f30*/  SEL R35, R44, 0xff800000, !P0 ;  /* 0xff8000002c237807 */ /* 0x000fe60004000000 */
[----:B------:R4:W5:Y:S01]  /*9f40*/  MUFU.EX2 R125, R29 ;  /* 0x0000001d007d7308 */ /* 0x0009620000000800 */
[----:B------:R-:W-:Y:S01]  /*9f50*/  SEL R32, R47, 0xff800000, !P0 ;  /* 0xff8000002f207807 */ /* 0x000fe20004000000 */
[C---:B---3--:R-:W-:Y:S01]  /*9f60*/  FFMA2 R8, R3.reuse.F32, R16.F32x2.HI_LO, R8.F32x2.HI_LO ;  /* 0x0000001003087249 */ /* 0x048fe20000040008 */
[----:B------:R-:W-:Y:S01]  /*9f70*/  SEL R47, R80, 0xff800000, !P0 ;  /* 0xff800000502f7807 */ /* 0x000fe20004000000 */
[C---:B------:R-:W-:Y:S01]  /*9f80*/  FFMA2 R10, R3.reuse.F32, R18.F32x2.HI_LO, R10.F32x2.HI_LO ;  /* 0x00000012030a7249 */ /* 0x040fe2000004000a */
[----:B------:R-:W-:Y:S01]  /*9f90*/  SEL R33, R46, 0xff800000, !P0 ;  /* 0xff8000002e217807 */ /* 0x000fe20004000000 */
[----:B------:R-:W-:Y:S01]  /*9fa0*/  FFMA2 R12, R3.F32, R20.F32x2.HI_LO, R12.F32x2.HI_LO ;  /* 0x00000014030c7249 */ /* 0x000fe2000004000c */
[----:B------:R-:W-:Y:S03]  /*9fb0*/  SEL R46, R81, 0xff800000, !P0 ;  /* 0xff800000512e7807 */ /* 0x000fe60004000000 */
[----:B------:R3:W3:Y:S01]  /*9fc0*/  MUFU.EX2 R123, R31 ;  /* 0x0000001f007b7308 */ /* 0x0006e20000000800 */
[----:B------:R-:W-:Y:S01]  /*9fd0*/  FSETP.GEU.AND P6, PT, R9, -126, PT ;  /* 0xc2fc00000900780b */ /* 0x000fe20003fce000 */
[----:B------:R-:W-:Y:S01]  /*9fe0*/  FFMA2 R14, R3.F32, R22.F32x2.HI_LO, R14.F32x2.HI_LO ;  /* 0x00000016030e7249 */ /* 0x000fe2000004000e */
[----:B------:R-:W-:Y:S01]  /*9ff0*/  SEL R34, R45, 0xff800000, !P0 ;  /* 0xff8000002d227807 */ /* 0x000fe20004000000 */
[----:B-1----:R-:W-:Y:S01]  /*a000*/  @!P2 FMUL R120, R120, R120 ;  /* 0x000000787878a220 */ /* 0x002fe20000400000 */
[----:B------:R-:W-:Y:S01]  /*a010*/  FSETP.GEU.AND P2, PT, R11, -126, PT ;  /* 0xc2fc00000b00780b */ /* 0x000fe20003f4e000 */
[----:B--2---:R-:W-:Y:S01]  /*a020*/  @!P1 FMUL R121, R121, R121 ;  /* 0x0000007979799220 */ /* 0x004fe20000400000 */
[----:B------:R-:W-:Y:S02]  /*a030*/  FSETP.GEU.AND P1, PT, R12, -126, PT ;  /* 0xc2fc00000c00780b */ /* 0x000fe40003f2e000 */
[----:B----4-:R-:W-:Y:S01]  /*a040*/  SEL R29, R50, 0xff800000, !P0 ;  /* 0xff800000321d7807 */ /* 0x010fe20004000000 */
[----:B-----5:R-:W-:Y:S01]  /*a050*/  @!P4 FMUL R125, R125, R125 ;  /* 0x0000007d7d7dc220 */ /* 0x020fe20000400000 */
[----:B------:R-:W-:Y:S02]  /*a060*/  FSETP.GEU.AND P4, PT, R8, -126, PT ;  /* 0xc2fc00000800780b */ /* 0x000fe40003f8e000 */
[----:B------:R-:W-:Y:S01]  /*a070*/  SEL R44, R66, 0xff800000, !P0 ;  /* 0xff800000422c7807 */ /* 0x000fe20004000000 */
[----:B------:R-:W-:Y:S01]  /*a080*/  @!P6 FMUL R9, R9, 0.5 ;  /* 0x3f0000000909e820 */ /* 0x000fe20000400000 */
[----:B------:R-:W-:Y:S02]  /*a090*/  SEL R66, R91, 0xff800000, !P0 ;  /* 0xff8000005b427807 */ /* 0x000fe40004000000 */
[----:B---3--:R-:W-:Y:S01]  /*a0a0*/  SEL R31, R48, 0xff800000, !P0 ;  /* 0xff800000301f7807 */ /* 0x008fe20004000000 */
[----:B------:R-:W1:Y:S01]  /*a0b0*/  MUFU.EX2 R119, R9 ;  /* 0x0000000900777308 */ /* 0x000e620000000800 */
[----:B------:R-:W-:Y:S01]  /*a0c0*/  @!P2 FMUL R11, R11, 0.5 ;  /* 0x3f0000000b0ba820 */ /* 0x000fe20000400000 */
[----:B------:R-:W-:Y:S01]  /*a0d0*/  @!P1 FMUL R12, R12, 0.5 ;  /* 0x3f0000000c0c9820 */ /* 0x000fe20000400000 */
[----:B------:R-:W-:Y:S01]  /*a0e0*/  SEL R52, R73, 0xff800000, !P0 ;  /* 0xff80000049347807 */ /* 0x000fe20004000000 */
[----:B------:R-:W-:Y:S01]  /*a0f0*/  @!P3 FMUL R123, R123, R123 ;  /* 0x0000007b7b7bb220 */ /* 0x000fe20000400000 */
[----:B------:R-:W-:Y:S01]  /*a100*/  SEL R73, R89, 0xff800000, !P0 ;  /* 0xff80000059497807 */ /* 0x000fe20004000000 */
[----:B------:R-:W-:Y:S01]  /*a110*/  @!P4 FMUL R8, R8, 0.5 ;  /* 0x3f0000000808c820 */ /* 0x000fe20000400000 */
[----:B------:R-:W-:Y:S03]  /*a120*/  FSETP.GEU.AND P3, PT, R10, -126, PT ;  /* 0xc2fc00000a00780b */ /* 0x000fe60003f6e000 */
[----:B------:R-:W2:Y:S01]  /*a130*/  MUFU.EX2 R117, R11 ;  /* 0x0000000b00757308 */ /* 0x000ea20000000800 */
[----:B------:R-:W-:Y:S02]  /*a140*/  SEL R53, R72, 0xff800000, !P0 ;  /* 0xff80000048357807 */ /* 0x000fe40004000000 */
[----:B------:R-:W-:Y:S02]  /*a150*/  SEL R72, R94, 0xff800000, !P0 ;  /* 0xff8000005e487807 */ /* 0x000fe40004000000 */
[----:B------:R-:W-:Y:S02]  /*a160*/  SEL R54, R71, 0xff800000, !P0 ;  /* 0xff80000047367807 */ /* 0x000fe40004000000 */
[----:B------:R-:W-:Y:S03]  /*a170*/  SEL R71, R88, 0xff800000, !P0 ;  /* 0xff80000058477807 */ /* 0x000fe60004000000 */
[----:B------:R-:W3:Y:S01]  /*a180*/  MUFU.EX2 R118, R8 ;  /* 0x0000000800767308 */ /* 0x000ee20000000800 */
[----:B------:R-:W-:Y:S01]  /*a190*/  SEL R55, R70, 0xff800000, !P0 ;  /* 0xff80000046377807 */ /* 0x000fe20004000000 */
[----:B-1----:R-:W-:Y:S01]  /*a1a0*/  @!P6 FMUL R119, R119, R119 ;  /* 0x000000777777e220 */ /* 0x002fe20000400000 */
[----:B------:R-:W-:Y:S01]  /*a1b0*/  SEL R60, R67, 0xff800000, !P0 ;  /* 0xff800000433c7807 */ /* 0x000fe20004000000 */
[----:B------:R-:W-:Y:S01]  /*a1c0*/  @!P3 FMUL R10, R10, 0.5 ;  /* 0x3f0000000a0ab820 */ /* 0x000fe20000400000 */
[----:B------:R-:W-:Y:S02]  /*a1d0*/  SEL R67, R90, 0xff800000, !P0 ;  /* 0xff8000005a437807 */ /* 0x000fe40004000000 */
[----:B------:R-:W-:Y:S03]  /*a1e0*/  SEL R70, R98, 0xff800000, !P0 ;  /* 0xff80000062467807 */ /* 0x000fe60004000000 */
[----:B------:R1:W4:Y:S01]  /*a1f0*/  MUFU.EX2 R116, R10 ;  /* 0x0000000a00747308 */ /* 0x0003220000000800 */
[----:B------:R-:W-:Y:S01]  /*a200*/  SEL R36, R36, 0xff800000, !P0 ;  /* 0xff80000024247807 */ /* 0x000fe20004000000 */
[----:B--2---:R-:W-:Y:S01]  /*a210*/  @!P2 FMUL R117, R117, R117 ;  /* 0x000000757575a220 */ /* 0x004fe20000400000 */
[----:B------:R-:W-:Y:S02]  /*a220*/  SEL R37, R37, 0xff800000, !P0 ;  /* 0xff80000025257807 */ /* 0x000fe40004000000 */
[----:B------:R-:W-:Y:S02]  /*a230*/  SEL R38, R38, 0xff800000, !P0 ;  /* 0xff80000026267807 */ /* 0x000fe40004000000 */
[----:B------:R-:W-:Y:S03]  /*a240*/  SEL R39, R39, 0xff800000, !P0 ;  /* 0xff80000027277807 */ /* 0x000fe60004000000 */
[----:B------:R-:W2:Y:S01]  /*a250*/  MUFU.EX2 R98, R7 ;  /* 0x0000000700627308 */ /* 0x000ea20000000800 */
[----:B------:R-:W-:Y:S01]  /*a260*/  SEL R40, R40, 0xff800000, !P0 ;  /* 0xff80000028287807 */ /* 0x000fe20004000000 */
[----:B---3--:R-:W-:Y:S01]  /*a270*/  @!P4 FMUL R118, R118, R118 ;  /* 0x000000767676c220 */ /* 0x008fe20000400000 */
[----:B------:R-:W-:Y:S02]  /*a280*/  SEL R41, R41, 0xff800000, !P0 ;  /* 0xff80000029297807 */ /* 0x000fe40004000000 */
[----:B------:R-:W-:Y:S02]  /*a290*/  SEL R42, R42, 0xff800000, !P0 ;  /* 0xff8000002a2a7807 */ /* 0x000fe40004000000 */
[----:B------:R-:W-:Y:S03]  /*a2a0*/  SEL R43, R43, 0xff800000, !P0 ;  /* 0xff8000002b2b7807 */ /* 0x000fe60004000000 */
[----:B------:R-:W3:Y:S01]  /*a2b0*/  MUFU.EX2 R114, R12 ;  /* 0x0000000c00727308 */ /* 0x000ee20000000800 */
[----:B------:R-:W-:Y:S01]  /*a2c0*/  SEL R45, R82, 0xff800000, !P0 ;  /* 0xff800000522d7807 */ /* 0x000fe20004000000 */
[----:B-1----:R-:W-:Y:S01]  /*a2d0*/  LDS.128 R8, [R0+0x2e090] ;  /* 0x02e0900000087984 */ /* 0x002fe20000000c00 */
[----:B------:R-:W-:Y:S01]  /*a2e0*/  SEL R48, R79, 0xff800000, !P0 ;  /* 0xff8000004f307807 */ /* 0x000fe20004000000 */
[----:B----4-:R-:W-:Y:S01]  /*a2f0*/  @!P3 FMUL R116, R116, R116 ;  /* 0x000000747474b220 */ /* 0x010fe20000400000 */
[----:B------:R-:W-:Y:S02]  /*a300*/  SEL R49, R78, 0xff800000, !P0 ;  /* 0xff8000004e317807 */ /* 0x000fe40004000000 */
[----:B------:R-:W-:Y:S02]  /*a310*/  SEL R50, R77, 0xff800000, !P0 ;  /* 0xff8000004d327807 */ /* 0x000fe40004000000 */
[----:B------:R-:W-:Y:S01]  /*a320*/  SEL R51, R76, 0xff800000, !P0 ;  /* 0xff8000004c337807 */ /* 0x000fe20004000000 */
[----:B--2---:R-:W-:Y:S01]  /*a330*/  @!P5 FMUL R98, R98, R98 ;  /* 0x000000626262d220 */ /* 0x004fe20000400000 */
[----:B------:R-:W-:Y:S02]  /*a340*/  SEL R65, R83, 0xff800000, !P0 ;  /* 0xff80000053417807 */ /* 0x000fe40004000000 */
[----:B------:R-:W-:Y:S02]  /*a350*/  FSETP.GEU.AND P0, PT, R6, -126, PT ;  /* 0xc2fc00000600780b */ /* 0x000fe40003f0e000 */
[----:B------:R-:W-:Y:S02]  /*a360*/  FSETP.GEU.AND P5, PT, R14, -126, PT ;  /* 0xc2fc00000e00780b */ /* 0x000fe40003fae000 */
[C---:B------:R-:W-:Y:S01]  /*a370*/  FSETP.GEU.AND P4, PT, R15.reuse, -126, PT ;  /* 0xc2fc00000f00780b */ /* 0x040fe20003f8e000 */
[----:B---3--:R-:W-:Y:S08]  /*a380*/  @!P1 FMUL R114, R114, R114 ;  /* 0x0000007272729220 */ /* 0x008ff00000400000 */
[----:B------:R-:W-:Y:S02]  /*a390*/  @!P0 FMUL R6, R6, 0.5 ;  /* 0x3f00000006068820 */ /* 0x000fe40000400000 */
[----:B------:R-:W-:Y:S02]  /*a3a0*/  @!P5 FMUL R14, R14, 0.5 ;  /* 0x3f0000000e0ed820 */ /* 0x000fe40000400000 */
[----:B------:R1:W2:Y:S01]  /*a3b0*/  MUFU.EX2 R81, R6 ;  /* 0x0000000600517308 */ /* 0x0002a20000000800 */
[----:B------:R-:W-:Y:S09]  /*a3c0*/  @!P4 FMUL R15, R15, 0.5 ;  /* 0x3f0000000f0fc820 */ /* 0x000ff20000400000 */
[----:B------:R-:W3:Y:S10]  /*a3d0*/  MUFU.EX2 R112, R14 ;  /* 0x0000000e00707308 */ /* 0x000ef40000000800 */
[----:B------:R-:W4:Y:S01]  /*a3e0*/  MUFU.EX2 R113, R15 ;  /* 0x0000000f00717308 */ /* 0x000f220000000800 */
[----:B-1----:R-:W1:Y:S01]  /*a3f0*/  LDS.128 R4, [R0+0x2e080] ;  /* 0x02e0800000047984 */ /* 0x002e620000000c00 */
[----:B--2---:R-:W-:Y:S01]  /*a400*/  @!P0 FMUL R81, R81, R81 ;  /* 0x0000005151518220 */ /* 0x004fe20000400000 */
[C---:B------:R-:W-:Y:S03]  /*a410*/  FSETP.GEU.AND P0, PT, R13.reuse, -126, PT ;  /* 0xc2fc00000d00780b */ /* 0x040fe60003f0e000 */
[----:B------:R-:W-:Y:S02]  /*a420*/  IMAD.MOV.U32 R23, RZ, RZ, R81 ;  /* 0x000000ffff177224 */ /* 0x000fe400078e0051 */
[----:B---3--:R-:W-:Y:S02]  /*a430*/  @!P5 FMUL R112, R112, R112 ;  /* 0x000000707070d220 */ /* 0x008fe40000400000 */
[----:B------:R-:W-:Y:S06]  /*a440*/  IMAD.MOV.U32 R22, RZ, RZ, R23 ;  /* 0x000000ffff167224 */ /* 0x000fec00078e0017 */
[----:B------:R-:W-:Y:S01]  /*a450*/  @!P0 FMUL R13, R13, 0.5 ;  /* 0x3f0000000d0d8820 */ /* 0x000fe20000400000 */
[----:B----4-:R-:W-:Y:S03]  /*a460*/  @!P4 FMUL R113, R113, R113 ;  /* 0x000000717171c220 */ /* 0x010fe60000400000 */
[----:B------:R2:W3:Y:S02]  /*a470*/  MUFU.EX2 R115, R13 ;  /* 0x0000000d00737308 */ /* 0x0004e40000000800 */
[----:B--2---:R-:W2:Y:S01]  /*a480*/  LDS.128 R12, [R0+0x2e0a0] ;  /* 0x02e0a000000c7984 */ /* 0x004ea20000000c00 */
[----:B---3--:R-:W-:Y:S01]  /*a490*/  @!P0 FMUL R115, R115, R115 ;  /* 0x0000007373738220 */ /* 0x008fe20000400000 */
[C---:B-1----:R-:W-:Y:S02]  /*a4a0*/  FFMA2 R4, R3.reuse.F32, R24.F32x2.HI_LO, R4.F32x2.HI_LO ;  /* 0x0000001803047249 */ /* 0x042fe40000040004 */
[C---:B------:R-:W-:Y:S02]  /*a4b0*/  FFMA2 R6, R3.reuse.F32, R26.F32x2.HI_LO, R6.F32x2.HI_LO ;  /* 0x0000001a03067249 */ /* 0x040fe40000040006 */
[C---:B------:R-:W-:Y:S01]  /*a4c0*/  FFMA2 R8, R3.reuse.F32, R28.F32x2.HI_LO, R8.F32x2.HI_LO ;  /* 0x0000001c03087249 */ /* 0x040fe20000040008 */
[----:B------:R-:W-:Y:S01]  /*a4d0*/  FSETP.GEU.AND P6, PT, R4, -126, PT ;  /* 0xc2fc00000400780b */ /* 0x000fe20003fce000 */
[----:B------:R-:W-:Y:S01]  /*a4e0*/  FFMA2 R10, R3.F32, R30.F32x2.HI_LO, R10.F32x2.HI_LO ;  /* 0x0000001e030a7249 */ /* 0x000fe2000004000a */
[----:B------:R-:W-:Y:S02]  /*a4f0*/  FSETP.GEU.AND P3, PT, R5, -126, PT ;  /* 0xc2fc00000500780b */ /* 0x000fe40003f6e000 */
[----:B------:R-:W-:Y:S02]  /*a500*/  FSETP.GEU.AND P2, PT, R6, -126, PT ;  /* 0xc2fc00000600780b */ /* 0x000fe40003f4e000 */
[----:B------:R-:W-:Y:S02]  /*a510*/  FSETP.GEU.AND P1, PT, R7, -126, PT ;  /* 0xc2fc00000700780b */ /* 0x000fe40003f2e000 */
[----:B------:R-:W-:Y:S02]  /*a520*/  FSETP.GEU.AND P0, PT, R8, -126, PT ;  /* 0xc2fc00000800780b */ /* 0x000fe40003f0e000 */
[----:B------:R-:W-:Y:S02]  /*a530*/  FSETP.GEU.AND P5, PT, R9, -126, PT ;  /* 0xc2fc00000900780b */ /* 0x000fe40003fae000 */
[----:B------:R-:W-:Y:S01]  /*a540*/  FSETP.GEU.AND P4, PT, R10, -126, PT ;  /* 0xc2fc00000a00780b */ /* 0x000fe20003f8e000 */
[----:B------:R-:W-:Y:S02]  /*a550*/  @!P6 FMUL R4, R4, 0.5 ;  /* 0x3f0000000404e820 */ /* 0x000fe40000400000 */
[----:B------:R-:W-:Y:S02]  /*a560*/  @!P3 FMUL R5, R5, 0.5 ;  /* 0x3f0000000505b820 */ /* 0x000fe40000400000 */
[----:B------:R-:W1:Y:S01]  /*a570*/  MUFU.EX2 R110, R4 ;  /* 0x00000004006e7308 */ /* 0x000e620000000800 */
[----:B------:R-:W-:Y:S01]  /*a580*/  @!P2 FMUL R6, R6, 0.5 ;  /* 0x3f0000000606a820 */ /* 0x000fe20000400000 */
[----:B------:R-:W-:Y:S02]  /*a590*/  @!P1 FMUL R7, R7, 0.5 ;  /* 0x3f00000007079820 */ /* 0x000fe40000400000 */
[----:B------:R-:W-:Y:S02]  /*a5a0*/  @!P0 FMUL R8, R8, 0.5 ;  /* 0x3f00000008088820 */ /* 0x000fe40000400000 */
[----:B------:R-:W-:Y:S04]  /*a5b0*/  @!P5 FMUL R9, R9, 0.5 ;  /* 0x3f0000000909d820 */ /* 0x000fe80000400000 */
[----:B------:R-:W3:Y:S01]  /*a5c0*/  MUFU.EX2 R111, R5 ;  /* 0x00000005006f7308 */ /* 0x000ee20000000800 */
[----:B------:R-:W-:Y:S01]  /*a5d0*/  @!P4 FMUL R10, R10, 0.5 ;  /* 0x3f0000000a0ac820 */ /* 0x000fe20000400000 */
[C---:B--2---:R-:W-:Y:S08]  /*a5e0*/  FFMA2 R12, R3.reuse.F32, R32.F32x2.HI_LO, R12.F32x2.HI_LO ;  /* 0x00000020030c7249 */ /* 0x044ff0000004000c */
[----:B------:R-:W2:Y:S01]  /*a5f0*/  MUFU.EX2 R108, R6 ;  /* 0x00000006006c7308 */ /* 0x000ea20000000800 */
[----:B------:R-:W-:Y:S02]  /*a600*/  FFMA2 R14, R3.F32, R34.F32x2.HI_LO, R14.F32x2.HI_LO ;  /* 0x00000022030e7249 */ /* 0x000fe4000004000e */
[----:B-1----:R-:W-:Y:S01]  /*a610*/  @!P6 FMUL R110, R110, R110 ;  /* 0x0000006e6e6ee220 */ /* 0x002fe20000400000 */
[----:B------:R-:W-:Y:S06]  /*a620*/  FSETP.GEU.AND P6, PT, R11, -126, PT ;  /* 0xc2fc00000b00780b */ /* 0x000fec0003fce000 */
[----:B------:R1:W4:Y:S01]  /*a630*/  MUFU.EX2 R109, R7 ;  /* 0x00000007006d7308 */ /* 0x0003220000000800 */
[----:B---3--:R-:W-:Y:S01]  /*a640*/  @!P3 FMUL R111, R111, R111 ;  /* 0x0000006f6f6fb220 */ /* 0x008fe20000400000 */
[----:B------:R-:W-:Y:S08]  /*a650*/  FSETP.GEU.AND P3, PT, R12, -126, PT ;  /* 0xc2fc00000c00780b */ /* 0x000ff00003f6e000 */
[----:B------:R-:W3:Y:S01]  /*a660*/  MUFU.EX2 R18, R8 ;  /* 0x0000000800127308 */ /* 0x000ee20000000800 */
[----:B------:R-:W-:Y:S01]  /*a670*/  @!P6 FMUL R11, R11, 0.5 ;  /* 0x3f0000000b0be820 */ /* 0x000fe20000400000 */
[----:B--2---:R-:W-:Y:S01]  /*a680*/  @!P2 FMUL R108, R108, R108 ;  /* 0x0000006c6c6ca220 */ /* 0x004fe20000400000 */
[----:B------:R-:W-:Y:S02]  /*a690*/  FSETP.GEU.AND P2, PT, R13, -126, PT ;  /* 0xc2fc00000d00780b */ /* 0x000fe40003f4e000 */
[----:B------:R-:W-:Y:S05]  /*a6a0*/  @!P3 FMUL R12, R12, 0.5 ;  /* 0x3f0000000c0cb820 */ /* 0x000fea0000400000 */
[----:B------:R-:W2:Y:S01]  /*a6b0*/  MUFU.EX2 R19, R9 ;  /* 0x0000000900137308 */ /* 0x000ea20000000800 */
[----:B-1----:R-:W1:Y:S01]  /*a6c0*/  LDS.128 R4, [R0+0x2e0b0] ;  /* 0x02e0b00000047984 */ /* 0x002e620000000c00 */
[----:B----4-:R-:W-:Y:S01]  /*a6d0*/  @!P1 FMUL R109, R109, R109 ;  /* 0x0000006d6d6d9220 */ /* 0x010fe20000400000 */
[----:B------:R-:W-:Y:S07]  /*a6e0*/  FSETP.GEU.AND P1, PT, R14, -126, PT ;  /* 0xc2fc00000e00780b */ /* 0x000fee0003f2e000 */
[----:B------:R-:W4:Y:S01]  /*a6f0*/  MUFU.EX2 R16, R10 ;  /* 0x0000000a00107308 */ /* 0x000f220000000800 */
[----:B------:R-:W-:Y:S01]  /*a700*/  @!P2 FMUL R13, R13, 0.5 ;  /* 0x3f0000000d0da820 */ /* 0x000fe20000400000 */
[----:B---3--:R-:W-:Y:S01]  /*a710*/  @!P0 FMUL R18, R18, R18 ;  /* 0x0000001212128220 */ /* 0x008fe20000400000 */
[----:B------:R-:W-:Y:S07]  /*a720*/  FSETP.GEU.AND P0, PT, R15, -126, PT ;  /* 0xc2fc00000f00780b */ /* 0x000fee0003f0e000 */
[----:B------:R3:W5:Y:S01]  /*a730*/  MUFU.EX2 R17, R11 ;  /* 0x0000000b00117308 */ /* 0x0007620000000800 */
[----:B------:R-:W-:Y:S01]  /*a740*/  @!P1 FMUL R14, R14, 0.5 ;  /* 0x3f0000000e0e9820 */ /* 0x000fe20000400000 */
[----:B--2---:R-:W-:Y:S08]  /*a750*/  @!P5 FMUL R19, R19, R19 ;  /* 0x000000131313d220 */ /* 0x004ff00000400000 */
[----:B------:R-:W2:Y:S01]  /*a760*/  MUFU.EX2 R20, R12 ;  /* 0x0000000c00147308 */ /* 0x000ea20000000800 */
[----:B------:R-:W-:Y:S01]  /*a770*/  @!P0 FMUL R15, R15, 0.5 ;  /* 0x3f0000000f0f8820 */ /* 0x000fe20000400000 */
[----:B----4-:R-:W-:Y:S08]  /*a780*/  @!P4 FMUL R16, R16, R16 ;  /* 0x000000101010c220 */ /* 0x010ff00000400000 */
[----:B------:R-:W4:Y:S01]  /*a790*/  MUFU.EX2 R107, R13 ;  /* 0x0000000d006b7308 */ /* 0x000f220000000800 */
[----:B---3--:R-:W3:Y:S01]  /*a7a0*/  LDS.128 R8, [R0+0x2e100] ;  /* 0x02e1000000087984 */ /* 0x008ee20000000c00 */
[----:B-----5:R-:W-:Y:S08]  /*a7b0*/  @!P6 FMUL R17, R17, R17 ;  /* 0x000000111111e220 */ /* 0x020ff00000400000 */
[----:B------:R-:W5:Y:S01]  /*a7c0*/  MUFU.EX2 R96, R14 ;  /* 0x0000000e00607308 */ /* 0x000f620000000800 */
[C---:B-1----:R-:W-:Y:S02]  /*a7d0*/  FFMA2 R4, R3.reuse.F32, R36.F32x2.HI_LO, R4.F32x2.HI_LO ;  /* 0x0000002403047249 */ /* 0x042fe40000040004 */
[----:B------:R-:W-:Y:S02]  /*a7e0*/  FFMA2 R6, R3.F32, R38.F32x2.HI_LO, R6.F32x2.HI_LO ;  /* 0x0000002603067249 */ /* 0x000fe40000040006 */
[----:B--2---:R-:W-:Y:S01]  /*a7f0*/  @!P3 FMUL R20, R20, R20 ;  /* 0x000000141414b220 */ /* 0x004fe20000400000 */
[----:B------:R-:W-:Y:S04]  /*a800*/  FSETP.GEU.AND P5, PT, R4, -126, PT ;  /* 0xc2fc00000400780b */ /* 0x000fe80003fae000 */
[----:B------:R1:W2:Y:S01]  /*a810*/  MUFU.EX2 R97, R15 ;  /* 0x0000000f00617308 */ /* 0x0002a20000000800 */
[----:B------:R-:W-:Y:S01]  /*a820*/  FSETP.GEU.AND P4, PT, R5, -126, PT ;  /* 0xc2fc00000500780b */ /* 0x000fe20003f8e000 */
[----:B----4-:R-:W-:Y:S01]  /*a830*/  @!P2 FMUL R107, R107, R107 ;  /* 0x0000006b6b6ba220 */ /* 0x010fe20000400000 */
[----:B------:R-:W-:Y:S02]  /*a840*/  FSETP.GEU.AND P6, PT, R6, -126, PT ;  /* 0xc2fc00000600780b */ /* 0x000fe40003fce000 */
[----:B------:R-:W-:Y:S01]  /*a850*/  FSETP.GEU.AND P3, PT, R7, -126, PT ;  /* 0xc2fc00000700780b */ /* 0x000fe20003f6e000 */
[----:B-----5:R-:W-:Y:S03]  /*a860*/  @!P1 FMUL R96, R96, R96 ;  /* 0x0000006060609220 */ /* 0x020fe60000400000 */
[----:B------:R-:W-:Y:S05]  /*a870*/  @!P5 FMUL R4, R4, 0.5 ;  /* 0x3f0000000404d820 */ /* 0x000fea0000400000 */
[----:B------:R-:W-:Y:S01]  /*a880*/  @!P4 FMUL R5, R5, 0.5 ;  /* 0x3f0000000505c820 */ /* 0x000fe20000400000 */
[----:B------:R-:W4:Y:S01]  /*a890*/  MUFU.EX2 R94, R4 ;  /* 0x00000004005e7308 */ /* 0x000f220000000800 */
[----:B------:R-:W-:Y:S01]  /*a8a0*/  @!P6 FMUL R6, R6, 0.5 ;  /* 0x3f0000000606e820 */ /* 0x000fe20000400000 */
[----:B-1----:R-:W1:Y:S01]  /*a8b0*/  LDS.128 R12, [R0+0x2e110] ;  /* 0x02e11000000c7984 */ /* 0x002e620000000c00 */
[----:B------:R-:W-:Y:S01]  /*a8c0*/  @!P3 FMUL R7, R7, 0.5 ;  /* 0x3f0000000707b820 */ /* 0x000fe20000400000 */
[----:B--2---:R-:W-:Y:S06]  /*a8d0*/  @!P0 FMUL R97, R97, R97 ;  /* 0x0000006161618220 */ /* 0x004fec0000400000 */
[----:B------:R-:W2:Y:S01]  /*a8e0*/  MUFU.EX2 R95, R5 ;  /* 0x00000005005f7308 */ /* 0x000ea20000000800 */
[----:B---3--:R-:W-:Y:S01]  /*a8f0*/  FFMA2 R8, R3.F32, R40.F32x2.HI_LO, R8.F32x2.HI_LO ;  /* 0x0000002803087249 */ /* 0x008fe20000040008 */
[----:B------:R-:W-:Y:S01]  /*a900*/  F2FP.F16.F32.PACK_AB R40, R111, R110 ;  /* 0x0000006e6f28723e */ /* 0x000fe200000000ff */
[----:B------:R-:W-:Y:S01]  /*a910*/  FFMA2 R10, R3.F32, R42.F32x2.HI_LO, R10.F32x2.HI_LO ;  /* 0x0000002a030a7249 */ /* 0x000fe2000004000a */
[----:B------:R-:W-:Y:S02]  /*a920*/  F2FP.F16.F32.PACK_AB R41, R109, R108 ;  /* 0x0000006c6d29723e */ /* 0x000fe400000000ff */
[----:B------:R-:W-:Y:S04]  /*a930*/  FSETP.GEU.AND P2, PT, R8, -126, PT ;  /* 0xc2fc00000800780b */ /* 0x000fe80003f4e000 */
[----:B------:R-:W3:Y:S01]  /*a940*/  MUFU.EX2 R92, R6 ;  /* 0x00000006005c7308 */ /* 0x000ee20000000800 */
[----:B------:R-:W-:Y:S01]  /*a950*/  FSETP.GEU.AND P1, PT, R9, -126, PT ;  /* 0xc2fc00000900780b */ /* 0x000fe20003f2e000 */
[----:B----4-:R-:W-:Y:S01]  /*a960*/  @!P5 FMUL R94, R94, R94 ;  /* 0x0000005e5e5ed220 */ /* 0x010fe20000400000 */
[----:B------:R-:W-:Y:S02]  /*a970*/  FSETP.GEU.AND P0, PT, R10, -126, PT ;  /* 0xc2fc00000a00780b */ /* 0x000fe40003f0e000 */
[----:B------:R-:W-:Y:S02]  /*a980*/  FSETP.GEU.AND P5, PT, R11, -126, PT ;  /* 0xc2fc00000b00780b */ /* 0x000fe40003fae000 */
[----:B------:R-:W-:Y:S03]  /*a990*/  F2FP.F16.F32.PACK_AB R42, R19, R18 ;  /* 0x00000012132a723e */ /* 0x000fe600000000ff */
[----:B------:R4:W5:Y:S01]  /*a9a0*/  MUFU.EX2 R93, R7 ;  /* 0x00000007005d7308 */ /* 0x0009620000000800 */
[----:B--2---:R-:W-:Y:S01]  /*a9b0*/  @!P4 FMUL R95, R95, R95 ;  /* 0x0000005f5f5fc220 */ /* 0x004fe20000400000 */
[----:B------:R-:W-:Y:S01]  /*a9c0*/  F2FP.F16.F32.PACK_AB R43, R17, R16 ;  /* 0x00000010112b723e */ /* 0x000fe200000000ff */
[----:B------:R-:W-:Y:S01]  /*a9d0*/  @!P2 FMUL R8, R8, 0.5 ;  /* 0x3f0000000808a820 */ /* 0x000fe20000400000 */
[----:B------:R-:W-:Y:S06]  /*a9e0*/  @!P1 FMUL R9, R9, 0.5 ;  /* 0x3f00000009099820 */ /* 0x000fec0000400000 */
[----:B------:R-:W2:Y:S01]  /*a9f0*/  MUFU.EX2 R90, R8 ;  /* 0x00000008005a7308 */ /* 0x000ea20000000800 */
[----:B------:R-:W-:Y:S01]  /*aa00*/  @!P0 FMUL R10, R10, 0.5 ;  /* 0x3f0000000a0a8820 */ /* 0x000fe20000400000 */
[----:B------:R-:W-:Y:S01]  /*aa10*/  @!P5 FMUL R11, R11, 0.5 ;  /* 0x3f0000000b0bd820 */ /* 0x000fe20000400000 */
[----:B---3--:R-:W-:Y:S07]  /*aa20*/  @!P6 FMUL R92, R92, R92 ;  /* 0x0000005c5c5ce220 */ /* 0x008fee0000400000 */
[----:B------:R-:W3:Y:S01]  /*aa30*/  MUFU.EX2 R91, R9 ;  /* 0x00000009005b7308 */ /* 0x000ee20000000800 */
[----:B----4-:R-:W4:Y:S01]  /*aa40*/  LDS.128 R4, [R0+0x2e120] ;  /* 0x02e1200000047984 */ /* 0x010f220000000c00 */
[----:B-1----:R-:W-:Y:S01]  /*aa50*/  FFMA2 R12, R3.F32, R44.F32x2.HI_LO, R12.F32x2.HI_LO ;  /* 0x0000002c030c7249 */ /* 0x002fe2000004000c */
[----:B------:R-:W-:Y:S01]  /*aa60*/  F2FP.F16.F32.PACK_AB R44, R107, R20 ;  /* 0x000000146b2c723e */ /* 0x000fe200000000ff */
[----:B------:R-:W-:Y:S01]  /*aa70*/  FFMA2 R14, R3.F32, R46.F32x2.HI_LO, R14.F32x2.HI_LO ;  /* 0x0000002e030e7249 */ /* 0x000fe2000004000e */
[----:B------:R-:W-:Y:S01]  /*aa80*/  F2FP.F16.F32.PACK_AB R45, R97, R96 ;  /* 0x00000060612d723e */ /* 0x000fe200000000ff */
[----:B-----5:R-:W-:Y:S01]  /*aa90*/  @!P3 FMUL R93, R93, R93 ;  /* 0x0000005d5d5db220 */ /* 0x020fe20000400000 */
[----:B------:R-:W-:Y:S03]  /*aaa0*/  FSETP.GEU.AND P4, PT, R12, -126, PT ;  /* 0xc2fc00000c00780b */ /* 0x000fe60003f8e000 */
[----:B------:R-:W1:Y:S01]  /*aab0*/  MUFU.EX2 R88, R10 ;  /* 0x0000000a00587308 */ /* 0x000e620000000800 */
[----:B------:R-:W-:Y:S01]  /*aac0*/  FSETP.GEU.AND P6, PT, R13, -126, PT ;  /* 0xc2fc00000d00780b */ /* 0x000fe20003fce000 */
[----:B--2---:R-:W-:Y:S01]  /*aad0*/  @!P2 FMUL R90, R90, R90 ;  /* 0x0000005a5a5aa220 */ /* 0x004fe20000400000 */
[----:B------:R-:W-:Y:S02]  /*aae0*/  FSETP.GEU.AND P3, PT, R14, -126, PT ;  /* 0xc2fc00000e00780b */ /* 0x000fe40003f6e000 */
[----:B------:R-:W-:Y:S02]  /*aaf0*/  FSETP.GEU.AND P2, PT, R15, -126, PT ;  /* 0xc2fc00000f00780b */ /* 0x000fe40003f4e000 */
[----:B------:R-:W-:Y:S03]  /*ab00*/  F2FP.F16.F32.PACK_AB R46, R95, R94 ;  /* 0x0000005e5f2e723e */ /* 0x000fe600000000ff */
[----:B------:R2:W5:Y:S01]  /*ab10*/  MUFU.EX2 R89, R11 ;  /* 0x0000000b00597308 */ /* 0x0005620000000800 */
[----:B---3--:R-:W-:Y:S01]  /*ab20*/  @!P1 FMUL R91, R91, R91 ;  /* 0x0000005b5b5b9220 */ /* 0x008fe20000400000 */
[----:B------:R-:W-:Y:S01]  /*ab30*/  F2FP.F16.F32.PACK_AB R47, R93, R92 ;  /* 0x0000005c5d2f723e */ /* 0x000fe200000000ff */
[----:B------:R-:W-:Y:S01]  /*ab40*/  @!P4 FMUL R12, R12, 0.5 ;  /* 0x3f0000000c0cc820 */ /* 0x000fe20000400000 */
[----:B------:R-:W-:Y:S02]  /*ab50*/  @!P6 FMUL R13, R13, 0.5 ;  /* 0x3f0000000d0de820 */ /* 0x000fe40000400000 */
[----:B------:R-:W-:Y:S04]  /*ab60*/  F2FP.F16.F32.PACK_AB R32, R91, R90 ;  /* 0x0000005a5b20723e */ /* 0x000fe800000000ff */
[----:B------:R-:W3:Y:S01]  /*ab70*/  MUFU.EX2 R86, R12 ;  /* 0x0000000c00567308 */ /* 0x000ee20000000800 */
[----:B------:R-:W-:Y:S01]  /*ab80*/  @!P3 FMUL R14, R14, 0.5 ;  /* 0x3f0000000e0eb820 */ /* 0x000fe20000400000 */
[----:B------:R-:W-:Y:S01]  /*ab90*/  @!P2 FMUL R15, R15, 0.5 ;  /* 0x3f0000000f0fa820 */ /* 0x000fe20000400000 */
[----:B-1----:R-:W-:Y:S07]  /*aba0*/  @!P0 FMUL R88, R88, R88 ;  /* 0x0000005858588220 */ /* 0x002fee0000400000 */
[----:B------:R-:W1:Y:S01]  /*abb0*/  MUFU.EX2 R87, R13 ;  /* 0x0000000d00577308 */ /* 0x000e620000000800 */
[----:B--2---:R-:W2:Y:S01]  /*abc0*/  LDS.128 R8, [R0+0x2e130] ;  /* 0x02e1300000087984 */ /* 0x004ea20000000c00 */
[----:B-----5:R-:W-:Y:S05]  /*abd0*/  @!P5 FMUL R89, R89, R89 ;  /* 0x000000595959d220 */ /* 0x020fea0000400000 */
[----:B------:R-:W-:Y:S03]  /*abe0*/  F2FP.F16.F32.PACK_AB R33, R89, R88 ;  /* 0x000000585921723e */ /* 0x000fe600000000ff */
[----:B------:R-:W5:Y:S01]  /*abf0*/  MUFU.EX2 R84, R14 ;  /* 0x0000000e00547308 */ /* 0x000f620000000800 */
[----:B----4-:R-:W-:Y:S01]  /*ac00*/  FFMA2 R4, R3.F32, R48.F32x2.HI_LO, R4.F32x2.HI_LO ;  /* 0x0000003003047249 */ /* 0x010fe20000040004 */
[----:B------:R-:W-:Y:S01]  /*ac10*/  F2FP.F16.F32.PACK_AB R48, R125, R124 ;  /* 0x0000007c7d30723e */ /* 0x000fe200000000ff */
[----:B------:R-:W-:Y:S01]  /*ac20*/  FFMA2 R6, R3.F32, R50.F32x2.HI_LO, R6.F32x2.HI_LO ;  /* 0x0000003203067249 */ /* 0x000fe20000040006 */
[----:B------:R-:W-:Y:S01]  /*ac30*/  F2FP.F16.F32.PACK_AB R51, R98, R23 ;  /* 0x000000176233723e */ /* 0x000fe200000000ff */
[----:B---3--:R-:W-:Y:S01]  /*ac40*/  @!P4 FMUL R86, R86, R86 ;  /* 0x000000565656c220 */ /* 0x008fe20000400000 */
[----:B------:R-:W-:Y:S01]  /*ac50*/  FSETP.GEU.AND P1, PT, R4, -126, PT ;  /* 0xc2fc00000400780b */ /* 0x000fe20003f2e000 */
[----:B------:R-:W-:Y:S03]  /*ac60*/  IMAD.MOV.U32 R23, RZ, RZ, R98 ;  /* 0x000000ffff177224 */ /* 0x000fe600078e0062 */
[----:B------:R3:W4:Y:S01]  /*ac70*/  MUFU.EX2 R85, R15 ;  /* 0x0000000f00557308 */ /* 0x0007220000000800 */
[----:B------:R-:W-:Y:S01]  /*ac80*/  FSETP.GEU.AND P0, PT, R5, -126, PT ;  /* 0xc2fc00000500780b */ /* 0x000fe20003f0e000 */
[----:B-1----:R-:W-:Y:S01]  /*ac90*/  @!P6 FMUL R87, R87, R87 ;  /* 0x000000575757e220 */ /* 0x002fe20000400000 */
[----:B------:R-:W-:Y:S02]  /*aca0*/  FSETP.GEU.AND P5, PT, R6, -126, PT ;  /* 0xc2fc00000600780b */ /* 0x000fe40003fae000 */
[----:B------:R-:W-:Y:S02]  /*acb0*/  FSETP.GEU.AND P4, PT, R7, -126, PT ;  /* 0xc2fc00000700780b */ /* 0x000fe40003f8e000 */
[----:B------:R-:W-:Y:S01]  /*acc0*/  F2FP.F16.F32.PACK_AB R49, R123, R122 ;  /* 0x0000007a7b31723e */ /* 0x000fe200000000ff */
[----:B-----5:R-:W-:Y:S01]  /*acd0*/  @!P3 FMUL R84, R84, R84 ;  /* 0x000000545454b220 */ /* 0x020fe20000400000 */
[----:B------:R-:W-:Y:S01]  /*ace0*/  F2FP.F16.F32.PACK_AB R50, R121, R120 ;  /* 0x000000787932723e */ /* 0x000fe200000000ff */
[----:B------:R-:W-:Y:S01]  /*acf0*/  @!P1 FMUL R4, R4, 0.5 ;  /* 0x3f00000004049820 */ /* 0x000fe20000400000 */
[----:B------:R-:W-:Y:S03]  /*ad00*/  F2FP.F16.F32.PACK_AB R34, R87, R86 ;  /* 0x000000565722723e */ /* 0x000fe600000000ff */
[----:B------:R-:W-:Y:S01]  /*ad10*/  @!P0 FMUL R5, R5, 0.5 ;  /* 0x3f00000005058820 */ /* 0x000fe20000400000 */
[----:B------:R-:W1:Y:S01]  /*ad20*/  MUFU.EX2 R24, R4 ;  /* 0x0000000400187308 */ /* 0x000e620000000800 */
[----:B------:R-:W-:Y:S01]  /*ad30*/  @!P5 FMUL R6, R6, 0.5 ;  /* 0x3f0000000606d820 */ /* 0x000fe20000400000 */
[----:B---3--:R-:W3:Y:S01]  /*ad40*/  LDS.128 R12, [R0+0x2e180] ;  /* 0x02e18000000c7984 */ /* 0x008ee20000000c00 */
[----:B------:R-:W-:Y:S01]  /*ad50*/  @!P4 FMUL R7, R7, 0.5 ;  /* 0x3f0000000707c820 */ /* 0x000fe20000400000 */
[----:B----4-:R-:W-:Y:S06]  /*ad60*/  @!P2 FMUL R85, R85, R85 ;  /* 0x000000555555a220 */ /* 0x010fec0000400000 */
[----:B------:R-:W4:Y:S01]  /*ad70*/  MUFU.EX2 R21, R5 ;  /* 0x0000000500157308 */ /* 0x000f220000000800 */
[----:B------:R-:W-:Y:S01]  /*ad80*/  F2FP.F16.F32.PACK_AB R35, R85, R84 ;  /* 0x000000545523723e */ /* 0x000fe200000000ff */
[----:B--2---:R-:W-:Y:S01]  /*ad90*/  FFMA2 R8, R3.F32, R52.F32x2.HI_LO, R8.F32x2.HI_LO ;  /* 0x0000003403087249 */ /* 0x004fe20000040008 */
[----:B------:R-:W-:Y:S01]  /*ada0*/  F2FP.F16.F32.PACK_AB R52, R119, R118 ;  /* 0x000000767734723e */ /* 0x000fe200000000ff */
[----:B------:R-:W-:Y:S01]  /*adb0*/  FFMA2 R10, R3.F32, R54.F32x2.HI_LO, R10.F32x2.HI_LO ;  /* 0x00000036030a7249 */ /* 0x000fe2000004000a */
[----:B------:R-:W-:Y:S02]  /*adc0*/  F2FP.F16.F32.PACK_AB R53, R117, R116 ;  /* 0x000000747535723e */ /* 0x000fe400000000ff */
[----:B------:R-:W-:Y:S03]  /*add0*/  FSETP.GEU.AND P6, PT, R8, -126, PT ;  /* 0xc2fc00000800780b */ /* 0x000fe60003fce000 */
[----:B------:R-:W2:Y:S01]  /*ade0*/  MUFU.EX2 R26, R6 ;  /* 0x00000006001a7308 */ /* 0x000ea20000000800 */
[----:B------:R-:W-:Y:S01]  /*adf0*/  FSETP.GEU.AND P3, PT, R9, -126, PT ;  /* 0xc2fc00000900780b */ /* 0x000fe20003f6e000 */
[----:B-1----:R-:W-:Y:S01]  /*ae00*/  @!P1 FMUL R24, R24, R24 ;  /* 0x0000001818189220 */ /* 0x002fe20000400000 */
[----:B------:R-:W-:Y:S02]  /*ae10*/  FSETP.GEU.AND P2, PT, R10, -126, PT ;  /* 0xc2fc00000a00780b */ /* 0x000fe40003f4e000 */
[----:B------:R-:W-:Y:S02]  /*ae20*/  FSETP.GEU.AND P1, PT, R11, -126, PT ;  /* 0xc2fc00000b00780b */ /* 0x000fe40003f2e000 */
[----:B------:R-:W-:Y:S03]  /*ae30*/  F2FP.F16.F32.PACK_AB R54, R115, R114 ;  /* 0x000000727336723e */ /* 0x000fe600000000ff */
[----:B------:R1:W5:Y:S01]  /*ae40*/  MUFU.EX2 R25, R7 ;  /* 0x0000000700197308 */ /* 0x0003620000000800 */
[----:B----4-:R-:W-:Y:S01]  /*ae50*/  @!P0 FMUL R21, R21, R21 ;  /* 0x0000001515158220 */ /* 0x010fe20000400000 */
[----:B------:R-:W-:Y:S01]  /*ae60*/  F2FP.F16.F32.PACK_AB R55, R113, R112 ;  /* 0x000000707137723e */ /* 0x000fe200000000ff */
[----:B------:R-:W-:Y:S01]  /*ae70*/  @!P6 FMUL R8, R8, 0.5 ;  /* 0x3f0000000808e820 */ /* 0x000fe20000400000 */
[----:B------:R-:W-:Y:S02]  /*ae80*/  @!P3 FMUL R9, R9, 0.5 ;  /* 0x3f0000000909b820 */ /* 0x000fe40000400000 */
[----:B------:R-:W-:Y:S04]  /*ae90*/  F2FP.F16.F32.PACK_AB R36, R21, R24 ;  /* 0x000000181524723e */ /* 0x000fe800000000ff */
[----:B------:R-:W4:Y:S01]  /*aea0*/  MUFU.EX2 R28, R8 ;  /* 0x00000008001c7308 */ /* 0x000f220000000800 */
[----:B------:R-:W-:Y:S01]  /*aeb0*/  @!P2 FMUL R10, R10, 0.5 ;  /* 0x3f0000000a0aa820 */ /* 0x000fe20000400000 */
[----:B------:R-:W-:Y:S01]  /*aec0*/  @!P1 FMUL R11, R11, 0.5 ;  /* 0x3f0000000b0b9820 */ /* 0x000fe20000400000 */
[----:B--2---:R-:W-:Y:S07]  /*aed0*/  @!P5 FMUL R26, R26, R26 ;  /* 0x0000001a1a1ad220 */ /* 0x004fee0000400000 */
[----:B------:R-:W2:Y:S01]  /*aee0*/  MUFU.EX2 R27, R9 ;  /* 0x00000009001b7308 */ /* 0x000ea20000000800 */
[----:B-1----:R-:W1:Y:S01]  /*aef0*/  LDS.128 R4, [R0+0x2e190] ;  /* 0x02e1900000047984 */ /* 0x002e620000000c00 */
[C---:B---3--:R-:W-:Y:S02]  /*af00*/  FFMA2 R12, R3.reuse.F32, R58.F32x2.HI_LO, R12.F32x2.HI_LO ;  /* 0x0000003a030c7249 */ /* 0x048fe4000004000c */
[----:B------:R-:W-:Y:S02]  /*af10*/  FFMA2 R14, R3.F32, R60.F32x2.HI_LO, R14.F32x2.HI_LO ;  /* 0x0000003c030e7249 */ /* 0x000fe4000004000e */
[----:B-----5:R-:W-:Y:S01]  /*af20*/  @!P4 FMUL R25, R25, R25 ;  /* 0x000000191919c220 */ /* 0x020fe20000400000 */
[----:B------:R-:W-:Y:S03]  /*af30*/  FSETP.GEU.AND P0, PT, R12, -126, PT ;  /* 0xc2fc00000c00780b */ /* 0x000fe60003f0e000 */
[----:B------:R-:W3:Y:S01]  /*af40*/  MUFU.EX2 R58, R10 ;  /* 0x0000000a003a7308 */ /* 0x000ee20000000800 */
[----:B------:R-:W-:Y:S01]  /*af50*/  FSETP.GEU.AND P5, PT, R13, -126, PT ;  /* 0xc2fc00000d00780b */ /* 0x000fe20003fae000 */
[----:B----4-:R-:W-:Y:S01]  /*af60*/  @!P6 FMUL R28, R28, R28 ;  /* 0x0000001c1c1ce220 */ /* 0x010fe20000400000 */
[----:B------:R-:W-:Y:S02]  /*af70*/  FSETP.GEU.AND P4, PT, R14, -126, PT ;  /* 0xc2fc00000e00780b */ /* 0x000fe40003f8e000 */
[----:B------:R-:W-:Y:S01]  /*af80*/  FSETP.GEU.AND P6, PT, R15, -126, PT ;  /* 0xc2fc00000f00780b */ /* 0x000fe20003fce000 */
[----:B------:R-:W-:Y:S01]  /*af90*/  IMAD.MOV.U32 R60, RZ, RZ, R28 ;  /* 0x000000ffff3c7224 */ /* 0x000fe200078e001c */
[----:B------:R-:W-:Y:S03]  /*afa0*/  F2FP.F16.F32.PACK_AB R37, R25, R26 ;  /* 0x0000001a1925723e */ /* 0x000fe600000000ff */
[----:B------:R4:W5:Y:S01]  /*afb0*/  MUFU.EX2 R59, R11 ;  /* 0x0000000b003b7308 */ /* 0x0009620000000800 */
[----:B--2---:R-:W-:Y:S01]  /*afc0*/  @!P3 FMUL R27, R27, R27 ;  /* 0x0000001b1b1bb220 */ /* 0x004fe20000400000 */
[----:B------:R-:W-:Y:S03]  /*afd0*/  @!P0 FMUL R12, R12, 0.5 ;  /* 0x3f0000000c0c8820 */ /* 0x000fe60000400000 */
[----:B------:R-:W-:Y:S02]  /*afe0*/  IMAD.MOV.U32 R61, RZ, RZ, R27 ;  /* 0x000000ffff3d7224 */ /* 0x000fe400078e001b */
[----:B------:R-:W-:Y:S01]  /*aff0*/  @!P5 FMUL R13, R13, 0.5 ;  /* 0x3f0000000d0dd820 */ /* 0x000fe20000400000 */
[----:B------:R-:W-:Y:S02]  /*b000*/  F2FP.F16.F32.PACK_AB R38, R27, R28 ;  /* 0x0000001c1b26723e */ /* 0x000fe400000000ff */
[----:B------:R-:W2:Y:S01]  /*b010*/  MUFU.EX2 R30, R12 ;  /* 0x0000000c001e7308 */ /* 0x000ea20000000800 */
[----:B------:R-:W-:Y:S01]  /*b020*/  @!P4 FMUL R14, R14, 0.5 ;  /* 0x3f0000000e0ec820 */ /* 0x000fe20000400000 */
[----:B------:R-:W-:Y:S01]  /*b030*/  @!P6 FMUL R15, R15, 0.5 ;  /* 0x3f0000000f0fe820 */ /* 0x000fe20000400000 */
[----:B---3--:R-:W-:Y:S07]  /*b040*/  @!P2 FMUL R58, R58, R58 ;  /* 0x0000003a3a3aa220 */ /* 0x008fee0000400000 */
[----:B------:R-:W3:Y:S01]  /*b050*/  MUFU.EX2 R29, R13 ;  /* 0x0000000d001d7308 */ /* 0x000ee20000000800 */
[----:B----4-:R-:W4:Y:S01]  /*b060*/  LDS.128 R8, [R0+0x2e1a0] ;  /* 0x02e1a00000087984 */ /* 0x010f220000000c00 */
[----:B-----5:R-:W-:Y:S05]  /*b070*/  @!P1 FMUL R59, R59, R59 ;  /* 0x0000003b3b3b9220 */ /* 0x020fea0000400000 */
[----:B------:R-:W-:Y:S03]  /*b080*/  F2FP.F16.F32.PACK_AB R39, R59, R58 ;  /* 0x0000003a3b27723e */ /* 0x000fe600000000ff */
[----:B------:R-:W-:Y:S01]  /*b090*/  MUFU.EX2 R80, R14 ;  /* 0x0000000e00507308 */ /* 0x000fe20000000800 */
[C---:B-1----:R-:W-:Y:S02]  /*b0a0*/  FFMA2 R4, R3.reuse.F32, R62.F32x2.HI_LO, R4.F32x2.HI_LO ;  /* 0x0000003e03047249 */ /* 0x042fe40000040004 */
[----:B------:R-:W-:Y:S02]  /*b0b0*/  IMAD.MOV.U32 R63, RZ, RZ, R25 ;  /* 0x000000ffff3f7224 */ /* 0x000fe400078e0019 */
[----:B------:R-:W-:Y:S02]  /*b0c0*/  FFMA2 R6, R3.F32, R64.F32x2.HI_LO, R6.F32x2.HI_LO ;  /* 0x0000004003067249 */ /* 0x000fe40000040006 */
[----:B------:R-:W-:Y:S02]  /*b0d0*/  IMAD.MOV.U32 R64, RZ, RZ, R24 ;  /* 0x000000ffff407224 */ /* 0x000fe400078e0018 */
[----:B--2---:R-:W-:Y:S01]  /*b0e0*/  @!P0 FMUL R30, R30, R30 ;  /* 0x0000001e1e1e8220 */ /* 0x004fe20000400000 */
[----:B------:R-:W-:Y:S01]  /*b0f0*/  FSETP.GEU.AND P3, PT, R4, -126, PT ;  /* 0xc2fc00000400780b */ /* 0x000fe20003f6e000 */
[----:B------:R-:W-:Y:S01]  /*b100*/  IMAD.MOV.U32 R62, RZ, RZ, R26 ;  /* 0x000000ffff3e7224 */ /* 0x000fe200078e001a */
[----:B------:R1:W2:Y:S01]  /*b110*/  MUFU.EX2 R31, R15 ;  /* 0x0000000f001f7308 */ /* 0x0002a20000000800 */
[----:B------:R-:W-:Y:S01]  /*b120*/  FSETP.GEU.AND P1, PT, R6, -126, PT ;  /* 0xc2fc00000600780b */ /* 0x000fe20003f2e000 */
[----:B---3--:R-:W-:Y:S01]  /*b130*/  @!P5 FMUL R29, R29, R29 ;  /* 0x0000001d1d1dd220 */ /* 0x008fe20000400000 */
[----:B------:R-:W-:Y:S01]  /*b140*/  FSETP.GEU.AND P2, PT, R5, -126, PT ;  /* 0xc2fc00000500780b */ /* 0x000fe20003f4e000 */
[----:B------:R-:W-:Y:S01]  /*b150*/  IMAD.MOV.U32 R65, RZ, RZ, R21 ;  /* 0x000000ffff417224 */ /* 0x000fe200078e0015 */
[----:B------:R-:W-:Y:S02]  /*b160*/  FSETP.GEU.AND P0, PT, R7, -126, PT ;  /* 0xc2fc00000700780b */ /* 0x000fe40003f0e000 */
[----:B------:R-:W-:Y:S04]  /*b170*/  F2FP.F16.F32.PACK_AB R24, R29, R30 ;  /* 0x0000001e1d18723e */ /* 0x000fe800000000ff */
[----:B------:R-:W-:Y:S03]  /*b180*/  @!P3 FMUL R4, R4, 0.5 ;  /* 0x3f0000000404b820 */ /* 0x000fe60000400000 */
[----:B------:R-:W-:Y:S02]  /*b190*/  @!P1 FMUL R6, R6, 0.5 ;  /* 0x3f00000006069820 */ /* 0x000fe40000400000 */
[----:B------:R-:W-:Y:S01]  /*b1a0*/  @!P2 FMUL R5, R5, 0.5 ;  /* 0x3f0000000505a820 */ /* 0x000fe20000400000 */
[----:B------:R-:W3:Y:S01]  /*b1b0*/  MUFU.EX2 R4, R4 ;  /* 0x0000000400047308 */ /* 0x000ee20000000800 */
[----:B-1----:R1:W5:Y:S01]  /*b1c0*/  LDS.128 R12, [R0+0x2e1b0] ;  /* 0x02e1b000000c7984 */ /* 0x0023620000000c00 */
[----:B------:R-:W-:Y:S01]  /*b1d0*/  NOP ;  /* 0x0000000000007918 */ /* 0x000fe20000000000 */
[----:B--2---:R-:W-:Y:S01]  /*b1e0*/  @!P6 FMUL R31, R31, R31 ;  /* 0x0000001f1f1fe220 */ /* 0x004fe20000400000 */
[----:B------:R-:W-:Y:S06]  /*b1f0*/  @!P0 FMUL R7, R7, 0.5 ;  /* 0x3f00000007078820 */ /* 0x000fec0000400000 */
[----:B------:R2:W1:Y:S01]  /*b200*/  MUFU.EX2 R82, R6 ;  /* 0x0000000600527308 */ /* 0x0004620000000800 */
[C---:B----4-:R-:W-:Y:S01]  /*b210*/  FFMA2 R8, R3.reuse.F32, R66.F32x2.HI_LO, R8.F32x2.HI_LO ;  /* 0x0000004203087249 */ /* 0x050fe20000040008 */
[----:B------:R-:W-:Y:S01]  /*b220*/  BAR.SYNC.DEFER_BLOCKING 0x3, 0x100 ;  /* 0x00c4000000007b1d */ /* 0x000fe20000010000 */
[----:B------:R-:W-:Y:S02]  /*b230*/  FFMA2 R10, R3.F32, R68.F32x2.HI_LO, R10.F32x2.HI_LO ;  /* 0x00000044030a7249 */ /* 0x000fe4000004000a */
[----:B------:R-:W-:Y:S01]  /*b240*/  IMAD.MOV.U32 R66, RZ, RZ, R30 ;  /* 0x000000ffff427224 */ /* 0x000fe200078e001e */
[----:B------:R-:W-:Y:S01]  /*b250*/  FSETP.GEU.AND P5, PT, R8, -126, PT ;  /* 0xc2fc00000800780b */ /* 0x000fe20003fae000 */
[----:B------:R-:W-:Y:S03]  /*b260*/  IMAD.MOV.U32 R67, RZ, RZ, R29 ;  /* 0x000000ffff437224 */ /* 0x000fe600078e001d */
[----:B------:R-:W4:Y:S01]  /*b270*/  MUFU.EX2 R5, R5 ;  /* 0x0000000500057308 */ /* 0x000f220000000800 */
[----:B---3--:R-:W-:Y:S01]  /*b280*/  @!P3 FMUL R4, R4, R4 ;  /* 0x000000040404b220 */ /* 0x008fe20000400000 */
[----:B------:R-:W-:Y:S01]  /*b290*/  FSETP.GEU.AND P6, PT, R10, -126, PT ;  /* 0xc2fc00000a00780b */ /* 0x000fe20003fce000 */
[----:B------:R-:W-:Y:S01]  /*b2a0*/  IMAD.MOV.U32 R69, RZ, RZ, R31 ;  /* 0x000000ffff457224 */ /* 0x000fe200078e001f */
[----:B------:R-:W-:Y:S06]  /*b2b0*/  FSETP.GEU.AND P3, PT, R11, -126, PT ;  /* 0xc2fc00000b00780b */ /* 0x000fec0003f6e000 */
[----:B------:R-:W3:Y:S01]  /*b2c0*/  MUFU.EX2 R83, R7 ;  /* 0x0000000700537308 */ /* 0x000ee20000000800 */
[----:B--2---:R-:W-:Y:S02]  /*b2d0*/  IMAD.MOV.U32 R6, RZ, RZ, R80 ;  /* 0x000000ffff067224 */ /* 0x004fe400078e0050 */
[----:B-1----:R-:W-:Y:S01]  /*b2e0*/  @!P1 FMUL R82, R82, R82 ;  /* 0x0000005252529220 */ /* 0x002fe20000400000 */
[----:B------:R-:W-:Y:S01]  /*b2f0*/  @!P5 FMUL R8, R8, 0.5 ;  /* 0x3f0000000808d820 */ /* 0x000fe20000400000 */
[----:B------:R-:W-:Y:S01]  /*b300*/  SHF.R.U32.HI R0, RZ, 0x4, R2 ;  /* 0x00000004ff007819 */ /* 0x000fe20000011602 */
[----:B------:R-:W-:Y:S01]  /*b310*/  @!P4 FMUL R6, R6, R6 ;  /* 0x000000060606c220 */ /* 0x000fe20000400000 */
[----:B------:R-:W-:Y:S01]  /*b320*/  FSETP.GEU.AND P4, PT, R9, -126, PT ;  /* 0xc2fc00000900780b */ /* 0x000fe20003f8e000 */
[----:B------:R-:W-:Y:S02]  /*b330*/  @!P6 FMUL R10, R10, 0.5 ;  /* 0x3f0000000a0ae820 */ /* 0x000fe40000400000 */
[----:B------:R-:W1:Y:S01]  /*b340*/  MUFU.EX2 R80, R8 ;  /* 0x0000000800507308 */ /* 0x000e620000000800 */
[----:B----4-:R-:W-:Y:S01]  /*b350*/  @!P2 FMUL R5, R5, R5 ;  /* 0x000000050505a220 */ /* 0x010fe20000400000 */
[----:B------:R-:W-:Y:S01]  /*b360*/  LOP3.LUT R0, R0, 0x8, RZ, 0xc0, !PT ;  /* 0x0000000800007812 */ /* 0x000fe200078ec0ff */
[----:B------:R-:W-:Y:S01]  /*b370*/  @!P3 FMUL R11, R11, 0.5 ;  /* 0x3f0000000b0bb820 */ /* 0x000fe20000400000 */
[----:B------:R-:W-:Y:S01]  /*b380*/  F2FP.F16.F32.PACK_AB R25, R31, R6 ;  /* 0x000000061f19723e */ /* 0x000fe200000000ff */
[----:B------:R-:W-:Y:S01]  /*b390*/  IMAD.MOV.U32 R68, RZ, RZ, R6 ;  /* 0x000000ffff447224 */ /* 0x000fe200078e0006 */
[----:B------:R-:W-:Y:S01]  /*b3a0*/  F2FP.F16.F32.PACK_AB R26, R5, R4 ;  /* 0x00000004051a723e */ /* 0x000fe200000000ff */
[----:B------:R-:W-:Y:S03]  /*b3b0*/  IMAD.IADD R75, R75, 0x1, -R0 ;  /* 0x000000014b4b7824 */ /* 0x000fe600078e0a00 */
[----:B------:R-:W2:Y:S01]  /*b3c0*/  MUFU.EX2 R78, R10 ;  /* 0x0000000a004e7308 */ /* 0x000ea20000000800 */
[----:B-----5:R-:W-:Y:S02]  /*b3d0*/  FFMA2 R12, R3.F32, R70.F32x2.HI_LO, R12.F32x2.HI_LO ;  /* 0x00000046030c7249 */ /* 0x020fe4000004000c */
[----:B------:R-:W-:Y:S02]  /*b3e0*/  IMAD.MOV.U32 R70, RZ, RZ, R4 ;  /* 0x000000ffff467224 */ /* 0x000fe400078e0004 */
[----:B------:R-:W-:Y:S01]  /*b3f0*/  @!P4 FMUL R9, R9, 0.5 ;  /* 0x3f0000000909c820 */ /* 0x000fe20000400000 */
[----:B------:R-:W-:Y:S01]  /*b400*/  FFMA2 R14, R3.F32, R72.F32x2.HI_LO, R14.F32x2.HI_LO ;  /* 0x00000048030e7249 */ /* 0x000fe2000004000e */
[----:B------:R-:W-:Y:S01]  /*b410*/  SHF.R.U32.HI R0, RZ, 0x15, R75 ;  /* 0x00000015ff007819 */ /* 0x000fe2000001164b */
[----:B---3--:R-:W-:Y:S01]  /*b420*/  @!P0 FMUL R83, R83, R83 ;  /* 0x0000005353538220 */ /* 0x008fe20000400000 */
[----:B------:R-:W-:Y:S01]  /*b430*/  FSETP.GEU.AND P2, PT, R12, -126, PT ;  /* 0xc2fc00000c00780b */ /* 0x000fe20003f4e000 */
[----:B------:R-:W3:Y:S01]  /*b440*/  MUFU.EX2 R81, R9 ;  /* 0x0000000900517308 */ /* 0x000ee20000000800 */
[----:B-1----:R-:W-:Y:S01]  /*b450*/  @!P5 FMUL R80, R80, R80 ;  /* 0x000000505050d220 */ /* 0x002fe20000400000 */
[----:B------:R-:W-:Y:S01]  /*b460*/  FSETP.GEU.AND P1, PT, R13, -126, PT ;  /* 0xc2fc00000d00780b */ /* 0x000fe20003f2e000 */
[----:B------:R-:W-:Y:S01]  /*b470*/  IMAD.MOV.U32 R71, RZ, RZ, R5 ;  /* 0x000000ffff477224 */ /* 0x000fe200078e0005 */
[----:B------:R-:W-:Y:S02]  /*b480*/  FSETP.GEU.AND P5, PT, R14, -126, PT ;  /* 0xc2fc00000e00780b */ /* 0x000fe40003fae000 */
[----:B------:R-:W-:Y:S01]  /*b490*/  ISETP.NE.AND P0, PT, R106, R0, PT ;  /* 0x000000006a00720c */ /* 0x000fe20003f05270 */
[----:B------:R-:W-:Y:S03]  /*b4a0*/  IMAD.MOV.U32 R106, RZ, RZ, R20 ;  /* 0x000000ffff6a7224 */ /* 0x000fe600078e0014 */
[----:B------:R-:W1:Y:S01]  /*b4b0*/  MUFU.EX2 R79, R11 ;  /* 0x0000000b004f7308 */ /* 0x000e620000000800 */
[----:B--2---:R-:W-:Y:S01]  /*b4c0*/  @!P6 FMUL R78, R78, R78 ;  /* 0x0000004e4e4ee220 */ /* 0x004fe20000400000 */
[----:B------:R-:W-:Y:S01]  /*b4d0*/  F2FP.F16.F32.PACK_AB R27, R83, R82 ;  /* 0x00000052531b723e */ /* 0x000fe200000000ff */
[----:B------:R-:W-:Y:S02]  /*b4e0*/  @!P2 FMUL R12, R12, 0.5 ;  /* 0x3f0000000c0ca820 */ /* 0x000fe40000400000 */
[----:B------:R-:W-:Y:S05]  /*b4f0*/  @!P1 FMUL R13, R13, 0.5 ;  /* 0x3f0000000d0d9820 */ /* 0x000fea0000400000 */
[----:B------:R-:W2:Y:S01]  /*b500*/  MUFU.EX2 R76, R12 ;  /* 0x0000000c004c7308 */ /* 0x000ea20000000800 */
[----:B---3--:R-:W-:Y:S01]  /*b510*/  @!P4 FMUL R81, R81, R81 ;  /* 0x000000515151c220 */ /* 0x008fe20000400000 */
[----:B------:R-:W-:Y:S01]  /*b520*/  FSETP.GEU.AND P4, PT, R15, -126, PT ;  /* 0xc2fc00000f00780b */ /* 0x000fe20003f8e000 */
[----:B------:R-:W-:Y:S03]  /*b530*/  @!P5 FMUL R14, R14, 0.5 ;  /* 0x3f0000000e0ed820 */ /* 0x000fe60000400000 */
[----:B------:R-:W-:Y:S04]  /*b540*/  F2FP.F16.F32.PACK_AB R28, R81, R80 ;  /* 0x00000050511c723e */ /* 0x000fe800000000ff */
[----:B------:R-:W3:Y:S01]  /*b550*/  MUFU.EX2 R77, R13 ;  /* 0x0000000d004d7308 */ /* 0x000ee20000000800 */
[----:B-1----:R-:W-:Y:S05]  /*b560*/  @!P3 FMUL R79, R79, R79 ;  /* 0x0000004f4f4fb220 */ /* 0x002fea0000400000 */
[----:B------:R-:W-:Y:S01]  /*b570*/  F2FP.F16.F32.PACK_AB R29, R79, R78 ;  /* 0x0000004e4f1d723e */ /* 0x000fe200000000ff */
[----:B------:R-:W-:Y:S03]  /*b580*/  @!P4 FMUL R15, R15, 0.5 ;  /* 0x3f0000000f0fc820 */ /* 0x000fe60000400000 */
[----:B------:R-:W1:Y:S01]  /*b590*/  MUFU.EX2 R72, R14 ;  /* 0x0000000e00487308 */ /* 0x000e620000000800 */
[----:B--2---:R-:W-:Y:S09]  /*b5a0*/  @!P2 FMUL R76, R76, R76 ;  /* 0x0000004c4c4ca220 */ /* 0x004ff20000400000 */
[----:B------:R-:W2:Y:S01]  /*b5b0*/  MUFU.EX2 R73, R15 ;  /* 0x0000000f00497308 */ /* 0x000ea20000000800 */
[----:B---3--:R-:W-:Y:S05]  /*b5c0*/  @!P1 FMUL R77, R77, R77 ;  /* 0x0000004d4d4d9220 */ /* 0x008fea0000400000 */
[----:B------:R-:W-:Y:S01]  /*b5d0*/  F2FP.F16.F32.PACK_AB R30, R77, R76 ;  /* 0x0000004c4d1e723e */ /* 0x000fe200000000ff */
[----:B-1----:R-:W-:Y:S01]  /*b5e0*/  @!P5 FMUL R72, R72, R72 ;  /* 0x000000484848d220 */ /* 0x002fe20000400000 */
[----:B--2---:R-:W-:Y:S05]  /*b5f0*/  @!P4 FMUL R73, R73, R73 ;  /* 0x000000494949c220 */ /* 0x004fea0000400000 */
[----:B------:R-:W-:Y:S01]  /*b600*/  F2FP.F16.F32.PACK_AB R31, R73, R72 ;  /* 0x00000048491f723e */ /* 0x000fe200000000ff */
[----:B------:R-:W-:Y:S06]  /*b610*/  @!P0 BRA `(.L_x_181) ;  /* 0x0000000000408947 */ /* 0x000fec0003800000 */
[----:B------:R-:W1:Y:S01]  /*b620*/  LDCU.64 UR8, c[0x4][0x80] ;  /* 0x01001000ff0877ac */ /* 0x000e620008000a00 */
[----:B------:R-:W-:Y:S01]  /*b630*/  MOV R15, 0x0 ;  /* 0x00000000000f7802 */ /* 0x000fe20000000f00 */
[----:B------:R-:W-:Y:S02]  /*b640*/  HFMA2 R12, -RZ, RZ, 0, 5.9604644775390625e-08 ;  /* 0x00000001ff0c7431 */ /* 0x000fe400000001ff */
[----:B------:R-:W-:Y:S02]  /*b650*/  IMAD.MOV.U32 R8, RZ, RZ, 0x1be ;  /* 0x000001beff087424 */ /* 0x000fe400078e00ff */
[----:B------:R-:W-:Y:S01]  /*b660*/  IMAD.MOV.U32 R13, RZ, RZ, RZ ;  /* 0x000000ffff0d7224 */ /* 0x000fe200078e00ff */
[----:B------:R-:W2:Y:S01]  /*b670*/  LDCU.64 UR6, c[0x4][0x88] ;  /* 0x01001100ff0677ac */ /* 0x000ea20008000a00 */
[----:B------:R-:W3:Y:S01]  /*b680*/  LDC.64 R14, c[0x4][R15] ;  /* 0x010000000f0e7b82 */ /* 0x000ee20000000a00 */
[----:B------:R-:W4:Y:S01]  /*b690*/  LDCU.64 UR4, c[0x4][0x10] ;  /* 0x01000200ff0477ac */ /* 0x000f220008000a00 */
[----:B-1----:R-:W-:Y:S01]  /*b6a0*/  MOV R5, UR9 ;  /* 0x0000000900057c02 */ /* 0x002fe20008000f00 */
[----:B------:R-:W-:Y:S01]  /*b6b0*/  IMAD.U32 R4, RZ, RZ, UR8 ;  /* 0x00000008ff047e24 */ /* 0x000fe2000f8e00ff */
[----:B--2---:R-:W-:Y:S01]  /*b6c0*/  MOV R7, UR7 ;  /* 0x0000000700077c02 */ /* 0x004fe20008000f00 */
[----:B------:R-:W-:Y:S01]  /*b6d0*/  IMAD.U32 R6, RZ, RZ, UR6 ;  /* 0x00000006ff067e24 */ /* 0x000fe2000f8e00ff */
[----:B----4-:R-:W-:Y:S01]  /*b6e0*/  MOV R11, UR5 ;  /* 0x00000005000b7c02 */ /* 0x010fe20008000f00 */
[----:B------:R-:W-:Y:S02]  /*b6f0*/  IMAD.U32 R10, RZ, RZ, UR4 ;  /* 0x00000004ff0a7e24 */ /* 0x000fe4000f8e00ff */
[----:B------:R-:W-:Y:S07]  /*b700*/  LEPC R20, `(.L_x_181) ;  /* 0x000000001014794e */ /* 0x000fee0000000000 */
[----:B---3--:R-:W-:Y:S05]  /*b710*/  CALL.ABS.NOINC R14 ;  /* 0x000000000e007343 */ /* 0x008fea0003c00000 */
.L_x_181:
[----:B------:R-:W-:Y:S05]  /*b720*/  WARPSYNC.ALL ;  /* 0x0000000000007948 */ /* 0x000fea0003800000 */
[C---:B------:R-:W-:Y:S01]  /*b730*/  R2UR UR4, R75.reuse ;  /* 0x000000004b0472ca */ /* 0x040fe200000e0000 */
[----:B------:R-:W-:Y:S05]  /*b740*/  VIADD R0, R75, 0x10 ;  /* 0x000000104b007836 */ /* 0x000fea0000000000 */
[----:B------:R-:W-:Y:S07]  /*b750*/  SHF.R.U32.HI R0, RZ, 0x15, R0 ;  /* 0x00000015ff007819 */ /* 0x000fee0000011600 */
[----:B------:R1:W-:Y:S02]  /*b760*/  STTM.x8 tmem[UR4], R48 ;  /* 0x00000030000079ed */ /* 0x0003e400081c0004 */
[----:B-1----:R-:W-:Y:S04]  /*b770*/  SHF.R.U32.HI R48, RZ, 0x5, R2 ;  /* 0x00000005ff307819 */ /* 0x002fe80000011602 */
[----:B------:R-:W-:Y:S04]  /*b780*/  LOP3.LUT R48, R48, 0x3, RZ, 0xc0, !PT ;  /* 0x0000000330307812 */ /* 0x000fe800078ec0ff */
[----:B------:R-:W-:Y:S11]  /*b790*/  ISETP.NE.AND P0, PT, R48, R0, PT ;  /* 0x000000003000720c */ /* 0x000ff60003f05270 */
[----:B------:R-:W-:Y:S02]  /*b7a0*/  @!UPT UIADD3 URZ, UPT, UPT, URZ, URZ, URZ ;  /* 0x000000fffffff290 */ /* 0x000fe4000fffe0ff */
[----:B------:R-:W-:Y:S05]  /*b7b0*/  @!P0 BRA `(.L_x_182) ;  /* 0x0000000000408947 */ /* 0x000fea0003800000 */
        /* <DEDUP_REMOVED lines=16> */
.L_x_182:
[----:B------:R-:W-:Y:S05]  /*b8c0*/  WARPSYNC.ALL ;  /* 0x0000000000007948 */ /* 0x000fea0003800000 */
[C---:B------:R-:W-:Y:S01]  /*b8d0*/  R2UR UR4, R75.reuse ;  /* 0x000000004b0472ca */ /* 0x040fe200000e0000 */
[----:B------:R-:W-:Y:S05]  /*b8e0*/  VIADD R0, R75, 0x20 ;  /* 0x000000204b007836 */ /* 0x000fea0000000000 */
[----:B------:R-:W-:Y:S04]  /*b8f0*/  SHF.R.U32.HI R0, RZ, 0x15, R0 ;  /* 0x00000015ff007819 */ /* 0x000fe80000011600 */
[----:B------:R-:W-:Y:S03]  /*b900*/  ISETP.NE.AND P0, PT, R48, R0, PT ;  /* 0x000000003000720c */ /* 0x000fe60003f05270 */
[----:B------:R1:W-:Y:S10]  /*b910*/  STTM.x8 tmem[UR4+0x10], R40 ;  /* 0x00001028000079ed */ /* 0x0003f400081c0004 */
[----:B------:R-:W-:Y:S05]  /*b920*/  @!P0 BRA `(.L_x_183) ;  /* 0x0000000000408947 */ /* 0x000fea0003800000 */
[----:B------:R-:W2:Y:S01]  /*b930*/  LDCU.64 UR8, c[0x4][0x80] ;  /* 0x01001000ff0877ac */ /* 0x000ea20008000a00 */
[----:B------:R-:W-:Y:S01]  /*b940*/  MOV R15, 0x0 ;  /* 0x00000000000f7802 */ /* 0x000fe20000000f00 */
[----:B------:R-:W-:Y:S02]  /*b950*/  HFMA2 R12, -RZ, RZ, 0, 5.9604644775390625e-08 ;  /* 0x00000001ff0c7431 */ /* 0x000fe400000001ff */
[----:B------:R-:W-:Y:S02]  /*b960*/  IMAD.MOV.U32 R8, RZ, RZ, 0x1be ;  /* 0x000001beff087424 */ /* 0x000fe400078e00ff */
[----:B------:R-:W-:Y:S01]  /*b970*/  IMAD.MOV.U32 R13, RZ, RZ, RZ ;  /* 0x000000ffff0d7224 */ /* 0x000fe200078e00ff */
[----:B------:R-:W3:Y:S01]  /*b980*/  LDCU.64 UR6, c[0x4][0x88] ;  /* 0x01001100ff0677ac */ /* 0x000ee20008000a00 */
[----:B------:R-:W4:Y:S01]  /*b990*/  LDC.64 R14, c[0x4][R15] ;  /* 0x010000000f0e7b82 */ /* 0x000f220000000a00 */
[----:B------:R-:W5:Y:S01]  /*b9a0*/  LDCU.64 UR4, c[0x4][0x10] ;  /* 0x01000200ff0477ac */ /* 0x000f620008000a00 */
[----:B--2---:R-:W-:Y:S01]  /*b9b0*/  MOV R5, UR9 ;  /* 0x0000000900057c02 */ /* 0x004fe20008000f00 */
[----:B------:R-:W-:Y:S01]  /*b9c0*/  IMAD.U32 R4, RZ, RZ, UR8 ;  /* 0x00000008ff047e24 */ /* 0x000fe2000f8e00ff */
[----:B---3--:R-:W-:Y:S01]  /*b9d0*/  MOV R7, UR7 ;  /* 0x0000000700077c02 */ /* 0x008fe20008000f00 */
[----:B------:R-:W-:Y:S01]  /*b9e0*/  IMAD.U32 R6, RZ, RZ, UR6 ;  /* 0x00000006ff067e24 */ /* 0x000fe2000f8e00ff */
[----:B-----5:R-:W-:Y:S01]  /*b9f0*/  MOV R11, UR5 ;  /* 0x00000005000b7c02 */ /* 0x020fe20008000f00 */
[----:B------:R-:W-:Y:S02]  /*ba00*/  IMAD.U32 R10, RZ, RZ, UR4 ;  /* 0x00000004ff0a7e24 */ /* 0x000fe4000f8e00ff */
[----:B------:R-:W-:Y:S07]  /*ba10*/  LEPC R20, `(.L_x_183) ;  /* 0x000000001014794e */ /* 0x000fee0000000000 */
[----:B-1--4-:R-:W-:Y:S05]  /*ba20*/  CALL.ABS.NOINC R14 ;  /* 0x000000000e007343 */ /* 0x012fea0003c00000 */
.L_x_183:
[----:B------:R-:W-:Y:S05]  /*ba30*/  WARPSYNC.ALL ;  /* 0x0000000000007948 */ /* 0x000fea0003800000 */
[C---:B------:R-:W-:Y:S01]  /*ba40*/  R2UR UR4, R75.reuse ;  /* 0x000000004b0472ca */ /* 0x040fe200000e0000 */
[----:B------:R-:W-:Y:S05]  /*ba50*/  VIADD R0, R75, 0x30 ;  /* 0x000000304b007836 */ /* 0x000fea0000000000 */
[----:B------:R-:W-:Y:S04]  /*ba60*/  SHF.R.U32.HI R0, RZ, 0x15, R0 ;  /* 0x00000015ff007819 */ /* 0x000fe80000011600 */
[----:B------:R-:W-:Y:S03]  /*ba70*/  ISETP.NE.AND P0, PT, R48, R0, PT ;  /* 0x000000003000720c */ /* 0x000fe60003f05270 */
[----:B------:R2:W-:Y:S10]  /*ba80*/  STTM.x8 tmem[UR4+0x20], R32 ;  /* 0x00002020000079ed */ /* 0x0005f400081c0004 */
[----:B------:R-:W-:Y:S05]  /*ba90*/  @!P0 BRA `(.L_x_184) ;  /* 0x0000000000408947 */ /* 0x000fea0003800000 */
[----:B------:R-:W3:Y:S01]  /*baa0*/  LDCU.64 UR8, c[0x4][0x80] ;  /* 0x01001000ff0877ac */ /* 0x000ee20008000a00 */
[----:B------:R-:W-:Y:S01]  /*bab0*/  MOV R15, 0x0 ;  /* 0x00000000000f7802 */ /* 0x000fe20000000f00 */
[----:B------:R-:W-:Y:S02]  /*bac0*/  HFMA2 R12, -RZ, RZ, 0, 5.9604644775390625e-08 ;  /* 0x00000001ff0c7431 */ /* 0x000fe400000001ff */
[----:B------:R-:W-:Y:S02]  /*bad0*/  IMAD.MOV.U32 R8, RZ, RZ, 0x1be ;  /* 0x000001beff087424 */ /* 0x000fe400078e00ff */
[----:B------:R-:W-:Y:S01]  /*bae0*/  IMAD.MOV.U32 R13, RZ, RZ, RZ ;  /* 0x000000ffff0d7224 */ /* 0x000fe200078e00ff */
[----:B------:R-:W4:Y:S01]  /*baf0*/  LDCU.64 UR6, c[0x4][0x88] ;  /* 0x01001100ff0677ac */ /* 0x000f220008000a00 */
[----:B------:R-:W1:Y:S01]  /*bb00*/  LDC.64 R14, c[0x4][R15] ;  /* 0x010000000f0e7b82 */ /* 0x000e620000000a00 */
[----:B------:R-:W5:Y:S01]  /*bb10*/  LDCU.64 UR4, c[0x4][0x10] ;  /* 0x01000200ff0477ac */ /* 0x000f620008000a00 */
[----:B---3--:R-:W-:Y:S01]  /*bb20*/  MOV R5, UR9 ;  /* 0x0000000900057c02 */ /* 0x008fe20008000f00 */
[----:B------:R-:W-:Y:S01]  /*bb30*/  IMAD.U32 R4, RZ, RZ, UR8 ;  /* 0x00000008ff047e24 */ /* 0x000fe2000f8e00ff */
[----:B----4-:R-:W-:Y:S01]  /*bb40*/  MOV R7, UR7 ;  /* 0x0000000700077c02 */ /* 0x010fe20008000f00 */
[----:B------:R-:W-:Y:S01]  /*bb50*/  IMAD.U32 R6, RZ, RZ, UR6 ;  /* 0x00000006ff067e24 */ /* 0x000fe2000f8e00ff */
[----:B-----5:R-:W-:Y:S01]  /*bb60*/  MOV R11, UR5 ;  /* 0x00000005000b7c02 */ /* 0x020fe20008000f00 */
[----:B------:R-:W-:Y:S02]  /*bb70*/  IMAD.U32 R10, RZ, RZ, UR4 ;  /* 0x00000004ff0a7e24 */ /* 0x000fe4000f8e00ff */
[----:B------:R-:W-:Y:S07]  /*bb80*/  LEPC R20, `(.L_x_184) ;  /* 0x000000001014794e */ /* 0x000fee0000000000 */
[----:B-12---:R-:W-:Y:S05]  /*bb90*/  CALL.ABS.NOINC R14 ;  /* 0x000000000e007343 */ /* 0x006fea0003c00000 */
.L_x_184:
[----:B------:R-:W-:Y:S05]  /*bba0*/  WARPSYNC.ALL ;  /* 0x0000000000007948 */ /* 0x000fea0003800000 */
[----:B------:R-:W-:Y:S11]  /*bbb0*/  R2UR UR4, R75 ;  /* 0x000000004b0472ca */ /* 0x000ff600000e0000 */
[----:B------:R-:W-:Y:S02]  /*bbc0*/  @!UPT UIADD3 URZ, UPT, UPT, URZ, URZ, URZ ;  /* 0x000000fffffff290 */ /* 0x000fe4000fffe0ff */
[----:B------:R3:W-:Y:S01]  /*bbd0*/  STTM.x8 tmem[UR4+0x30], R24 ;  /* 0x00003018000079ed */ /* 0x0007e200081c0004 */
[----:B------:R-:W-:Y:S05]  /*bbe0*/  BRA `(.L_x_185) ;  /* 0x0000001c00387947 */ /* 0x000fea0003800000 */
.L_x_180:
[--C-:B-1----:R-:W-:Y:S01]  /*bbf0*/  SHF.R.U32.HI R0, RZ, 0x1, R2.reuse ;  /* 0x00000001ff007819 */ /* 0x102fe20000011602 */
[----:B------:R-:W1:Y:S01]  /*bc00*/  LDC R3, c[0x0][0x448] ;  /* 0x00011200ff037b82 */ /* 0x000e620000000800 */
[----:B------:R-:W-:Y:S05]  /*bc10*/  WARPSYNC.ALL ;  /* 0x0000000000007948 */ /* 0x000fea0003800000 */
[C---:B------:R-:W-:Y:S02]  /*bc20*/  R2UR UR4, R75.reuse ;  /* 0x000000004b0472ca */ /* 0x040fe400000e0000 */
[----:B------:R-:W-:Y:S02]  /*bc30*/  LOP3.LUT R0, R0, 0x40, RZ, 0xc0, !PT ;  /* 0x0000004000007812 */ /* 0x000fe400078ec0ff */
[----:B------:R-:W-:Y:S02]  /*bc40*/  LOP3.LUT R36, R36, 0x1a0, RZ, 0xfc, !PT ;  /* 0x000001a024247812 */ /* 0x000fe400078efcff */
[----:B------:R-:W-:Y:S02]  /*bc50*/  IADD3 R0, PT, PT, R56, R0, RZ ;  /* 0x0000000038007210 */ /* 0x000fe40007ffe0ff */
[----:B------:R-:W-:Y:S03]  /*bc60*/  SHF.R.U32.HI R98, RZ, 0x4, R2 ;  /* 0x00000004ff627819 */ /* 0x000fe60000011602 */
[----:B--2---:R-:W2:Y:S01]  /*bc70*/  LDS.128 R4, [R0+0x2e000] ;  /* 0x02e0000000047984 */ /* 0x004ea20000000c00 */
[----:B------:R-:W-:Y:S04]  /*bc80*/  LOP3.LUT R98, R98, 0x8, RZ, 0xc0, !PT ;  /* 0x0000000862627812 */ /* 0x000fe800078ec0ff */
[----:B------:R-:W-:Y:S01]  /*bc90*/  IADD3 R75, PT, PT, R75, -R98, RZ ;  /* 0x800000624b4b7210 */ /* 0x000fe20007ffe0ff */
[----:B------:R-:W2:Y:S02]  /*bca0*/  LDTM.x16 R16, tmem[UR4] ;  /* 0x00000004001079ee */ /* 0x000ea40008240000 */
[----:B------:R-:W4:Y:S01]  /*bcb0*/  LDS.128 R8, [R0+0x2e010] ;  /* 0x02e0100000087984 */ /* 0x000f220000000c00 */
[----:B------:R-:W-:Y:S02]  /*bcc0*/  R2UR UR4, R34 ;  /* 0x00000000220472ca */ /* 0x000fe400000e0000 */
[----:B------:R-:W-:Y:S05]  /*bcd0*/  SHF.R.U32.HI R75, RZ, 0x15, R75 ;  /* 0x00000015ff4b7819 */ /* 0x000fea000001164b */
[----:B---3--:R-:W3:Y:S01]  /*bce0*/  LDS.128 R12, [R0+0x2e020] ;  /* 0x02e02000000c7984 */ /* 0x008ee20000000c00 */
[----:B-1----:R-:W-:Y:S04]  /*bcf0*/  FMUL R3, R3, 1.4426950216293334961 ;  /* 0x3fb8aa3b03037820 */ /* 0x002fe80000400000 */
[C---:B--2---:R-:W-:Y:S02]  /*bd00*/  FFMA2 R4, R3.reuse.F32, R16.F32x2.HI_LO, R4.F32x2.HI_LO ;  /* 0x0000001003047249 */ /* 0x044fe40000040004 */
[----:B------:R-:W-:Y:S03]  /*bd10*/  FFMA2 R6, R3.F32, R18.F32x2.HI_LO, R6.F32x2.HI_LO ;  /* 0x0000001203067249 */ /* 0x000fe60000040006 */
[----:B------:R-:W-:Y:S02]  /*bd20*/  FSETP.GEU.AND P2, PT, R4, -126, PT ;  /* 0xc2fc00000400780b */ /* 0x000fe40003f4e000 */
[----:B------:R-:W-:Y:S01]  /*bd30*/  FSETP.GEU.AND P1, PT, R5, -126, PT ;  /* 0xc2fc00000500780b */ /* 0x000fe20003f2e000 */
[C---:B----4-:R-:W-:Y:S01]  /*bd40*/  FFMA2 R8, R3.reuse.F32, R20.F32x2.HI_LO, R8.F32x2.HI_LO ;  /* 0x0000001403087249 */ /* 0x050fe20000040008 */
[----:B------:R-:W-:Y:S01]  /*bd50*/  FSETP.GEU.AND P6, PT, R6, -126, PT ;  /* 0xc2fc00000600780b */ /* 0x000fe20003fce000 */
[----:B------:R-:W-:Y:S01]  /*bd60*/  FFMA2 R10, R3.F32, R22.F32x2.HI_LO, R10.F32x2.HI_LO ;  /* 0x00000016030a7249 */ /* 0x000fe2000004000a */
[----:B------:R-:W-:Y:S02]  /*bd70*/  FSETP.GEU.AND P5, PT, R7, -126, PT ;  /* 0xc2fc00000700780b */ /* 0x000fe40003fae000 */
[----:B------:R-:W-:Y:S02]  /*bd80*/  FSETP.GEU.AND P4, PT, R8, -126, PT ;  /* 0xc2fc00000800780b */ /* 0x000fe40003f8e000 */
[----:B------:R-:W-:Y:S01]  /*bd90*/  FSETP.GEU.AND P3, PT, R9, -126, PT ;  /* 0xc2fc00000900780b */ /* 0x000fe20003f6e000 */
[----:B---3--:R-:W-:Y:S01]  /*bda0*/  FFMA2 R12, R3.F32, R24.F32x2.HI_LO, R12.F32x2.HI_LO ;  /* 0x00000018030c7249 */ /* 0x008fe2000004000c */
[----:B------:R-:W-:Y:S01]  /*bdb0*/  FSETP.GEU.AND P0, PT, R10, -126, PT ;  /* 0xc2fc00000a00780b */ /* 0x000fe20003f0e000 */
[----:B------:R-:W-:Y:S02]  /*bdc0*/  @!P2 FMUL R4, R4, 0.5 ;  /* 0x3f0000000404a820 */ /* 0x000fe40000400000 */
[----:B------:R-:W-:Y:S01]  /*bdd0*/  @!P1 FMUL R5, R5, 0.5 ;  /* 0x3f00000005059820 */ /* 0x000fe20000400000 */
[----:B------:R-:W-:Y:S01]  /*bde0*/  FFMA2 R32, R3.F32, R26.F32x2.HI_LO, R14.F32x2.HI_LO ;  /* 0x0000001a03207249 */ /* 0x000fe2000004000e */
[----:B------:R-:W1:Y:S01]  /*bdf0*/  MUFU.EX2 R124, R4 ;  /* 0x00000004007c7308 */ /* 0x000e620000000800 */
[----:B------:R-:W-:Y:S01]  /*be00*/  @!P6 FMUL R6, R6, 0.5 ;  /* 0x3f0000000606e820 */ /* 0x000fe20000400000 */
[----:B------:R-:W-:Y:S02]  /*be10*/  @!P5 FMUL R7, R7, 0.5 ;  /* 0x3f0000000707d820 */ /* 0x000fe40000400000 */
[----:B------:R-:W-:Y:S02]  /*be20*/  @!P4 FMUL R8, R8, 0.5 ;  /* 0x3f0000000808c820 */ /* 0x000fe40000400000 */
[----:B------:R-:W-:Y:S04]  /*be30*/  @!P3 FMUL R9, R9, 0.5 ;  /* 0x3f0000000909b820 */ /* 0x000fe80000400000 */
[----:B------:R-:W2:Y:S01]  /*be40*/  MUFU.EX2 R125, R5 ;  /* 0x00000005007d7308 */ /* 0x000ea20000000800 */
[----:B------:R-:W-:Y:S09]  /*be50*/  @!P0 FMUL R10, R10, 0.5 ;  /* 0x3f0000000a0a8820 */ /* 0x000ff20000400000 */
[----:B------:R-:W3:Y:S01]  /*be60*/  MUFU.EX2 R122, R6 ;  /* 0x00000006007a7308 */ /* 0x000ee20000000800 */
[----:B-1----:R-:W-:Y:S01]  /*be70*/  @!P2 FMUL R124, R124, R124 ;  /* 0x0000007c7c7ca220 */ /* 0x002fe20000400000 */
[----:B------:R-:W-:Y:S08]  /*be80*/  FSETP.GEU.AND P2, PT, R11, -126, PT ;  /* 0xc2fc00000b00780b */ /* 0x000ff00003f4e000 */
[----:B------:R1:W4:Y:S01]  /*be90*/  MUFU.EX2 R123, R7 ;  /* 0x00000007007b7308 */ /* 0x0003220000000800 */
[----:B--2---:R-:W-:Y:S01]  /*bea0*/  @!P1 FMUL R125, R125, R125 ;  /* 0x0000007d7d7d9220 */ /* 0x004fe20000400000 */
[----:B------:R-:W-:Y:S04]  /*beb0*/  FSETP.GEU.AND P1, PT, R12, -126, PT ;  /* 0xc2fc00000c00780b */ /* 0x000fe80003f2e000 */
[----:B------:R-:W-:Y:S01]  /*bec0*/  F2FP.F16.F32.PACK_AB R48, R125, R124 ;  /* 0x0000007c7d30723e */ /* 0x000fe200000000ff */
[----:B------:R-:W-:Y:S03]  /*bed0*/  @!P2 FMUL R11, R11, 0.5 ;  /* 0x3f0000000b0ba820 */ /* 0x000fe60000400000 */
[----:B------:R-:W2:Y:S01]  /*bee0*/  MUFU.EX2 R120, R8 ;  /* 0x0000000800787308 */ /* 0x000ea20000000800 */
[----:B---3--:R-:W-:Y:S01]  /*bef0*/  @!P6 FMUL R122, R122, R122 ;  /* 0x0000007a7a7ae220 */ /* 0x008fe20000400000 */
[----:B------:R-:W-:Y:S03]  /*bf00*/  FSETP.GEU.AND P6, PT, R13, -126, PT ;  /* 0xc2fc00000d00780b */ /* 0x000fe60003fce000 */
[----:B------:R-:W-:Y:S05]  /*bf10*/  @!P1 FMUL R12, R12, 0.5 ;  /* 0x3f0000000c0c9820 */ /* 0x000fea0000400000 */
[----:B------:R-:W3:Y:S01]  /*bf20*/  MUFU.EX2 R121, R9 ;  /* 0x0000000900797308 */ /* 0x000ee20000000800 */
[----:B-1----:R-:W1:Y:S01]  /*bf30*/  LDS.128 R4, [R0+0x2e030] ;  /* 0x02e0300000047984 */ /* 0x002e620000000c00 */
[----:B----4-:R-:W-:Y:S01]  /*bf40*/  @!P5 FMUL R123, R123, R123 ;  /* 0x0000007b7b7bd220 */ /* 0x010fe20000400000 */
[----:B------:R-:W-:Y:S02]  /*bf50*/  FSETP.GEU.AND P5, PT, R32, -126, PT ;  /* 0xc2fc00002000780b */ /* 0x000fe40003fae000 */
[----:B------:R-:W-:Y:S05]  /*bf60*/  @!P6 FMUL R13, R13, 0.5 ;  /* 0x3f0000000d0de820 */ /* 0x000fea0000400000 */
[----:B------:R-:W4:Y:S01]  /*bf70*/  MUFU.EX2 R39, R10 ;  /* 0x0000000a00277308 */ /* 0x000f220000000800 */
[----:B--2---:R-:W-:Y:S01]  /*bf80*/  @!P4 FMUL R120, R120, R120 ;  /* 0x000000787878c220 */ /* 0x004fe20000400000 */
[----:B------:R-:W-:Y:S02]  /*bf90*/  FSETP.GEU.AND P4, PT, R33, -126, PT ;  /* 0xc2fc00002100780b */ /* 0x000fe40003f8e000 */
[----:B------:R-:W-:Y:S06]  /*bfa0*/  F2FP.F16.F32.PACK_AB R49, R123, R122 ;  /* 0x0000007a7b31723e */ /* 0x000fec00000000ff */
[----:B------:R2:W5:Y:S01]  /*bfb0*/  MUFU.EX2 R38, R11 ;  /* 0x0000000b00267308 */ /* 0x0005620000000800 */
[----:B------:R-:W-:Y:S01]  /*bfc0*/  @!P5 FMUL R32, R32, 0.5 ;  /* 0x3f0000002020d820 */ /* 0x000fe20000400000 */
[----:B---3--:R-:W-:Y:S03]  /*bfd0*/  @!P3 FMUL R121, R121, R121 ;  /* 0x000000797979b220 */ /* 0x008fe60000400000 */
[----:B------:R-:W-:Y:S05]  /*bfe0*/  @!P4 FMUL R33, R33, 0.5 ;  /* 0x3f0000002121c820 */ /* 0x000fea0000400000 */
[----:B------:R-:W3:Y:S01]  /*bff0*/  MUFU.EX2 R118, R12 ;  /* 0x0000000c00767308 */ /* 0x000ee20000000800 */
[----:B----4-:R-:W-:Y:S01]  /*c000*/  @!P0 FMUL R39, R39, R39 ;  /* 0x0000002727278220 */ /* 0x010fe20000400000 */
[----:B------:R-:W-:Y:S08]  /*c010*/  F2FP.F16.F32.PACK_AB R50, R121, R120 ;  /* 0x000000787932723e */ /* 0x000ff000000000ff */
[----:B------:R-:W4:Y:S01]  /*c020*/  MUFU.EX2 R119, R13 ;  /* 0x0000000d00777308 */ /* 0x000f220000000800 */
[----:B--2---:R-:W2:Y:S01]  /*c030*/  LDS.128 R8, [R0+0x2e080] ;  /* 0x02e0800000087984 */ /* 0x004ea20000000c00 */
[----:B-----5:R-:W-:Y:S05]  /*c040*/  @!P2 FMUL R38, R38, R38 ;  /* 0x000000262626a220 */ /* 0x020fea0000400000 */
[----:B------:R-:W-:Y:S03]  /*c050*/  F2FP.F16.F32.PACK_AB R51, R38, R39 ;  /* 0x000000272633723e */ /* 0x000fe600000000ff */
[----:B------:R-:W5:Y:S01]  /*c060*/  MUFU.EX2 R116, R32 ;  /* 0x0000002000747308 */ /* 0x000f620000000800 */
[C---:B-1----:R-:W-:Y:S02]  /*c070*/  FFMA2 R4, R3.reuse.F32, R28.F32x2.HI_LO, R4.F32x2.HI_LO ;  /* 0x0000001c03047249 */ /* 0x042fe40000040004 */
[----:B------:R-:W-:Y:S02]  /*c080*/  FFMA2 R6, R3.F32, R30.F32x2.HI_LO, R6.F32x2.HI_LO ;  /* 0x0000001e03067249 */ /* 0x000fe40000040006 */
[----:B------:R-:W1:Y:S01]  /*c090*/  LDS.128 R28, [R0+0x2e090] ;  /* 0x02e09000001c7984 */ /* 0x000e620000000c00 */
[----:B------:R-:W-:Y:S01]  /*c0a0*/  FSETP.GEU.AND P3, PT, R4, -126, PT ;  /* 0xc2fc00000400780b */ /* 0x000fe20003f6e000 */
[----:B---3--:R-:W-:Y:S03]  /*c0b0*/  @!P1 FMUL R118, R118, R118 ;  /* 0x0000007676769220 */ /* 0x008fe60000400000 */
[----:B------:R3:W3:Y:S01]  /*c0c0*/  MUFU.EX2 R117, R33 ;  /* 0x0000002100757308 */ /* 0x0006e20000000800 */
[----:B------:R-:W-:Y:S01]  /*c0d0*/  FSETP.GEU.AND P0, PT, R5, -126, PT ;  /* 0xc2fc00000500780b */ /* 0x000fe20003f0e000 */
[----:B----4-:R-:W-:Y:S01]  /*c0e0*/  @!P6 FMUL R119, R119, R119 ;  /* 0x000000777777e220 */ /* 0x010fe20000400000 */
[----:B------:R-:W-:Y:S01]  /*c0f0*/  FSETP.GEU.AND P2, PT, R6, -126, PT ;  /* 0xc2fc00000600780b */ /* 0x000fe20003f4e000 */
[----:B------:R-:W2:Y:S01]  /*c100*/  LDTM.x16 R12, tmem[UR4] ;  /* 0x00000004000c79ee */ /* 0x000ea20008240000 */
[----:B------:R-:W-:Y:S02]  /*c110*/  R2UR UR4, R37 ;  /* 0x00000000250472ca */ /* 0x000fe400000e0000 */
[----:B------:R-:W-:Y:S01]  /*c120*/  FSETP.GEU.AND P1, PT, R7, -126, PT ;  /* 0xc2fc00000700780b */ /* 0x000fe20003f2e000 */
[----:B-----5:R-:W-:Y:S01]  /*c130*/  @!P5 FMUL R116, R116, R116 ;  /* 0x000000747474d220 */ /* 0x020fe20000400000 */
[----:B------:R-:W-:Y:S01]  /*c140*/  F2FP.F16.F32.PACK_AB R52, R119, R118 ;  /* 0x000000767734723e */ /* 0x000fe200000000ff */
[----:B------:R-:W-:Y:S04]  /*c150*/  @!P3 FMUL R4, R4, 0.5 ;  /* 0x3f0000000404b820 */ /* 0x000fe80000400000 */
[----:B------:R-:W-:Y:S01]  /*c160*/  @!P0 FMUL R5, R5, 0.5 ;  /* 0x3f00000005058820 */ /* 0x000fe20000400000 */
[----:B------:R-:W4:Y:S01]  /*c170*/  MUFU.EX2 R114, R4 ;  /* 0x0000000400727308 */ /* 0x000f220000000800 */
[----:B------:R-:W-:Y:S01]  /*c180*/  @!P2 FMUL R6, R6, 0.5 ;  /* 0x3f0000000606a820 */ /* 0x000fe20000400000 */
[----:B---3--:R-:W-:Y:S01]  /*c190*/  LDS.128 R32, [R0+0x2e0b0] ;  /* 0x02e0b00000207984 */ /* 0x008fe20000000c00 */
[----:B------:R-:W-:Y:S02]  /*c1a0*/  @!P4 FMUL R117, R117, R117 ;  /* 0x000000757575c220 */ /* 0x000fe40000400000 */
[----:B------:R-:W-:Y:S05]  /*c1b0*/  @!P1 FMUL R7, R7, 0.5 ;  /* 0x3f00000007079820 */ /* 0x000fea0000400000 */
[----:B------:R-:W3:Y:S01]  /*c1c0*/  MUFU.EX2 R115, R5 ;  /* 0x0000000500737308 */ /* 0x000ee20000000800 */
[----:B------:R-:W-:Y:S01]  /*c1d0*/  F2FP.F16.F32.PACK_AB R53, R117, R116 ;  /* 0x000000747535723e */ /* 0x000fe200000000ff */
[C---:B--2---:R-:W-:Y:S08]  /*c1e0*/  FFMA2 R8, R3.reuse.F32, R12.F32x2.HI_LO, R8.F32x2.HI_LO ;  /* 0x0000000c03087249 */ /* 0x044ff00000040008 */
[----:B------:R-:W2:Y:S01]  /*c1f0*/  MUFU.EX2 R112, R6 ;  /* 0x0000000600707308 */ /* 0x000ea20000000800 */
[----:B------:R-:W-:Y:S01]  /*c200*/  FFMA2 R10, R3.F32, R14.F32x2.HI_LO, R10.F32x2.HI_LO ;  /* 0x0000000e030a7249 */ /* 0x000fe2000004000a */
[----:B------:R-:W-:Y:S01]  /*c210*/  FSETP.GEU.AND P6, PT, R8, -126, PT ;  /* 0xc2fc00000800780b */ /* 0x000fe20003fce000 */
[----:B----4-:R-:W-:Y:S01]  /*c220*/  @!P3 FMUL R114, R114, R114 ;  /* 0x000000727272b220 */ /* 0x010fe20000400000 */
[----:B------:R-:W-:Y:S01]  /*c230*/  FSETP.GEU.AND P5, PT, R9, -126, PT ;  /* 0xc2fc00000900780b */ /* 0x000fe20003fae000 */
[C---:B-1----:R-:W-:Y:S01]  /*c240*/  FFMA2 R28, R3.reuse.F32, R16.F32x2.HI_LO, R28.F32x2.HI_LO ;  /* 0x00000010031c7249 */ /* 0x042fe2000004001c */
[----:B------:R-:W-:Y:S04]  /*c250*/  FSETP.GEU.AND P4, PT, R10, -126, PT ;  /* 0xc2fc00000a00780b */ /* 0x000fe80003f8e000 */
[----:B------:R1:W4:Y:S01]  /*c260*/  MUFU.EX2 R113, R7 ;  /* 0x0000000700717308 */ /* 0x0003220000000800 */
[----:B------:R-:W-:Y:S01]  /*c270*/  FFMA2 R30, R3.F32, R18.F32x2.HI_LO, R30.F32x2.HI_LO ;  /* 0x00000012031e7249 */ /* 0x000fe2000004001e */
[----:B------:R-:W-:Y:S01]  /*c280*/  FSETP.GEU.AND P3, PT, R11, -126, PT ;  /* 0xc2fc00000b00780b */ /* 0x000fe20003f6e000 */
[----:B---3--:R-:W-:Y:S01]  /*c290*/  @!P0 FMUL R115, R115, R115 ;  /* 0x0000007373738220 */ /* 0x008fe20000400000 */
[----:B------:R-:W-:Y:S01]  /*c2a0*/  FSETP.GEU.AND P0, PT, R28, -126, PT ;  /* 0xc2fc00001c00780b */ /* 0x000fe20003f0e000 */
[----:B------:R-:W-:Y:S01]  /*c2b0*/  @!P6 FMUL R8, R8, 0.5 ;  /* 0x3f0000000808e820 */ /* 0x000fe20000400000 */
[----:B--2---:R-:W-:Y:S01]  /*c2c0*/  @!P2 FMUL R112, R112, R112 ;  /* 0x000000707070a220 */ /* 0x004fe20000400000 */
[----:B------:R-:W-:Y:S01]  /*c2d0*/  @!P5 FMUL R9, R9, 0.5 ;  /* 0x3f0000000909d820 */ /* 0x000fe20000400000 */
[----:B------:R-:W-:Y:S02]  /*c2e0*/  FSETP.GEU.AND P2, PT, R29, -126, PT ;  /* 0xc2fc00001d00780b */ /* 0x000fe40003f4e000 */
[----:B------:R-:W2:Y:S01]  /*c2f0*/  MUFU.EX2 R110, R8 ;  /* 0x00000008006e7308 */ /* 0x000ea20000000800 */
[----:B------:R-:W-:Y:S01]  /*c300*/  @!P4 FMUL R10, R10, 0.5 ;  /* 0x3f0000000a0ac820 */ /* 0x000fe20000400000 */
[----:B------:R-:W-:Y:S03]  /*c310*/  F2FP.F16.F32.PACK_AB R54, R115, R114 ;  /* 0x000000727336723e */ /* 0x000fe600000000ff */
[----:B------:R-:W-:Y:S01]  /*c320*/  @!P3 FMUL R11, R11, 0.5 ;  /* 0x3f0000000b0bb820 */ /* 0x000fe20000400000 */
[----:B-1----:R-:W1:Y:S01]  /*c330*/  LDS.128 R4, [R0+0x2e0a0] ;  /* 0x02e0a00000047984 */ /* 0x002e620000000c00 */
[----:B------:R-:W-:Y:S01]  /*c340*/  @!P0 FMUL R28, R28, 0.5 ;  /* 0x3f0000001c1c8820 */ /* 0x000fe20000400000 */
[----:B----4-:R-:W-:Y:S02]  /*c350*/  @!P1 FMUL R113, R113, R113 ;  /* 0x0000007171719220 */ /* 0x010fe40000400000 */
[----:B------:R-:W3:Y:S01]  /*c360*/  MUFU.EX2 R111, R9 ;  /* 0x00000009006f7308 */ /* 0x000ee20000000800 */
[----:B------:R-:W-:Y:S01]  /*c370*/  FSETP.GEU.AND P1, PT, R30, -126, PT ;  /* 0xc2fc00001e00780b */ /* 0x000fe20003f2e000 */
[----:B------:R-:W-:Y:S01]  /*c380*/  @!P2 FMUL R29, R29, 0.5 ;  /* 0x3f0000001d1da820 */ /* 0x000fe20000400000 */
[----:B------:R-:W-:Y:S07]  /*c390*/  F2FP.F16.F32.PACK_AB R55, R113, R112 ;  /* 0x000000707137723e */ /* 0x000fee00000000ff */
[----:B------:R-:W4:Y:S01]  /*c3a0*/  MUFU.EX2 R42, R28 ;  /* 0x0000001c002a7308 */ /* 0x000f220000000800 */
[----:B--2---:R-:W-:Y:S01]  /*c3b0*/  @!P6 FMUL R110, R110, R110 ;  /* 0x0000006e6e6ee220 */ /* 0x004fe20000400000 */
[----:B------:R-:W-:Y:S02]  /*c3c0*/  FSETP.GEU.AND P6, PT, R31, -126, PT ;  /* 0xc2fc00001f00780b */ /* 0x000fe40003fce000 */
[----:B------:R-:W-:Y:S06]  /*c3d0*/  @!P1 FMUL R30, R30, 0.5 ;  /* 0x3f0000001e1e9820 */ /* 0x000fec0000400000 */
[----:B------:R-:W2:Y:S01]  /*c3e0*/  MUFU.EX2 R43, R29 ;  /* 0x0000001d002b7308 */ /* 0x000ea20000000800 */
[----:B---3--:R-:W-:Y:S05]  /*c3f0*/  @!P5 FMUL R111, R111, R111 ;  /* 0x0000006f6f6fd220 */ /* 0x008fea0000400000 */
[----:B------:R-:W-:Y:S01]  /*c400*/  F2FP.F16.F32.PACK_AB R40, R111, R110 ;  /* 0x0000006e6f28723e */ /* 0x000fe200000000ff */
[----:B------:R-:W-:Y:S03]  /*c410*/  @!P6 FMUL R31, R31, 0.5 ;  /* 0x3f0000001f1fe820 */ /* 0x000fe60000400000 */
[----:B------:R-:W3:Y:S01]  /*c420*/  MUFU.EX2 R45, R30 ;  /* 0x0000001e002d7308 */ /* 0x000ee20000000800 */
[----:B----4-:R-:W-:Y:S09]  /*c430*/  @!P0 FMUL R42, R42, R42 ;  /* 0x0000002a2a2a8220 */ /* 0x010ff20000400000 */
[----:B------:R-:W4:Y:S01]  /*c440*/  MUFU.EX2 R44, R31 ;  /* 0x0000001f002c7308 */ /* 0x000f220000000800 */
[----:B--2---:R-:W-:Y:S01]  /*c450*/  @!P2 FMUL R43, R43, R43 ;  /* 0x0000002b2b2ba220 */ /* 0x004fe20000400000 */
[C---:B-1----:R-:W-:Y:S02]  /*c460*/  FFMA2 R4, R3.reuse.F32, R20.F32x2.HI_LO, R4.F32x2.HI_LO ;  /* 0x0000001403047249 */ /* 0x042fe40000040004 */
[C---:B------:R-:W-:Y:S06]  /*c470*/  FFMA2 R6, R3.reuse.F32, R22.F32x2.HI_LO, R6.F32x2.HI_LO ;  /* 0x0000001603067249 */ /* 0x040fec0000040006 */
[----:B------:R-:W1:Y:S01]  /*c480*/  MUFU.EX2 R108, R10 ;  /* 0x0000000a006c7308 */ /* 0x000e620000000800 */
[C---:B------:R-:W-:Y:S01]  /*c490*/  FFMA2 R32, R3.reuse.F32, R24.F32x2.HI_LO, R32.F32x2.HI_LO ;  /* 0x0000001803207249 */ /* 0x040fe20000040020 */
[----:B------:R-:W-:Y:S01]  /*c4a0*/  FSETP.GEU.AND P5, PT, R4, -126, PT ;  /* 0xc2fc00000400780b */ /* 0x000fe20003fae000 */
[----:B------:R-:W-:Y:S01]  /*c4b0*/  FFMA2 R34, R3.F32, R26.F32x2.HI_LO, R34.F32x2.HI_LO ;  /* 0x0000001a03227249 */ /* 0x000fe20000040022 */
[----:B------:R-:W-:Y:S01]  /*c4c0*/  FSETP.GEU.AND P0, PT, R7, -126, PT ;  /* 0xc2fc00000700780b */ /* 0x000fe20003f0e000 */
[----:B------:R-:W-:Y:S01]  /*c4d0*/  LDS.128 R24, [R0+0x2e130] ;  /* 0x02e1300000187984 */ /* 0x000fe20000000c00 */
[----:B------:R-:W-:Y:S01]  /*c4e0*/  FSETP.GEU.AND P2, PT, R32, -126, PT ;  /* 0xc2fc00002000780b */ /* 0x000fe20003f4e000 */
[----:B---3--:R-:W-:Y:S03]  /*c4f0*/  @!P1 FMUL R45, R45, R45 ;  /* 0x0000002d2d2d9220 */ /* 0x008fe60000400000 */
[----:B------:R2:W3:Y:S01]  /*c500*/  MUFU.EX2 R109, R11 ;  /* 0x0000000b006d7308 */ /* 0x0004e20000000800 */
[----:B------:R-:W-:Y:S01]  /*c510*/  FSETP.GEU.AND P1, PT, R33, -126, PT ;  /* 0xc2fc00002100780b */ /* 0x000fe20003f2e000 */
[----:B----4-:R-:W-:Y:S01]  /*c520*/  @!P6 FMUL R44, R44, R44 ;  /* 0x0000002c2c2ce220 */ /* 0x010fe20000400000 */
[----:B------:R-:W-:Y:S01]  /*c530*/  FSETP.GEU.AND P6, PT, R34, -126, PT ;  /* 0xc2fc00002200780b */ /* 0x000fe20003fce000 */
[----:B------:R-:W4:Y:S01]  /*c540*/  LDS.128 R28, [R0+0x2e100] ;  /* 0x02e10000001c7984 */ /* 0x000f220000000c00 */
[----:B------:R-:W-:Y:S02]  /*c550*/  @!P5 FMUL R4, R4, 0.5 ;  /* 0x3f0000000404d820 */ /* 0x000fe40000400000 */
[----:B------:R-:W-:Y:S01]  /*c560*/  @!P0 FMUL R7, R7, 0.5 ;  /* 0x3f00000007078820 */ /* 0x000fe20000400000 */
[----:B-1----:R-:W-:Y:S02]  /*c570*/  @!P4 FMUL R108, R108, R108 ;  /* 0x0000006c6c6cc220 */ /* 0x002fe40000400000 */
[----:B------:R-:W1:Y:S01]  /*c580*/  MUFU.EX2 R37, R4 ;  /* 0x0000000400257308 */ /* 0x000e620000000800 */
[----:B------:R-:W-:Y:S01]  /*c590*/  FSETP.GEU.AND P4, PT, R5, -126, PT ;  /* 0xc2fc00000500780b */ /* 0x000fe20003f8e000 */
[----:B------:R-:W-:Y:S02]  /*c5a0*/  @!P2 FMUL R32, R32, 0.5 ;  /* 0x3f0000002020a820 */ /* 0x000fe40000400000 */
[----:B------:R-:W-:Y:S02]  /*c5b0*/  @!P1 FMUL R33, R33, 0.5 ;  /* 0x3f00000021219820 */ /* 0x000fe40000400000 */
[----:B------:R-:W-:Y:S01]  /*c5c0*/  @!P6 FMUL R34, R34, 0.5 ;  /* 0x3f0000002222e820 */ /* 0x000fe20000400000 */
[----:B--2---:R-:W4:Y:S01]  /*c5d0*/  LDTM.x16 R8, tmem[UR4] ;  /* 0x00000004000879ee */ /* 0x004f220008240000 */
[----:B------:R-:W-:Y:S02]  /*c5e0*/  R2UR UR4, R36 ;  /* 0x00000000240472ca */ /* 0x000fe400000e0000 */
[----:B------:R-:W2:Y:S01]  /*c5f0*/  MUFU.EX2 R97, R7 ;  /* 0x0000000700617308 */ /* 0x000ea20000000800 */
[----:B---3--:R-:W-:Y:S01]  /*c600*/  @!P3 FMUL R109, R109, R109 ;  /* 0x0000006d6d6db220 */ /* 0x008fe20000400000 */
[C---:B------:R-:W-:Y:S02]  /*c610*/  FSETP.GEU.AND P3, PT, R6.reuse, -126, PT ;  /* 0xc2fc00000600780b */ /* 0x040fe40003f6e000 */
[----:B------:R-:W-:Y:S02]  /*c620*/  @!P4 FMUL R5, R5, 0.5 ;  /* 0x3f0000000505c820 */ /* 0x000fe40000400000 */
[----:B------:R-:W-:Y:S04]  /*c630*/  F2FP.F16.F32.PACK_AB R41, R109, R108 ;  /* 0x0000006c6d29723e */ /* 0x000fe800000000ff */
[----:B------:R-:W3:Y:S01]  /*c640*/  MUFU.EX2 R94, R32 ;  /* 0x00000020005e7308 */ /* 0x000ee20000000800 */
[----:B-1----:R-:W-:Y:S01]  /*c650*/  @!P5 FMUL R37, R37, R37 ;  /* 0x000000252525d220 */ /* 0x002fe20000400000 */
[----:B------:R-:W-:Y:S03]  /*c660*/  FSETP.GEU.AND P5, PT, R35, -126, PT ;  /* 0xc2fc00002300780b */ /* 0x000fe60003fae000 */
[----:B------:R-:W-:Y:S05]  /*c670*/  @!P3 FMUL R6, R6, 0.5 ;  /* 0x3f0000000606b820 */ /* 0x000fea0000400000 */
[----:B------:R-:W1:Y:S01]  /*c680*/  MUFU.EX2 R107, R5 ;  /* 0x00000005006b7308 */ /* 0x000e620000000800 */
[----:B--2---:R-:W-:Y:S04]  /*c690*/  @!P0 FMUL R97, R97, R97 ;  /* 0x0000006161618220 */ /* 0x004fe80000400000 */
[----:B------:R-:W-:Y:S05]  /*c6a0*/  @!P5 FMUL R35, R35, 0.5 ;  /* 0x3f0000002323d820 */ /* 0x000fea0000400000 */
[----:B------:R2:W5:Y:S01]  /*c6b0*/  MUFU.EX2 R96, R6 ;  /* 0x0000000600607308 */ /* 0x0005620000000800 */
[----:B---3--:R-:W-:Y:S01]  /*c6c0*/  @!P2 FMUL R94, R94, R94 ;  /* 0x0000005e5e5ea220 */ /* 0x008fe20000400000 */
[C---:B----4-:R-:W-:Y:S02]  /*c6d0*/  FFMA2 R28, R3.reuse.F32, R8.F32x2.HI_LO, R28.F32x2.HI_LO ;  /* 0x00000008031c7249 */ /* 0x050fe4000004001c */
[----:B------:R-:W-:Y:S02]  /*c6e0*/  FFMA2 R30, R3.F32, R10.F32x2.HI_LO, R30.F32x2.HI_LO ;  /* 0x0000000a031e7249 */ /* 0x000fe4000004001e */
[----:B------:R-:W-:Y:S04]  /*c6f0*/  LDS.128 R8, [R0+0x2e120] ;  /* 0x02e1200000087984 */ /* 0x000fe80000000c00 */
[----:B------:R-:W3:Y:S01]  /*c700*/  MUFU.EX2 R95, R33 ;  /* 0x00000021005f7308 */ /* 0x000ee20000000800 */
[----:B------:R-:W-:Y:S01]  /*c710*/  FSETP.GEU.AND P0, PT, R30, -126, PT ;  /* 0xc2fc00001e00780b */ /* 0x000fe20003f0e000 */
[----:B-1----:R-:W-:Y:S01]  /*c720*/  @!P4 FMUL R107, R107, R107 ;  /* 0x0000006b6b6bc220 */ /* 0x002fe20000400000 */
[----:B------:R-:W-:Y:S02]  /*c730*/  FSETP.GEU.AND P4, PT, R28, -126, PT ;  /* 0xc2fc00001c00780b */ /* 0x000fe40003f8e000 */
[----:B------:R-:W-:Y:S05]  /*c740*/  FSETP.GEU.AND P2, PT, R31, -126, PT ;  /* 0xc2fc00001f00780b */ /* 0x000fea0003f4e000 */
[----:B------:R-:W1:Y:S01]  /*c750*/  MUFU.EX2 R92, R34 ;  /* 0x00000022005c7308 */ /* 0x000e620000000800 */
[----:B--2---:R-:W2:Y:S01]  /*c760*/  LDS.128 R4, [R0+0x2e110] ;  /* 0x02e1100000047984 */ /* 0x004ea20000000c00 */
[----:B-----5:R-:W-:Y:S01]  /*c770*/  @!P3 FMUL R96, R96, R96 ;  /* 0x000000606060b220 */ /* 0x020fe20000400000 */
[----:B------:R-:W-:Y:S01]  /*c780*/  FSETP.GEU.AND P3, PT, R29, -126, PT ;  /* 0xc2fc00001d00780b */ /* 0x000fe20003f6e000 */
[----:B------:R-:W-:Y:S06]  /*c790*/  @!P0 FMUL R30, R30, 0.5 ;  /* 0x3f0000001e1e8820 */ /* 0x000fec0000400000 */
[----:B------:R-:W4:Y:S01]  /*c7a0*/  MUFU.EX2 R93, R35 ;  /* 0x00000023005d7308 */ /* 0x000f220000000800 */
[----:B------:R-:W-:Y:S01]  /*c7b0*/  @!P4 FMUL R28, R28, 0.5 ;  /* 0x3f0000001c1cc820 */ /* 0x000fe20000400000 */
[----:B------:R-:W-:Y:S01]  /*c7c0*/  @!P2 FMUL R31, R31, 0.5 ;  /* 0x3f0000001f1fa820 */ /* 0x000fe20000400000 */
[----:B---3--:R-:W-:Y:S07]  /*c7d0*/  @!P1 FMUL R95, R95, R95 ;  /* 0x0000005f5f5f9220 */ /* 0x008fee0000400000 */
[----:B------:R-:W3:Y:S01]  /*c7e0*/  MUFU.EX2 R90, R28 ;  /* 0x0000001c005a7308 */ /* 0x000ee20000000800 */
[----:B------:R-:W-:Y:S01]  /*c7f0*/  @!P3 FMUL R29, R29, 0.5 ;  /* 0x3f0000001d1db820 */ /* 0x000fe20000400000 */
[----:B-1----:R-:W-:Y:S01]  /*c800*/  @!P6 FMUL R92, R92, R92 ;  /* 0x0000005c5c5ce220 */ /* 0x002fe20000400000 */
[----:B------:R-:W-:Y:S07]  /*c810*/  F2FP.F16.F32.PACK_AB R46, R95, R94 ;  /* 0x0000005e5f2e723e */ /* 0x000fee00000000ff */
[----:B------:R-:W1:Y:S01]  /*c820*/  MUFU.EX2 R91, R29 ;  /* 0x0000001d005b7308 */ /* 0x000e620000000800 */
[----:B----4-:R-:W-:Y:S05]  /*c830*/  @!P5 FMUL R93, R93, R93 ;  /* 0x0000005d5d5dd220 */ /* 0x010fea0000400000 */
[----:B------:R-:W-:Y:S04]  /*c840*/  F2FP.F16.F32.PACK_AB R47, R93, R92 ;  /* 0x0000005c5d2f723e */ /* 0x000fe800000000ff */
[----:B------:R-:W4:Y:S01]  /*c850*/  MUFU.EX2 R88, R30 ;  /* 0x0000001e00587308 */ /* 0x000f220000000800 */
[----:B---3--:R-:W-:Y:S09]  /*c860*/  @!P4 FMUL R90, R90, R90 ;  /* 0x0000005a5a5ac220 */ /* 0x008ff20000400000 */
[----:B------:R-:W3:Y:S01]  /*c870*/  MUFU.EX2 R89, R31 ;  /* 0x0000001f00597308 */ /* 0x000ee20000000800 */
[C---:B--2---:R-:W-:Y:S02]  /*c880*/  FFMA2 R4, R3.reuse.F32, R12.F32x2.HI_LO, R4.F32x2.HI_LO ;  /* 0x0000000c03047249 */ /* 0x044fe40000040004 */
[C---:B------:R-:W-:Y:S02]  /*c890*/  FFMA2 R6, R3.reuse.F32, R14.F32x2.HI_LO, R6.F32x2.HI_LO ;  /* 0x0000000e03067249 */ /* 0x040fe40000040006 */
[C---:B------:R-:W-:Y:S01]  /*c8a0*/  FFMA2 R8, R3.reuse.F32, R16.F32x2.HI_LO, R8.F32x2.HI_LO ;  /* 0x0000001003087249 */ /* 0x040fe20000040008 */
[----:B------:R-:W-:Y:S01]  /*c8b0*/  FSETP.GEU.AND P1, PT, R4, -126, PT ;  /* 0xc2fc00000400780b */ /* 0x000fe20003f2e000 */
[----:B------:R-:W-:Y:S01]  /*c8c0*/  FFMA2 R32, R3.F32, R18.F32x2.HI_LO, R10.F32x2.HI_LO ;  /* 0x0000001203207249 */ /* 0x000fe2000004000a */
[----:B------:R-:W-:Y:S01]  /*c8d0*/  FSETP.GEU.AND P6, PT, R5, -126, PT ;  /* 0xc2fc00000500780b */ /* 0x000fe20003fce000 */
[C---:B------:R-:W-:Y:S01]  /*c8e0*/  FFMA2 R24, R3.reuse.F32, R20.F32x2.HI_LO, R24.F32x2.HI_LO ;  /* 0x0000001403187249 */ /* 0x040fe20000040018 */
[----:B------:R-:W-:Y:S01]  /*c8f0*/  FSETP.GEU.AND P5, PT, R6, -126, PT ;  /* 0xc2fc00000600780b */ /* 0x000fe20003fae000 */
[----:B------:R-:W-:Y:S01]  /*c900*/  FFMA2 R26, R3.F32, R22.F32x2.HI_LO, R26.F32x2.HI_LO ;  /* 0x00000016031a7249 */ /* 0x000fe2000004001a */
[----:B------:R-:W-:Y:S01]  /*c910*/  FSETP.GEU.AND P4, PT, R7, -126, PT ;  /* 0xc2fc00000700780b */ /* 0x000fe20003f8e000 */
[----:B------:R-:W-:Y:S01]  /*c920*/  LDS.128 R20, [R0+0x2e190] ;  /* 0x02e1900000147984 */ /* 0x000fe20000000c00 */
[----:B-1----:R-:W-:Y:S01]  /*c930*/  @!P3 FMUL R91, R91, R91 ;  /* 0x0000005b5b5bb220 */ /* 0x002fe20000400000 */
[----:B------:R-:W-:Y:S01]  /*c940*/  FSETP.GEU.AND P3, PT, R8, -126, PT ;  /* 0xc2fc00000800780b */ /* 0x000fe20003f6e000 */
[----:B----4-:R-:W-:Y:S01]  /*c950*/  @!P0 FMUL R88, R88, R88 ;  /* 0x0000005858588220 */ /* 0x010fe20000400000 */
[----:B------:R-:W-:Y:S01]  /*c960*/  FSETP.GEU.AND P0, PT, R9, -126, PT ;  /* 0xc2fc00000900780b */ /* 0x000fe20003f0e000 */
[----:B---3--:R-:W-:Y:S01]  /*c970*/  @!P2 FMUL R89, R89, R89 ;  /* 0x000000595959a220 */ /* 0x008fe20000400000 */
[----:B------:R-:W-:Y:S01]  /*c980*/  @!P1 FMUL R4, R4, 0.5 ;  /* 0x3f00000004049820 */ /* 0x000fe20000400000 */
[----:B------:R-:W-:Y:S01]  /*c990*/  FSETP.GEU.AND P2, PT, R32, -126, PT ;  /* 0xc2fc00002000780b */ /* 0x000fe20003f4e000 */
[----:B------:R-:W1:Y:S01]  /*c9a0*/  LDS.128 R28, [R0+0x2e180] ;  /* 0x02e18000001c7984 */ /* 0x000e620000000c00 */
[----:B------:R-:W-:Y:S01]  /*c9b0*/  @!P6 FMUL R5, R5, 0.5 ;  /* 0x3f0000000505e820 */ /* 0x000fe20000400000 */
[----:B------:R-:W2:Y:S01]  /*c9c0*/  MUFU.EX2 R86, R4 ;  /* 0x0000000400567308 */ /* 0x000ea20000000800 */
[----:B------:R-:W-:Y:S01]  /*c9d0*/  @!P5 FMUL R6, R6, 0.5 ;  /* 0x3f0000000606d820 */ /* 0x000fe20000400000 */
[----:B------:R-:W-:Y:S03]  /*c9e0*/  @!P4 FMUL R7, R7, 0.5 ;  /* 0x3f0000000707c820 */ /* 0x000fe60000400000 */
[----:B------:R-:W-:Y:S02]  /*c9f0*/  @!P3 FMUL R8, R8, 0.5 ;  /* 0x3f0000000808b820 */ /* 0x000fe40000400000 */
[----:B------:R-:W-:Y:S03]  /*ca00*/  @!P0 FMUL R9, R9, 0.5 ;  /* 0x3f00000009098820 */ /* 0x000fe60000400000 */
[----:B------:R-:W3:Y:S01]  /*ca10*/  MUFU.EX2 R87, R5 ;  /* 0x0000000500577308 */ /* 0x000ee20000000800 */
[----:B------:R-:W-:Y:S09]  /*ca20*/  @!P2 FMUL R32, R32, 0.5 ;  /* 0x3f0000002020a820 */ /* 0x000ff20000400000 */
[----:B------:R-:W4:Y:S01]  /*ca30*/  MUFU.EX2 R84, R6 ;  /* 0x0000000600547308 */ /* 0x000f220000000800 */
[----:B--2---:R-:W-:Y:S01]  /*ca40*/  @!P1 FMUL R86, R86, R86 ;  /* 0x0000005656569220 */ /* 0x004fe20000400000 */
[----:B------:R-:W-:Y:S08]  /*ca50*/  FSETP.GEU.AND P1, PT, R33, -126, PT ;  /* 0xc2fc00002100780b */ /* 0x000ff00003f2e000 */
[----:B------:R-:W2:Y:S01]  /*ca60*/  MUFU.EX2 R85, R7 ;  /* 0x0000000700557308 */ /* 0x000ea20000000800 */
[----:B---3--:R-:W-:Y:S01]  /*ca70*/  @!P6 FMUL R87, R87, R87 ;  /* 0x000000575757e220 */ /* 0x008fe20000400000 */
[----:B------:R-:W-:Y:S04]  /*ca80*/  FSETP.GEU.AND P6, PT, R24, -126, PT ;  /* 0xc2fc00001800780b */ /* 0x000fe80003fce000 */
[----:B------:R-:W-:Y:S01]  /*ca90*/  F2FP.F16.F32.PACK_AB R34, R87, R86 ;  /* 0x000000565722723e */ /* 0x000fe200000000ff */
[----:B------:R-:W-:Y:S03]  /*caa0*/  @!P1 FMUL R33, R33, 0.5 ;  /* 0x3f00000021219820 */ /* 0x000fe60000400000 */
[----:B------:R-:W3:Y:S01]  /*cab0*/  MUFU.EX2 R64, R8 ;  /* 0x0000000800407308 */ /* 0x000ee20000000800 */
[----:B----4-:R-:W-:Y:S01]  /*cac0*/  @!P5 FMUL R84, R84, R84 ;  /* 0x000000545454d220 */ /* 0x010fe20000400000 */
[----:B------:R-:W-:Y:S03]  /*cad0*/  FSETP.GEU.AND P5, PT, R25, -126, PT ;  /* 0xc2fc00001900780b */ /* 0x000fe60003fae000 */
[----:B------:R-:W-:Y:S05]  /*cae0*/  @!P6 FMUL R24, R24, 0.5 ;  /* 0x3f0000001818e820 */ /* 0x000fea0000400000 */
[----:B------:R4:W5:Y:S01]  /*caf0*/  MUFU.EX2 R65, R9 ;  /* 0x0000000900417308 */ /* 0x0009620000000800 */
        /* <DEDUP_REMOVED lines=9> */
[----:B----4-:R-:W1:Y:S01]  /*cb90*/  LDTM.x16 R4, tmem[UR4] ;  /* 0x00000004000479ee */ /* 0x010e620008240000 */
[----:B-----5:R-:W-:Y:S03]  /*cba0*/  @!P0 FMUL R65, R65, R65 ;  /* 0x0000004141418220 */ /* 0x020fe60000400000 */
[----:B------:R-:W-:Y:S05]  /*cbb0*/  @!P3 FMUL R27, R27, 0.5 ;  /* 0x3f0000001b1bb820 */ /* 0x000fea0000400000 */
[----:B------:R-:W4:Y:S01]  /*cbc0*/  MUFU.EX2 R60, R24 ;  /* 0x00000018003c7308 */ /* 0x000f220000000800 */
[----:B--2---:R-:W-:Y:S01]  /*cbd0*/  @!P2 FMUL R62, R62, R62 ;  /* 0x0000003e3e3ea220 */ /* 0x004fe20000400000 */
[----:B------:R-:W-:Y:S02]  /*cbe0*/  F2FP.F16.F32.PACK_AB R32, R91, R90 ;  /* 0x0000005a5b20723e */ /* 0x000fe400000000ff */
[----:B------:R-:W-:Y:S06]  /*cbf0*/  F2FP.F16.F32.PACK_AB R36, R65, R64 ;  /* 0x000000404124723e */ /* 0x000fec00000000ff */
[----:B------:R-:W2:Y:S01]  /*cc00*/  MUFU.EX2 R61, R25 ;  /* 0x00000019003d7308 */ /* 0x000ea20000000800 */
[----:B---3--:R-:W-:Y:S01]  /*cc10*/  @!P1 FMUL R63, R63, R63 ;  /* 0x0000003f3f3f9220 */ /* 0x008fe20000400000 */
[----:B------:R-:W-:Y:S08]  /*cc20*/  F2FP.F16.F32.PACK_AB R33, R89, R88 ;  /* 0x000000585921723e */ /* 0x000ff000000000ff */
[----:B------:R-:W3:Y:S01]  /*cc30*/  MUFU.EX2 R58, R26 ;  /* 0x0000001a003a7308 */ /* 0x000ee20000000800 */
[C---:B-1----:R-:W-:Y:S02]  /*cc40*/  FFMA2 R28, R3.reuse.F32, R4.F32x2.HI_LO, R28.F32x2.HI_LO ;  /* 0x00000004031c7249 */ /* 0x042fe4000004001c */
[C---:B------:R-:W-:Y:S02]  /*cc50*/  FFMA2 R30, R3.reuse.F32, R6.F32x2.HI_LO, R30.F32x2.HI_LO ;  /* 0x00000006031e7249 */ /* 0x040fe4000004001e */
[----:B------:R-:W1:Y:S01]  /*cc60*/  LDS.128 R4, [R0+0x2e1a0] ;  /* 0x02e1a00000047984 */ /* 0x000e620000000c00 */
[----:B------:R-:W-:Y:S01]  /*cc70*/  FFMA2 R20, R3.F32, R8.F32x2.HI_LO, R20.F32x2.HI_LO ;  /* 0x0000000803147249 */ /* 0x000fe20000040014 */
[----:B------:R-:W-:Y:S03]  /*cc80*/  FSETP.GEU.AND P2, PT, R29, -126, PT ;  /* 0xc2fc00001d00780b */ /* 0x000fe60003f4e000 */
[----:B------:R-:W5:Y:S01]  /*cc90*/  MUFU.EX2 R59, R27 ;  /* 0x0000001b003b7308 */ /* 0x000f620000000800 */
[----:B------:R-:W-:Y:S01]  /*cca0*/  FFMA2 R22, R3.F32, R10.F32x2.HI_LO, R22.F32x2.HI_LO ;  /* 0x0000000a03167249 */ /* 0x000fe20000040016 */
[----:B------:R-:W-:Y:S01]  /*ccb0*/  FSETP.GEU.AND P1, PT, R30, -126, PT ;  /* 0xc2fc00001e00780b */ /* 0x000fe20003f2e000 */
[----:B----4-:R-:W-:Y:S01]  /*ccc0*/  @!P6 FMUL R60, R60, R60 ;  /* 0x0000003c3c3ce220 */ /* 0x010fe20000400000 */
[----:B------:R-:W-:Y:S01]  /*ccd0*/  FSETP.GEU.AND P0, PT, R28, -126, PT ;  /* 0xc2fc00001c00780b */ /* 0x000fe20003f0e000 */
[----:B------:R-:W4:Y:S01]  /*cce0*/  LDS.128 R8, [R0+0x2e1b0] ;  /* 0x02e1b00000087984 */ /* 0x000f220000000c00 */
[----:B------:R-:W-:Y:S01]  /*ccf0*/  NOP ;  /* 0x0000000000007918 */ /* 0x000fe20000000000 */
[----:B--2---:R-:W-:Y:S01]  /*cd00*/  @!P5 FMUL R61, R61, R61 ;  /* 0x0000003d3d3dd220 */ /* 0x004fe20000400000 */
[----:B------:R-:W-:Y:S01]  /*cd10*/  FSETP.GEU.AND P6, PT, R31, -126, PT ;  /* 0xc2fc00001f00780b */ /* 0x000fe20003fce000 */
[----:B---3--:R-:W-:Y:S01]  /*cd20*/  @!P4 FMUL R58, R58, R58 ;  /* 0x0000003a3a3ac220 */ /* 0x008fe20000400000 */
[----:B------:R-:W-:Y:S01]  /*cd30*/  FSETP.GEU.AND P5, PT, R20, -126, PT ;  /* 0xc2fc00001400780b */ /* 0x000fe20003fae000 */
[----:B------:R-:W-:Y:S01]  /*cd40*/  @!P2 FMUL R29, R29, 0.5 ;  /* 0x3f0000001d1da820 */ /* 0x000fe20000400000 */
[----:B------:R-:W-:Y:S01]  /*cd50*/  BAR.SYNC.DEFER_BLOCKING 0x3, 0x100 ;  /* 0x00c4000000007b1d */ /* 0x000fe20000010000 */
[----:B------:R-:W-:Y:S02]  /*cd60*/  FSETP.GEU.AND P4, PT, R21, -126, PT ;  /* 0xc2fc00001500780b */ /* 0x000fe40003f8e000 */
[----:B------:R-:W-:Y:S01]  /*cd70*/  @!P1 FMUL R30, R30, 0.5 ;  /* 0x3f0000001e1e9820 */ /* 0x000fe20000400000 */
[----:B-----5:R-:W-:Y:S01]  /*cd80*/  @!P3 FMUL R59, R59, R59 ;  /* 0x0000003b3b3bb220 */ /* 0x020fe20000400000 */
[----:B------:R-:W-:Y:S01]  /*cd90*/  FSETP.GEU.AND P3, PT, R22, -126, PT ;  /* 0xc2fc00001600780b */ /* 0x000fe20003f6e000 */
[----:B------:R-:W2:Y:S01]  /*cda0*/  MUFU.EX2 R67, R29 ;  /* 0x0000001d00437308 */ /* 0x000ea20000000800 */
[----:B------:R-:W-:Y:S02]  /*cdb0*/  @!P0 FMUL R28, R28, 0.5 ;  /* 0x3f0000001c1c8820 */ /* 0x000fe40000400000 */
[----:B------:R-:W-:Y:S02]  /*cdc0*/  @!P6 FMUL R31, R31, 0.5 ;  /* 0x3f0000001f1fe820 */ /* 0x000fe40000400000 */
[----:B------:R-:W-:Y:S05]  /*cdd0*/  @!P5 FMUL R20, R20, 0.5 ;  /* 0x3f0000001414d820 */ /* 0x000fea0000400000 */
[----:B------:R-:W3:Y:S01]  /*cde0*/  MUFU.EX2 R68, R30 ;  /* 0x0000001e00447308 */ /* 0x000ee20000000800 */
[----:B------:R-:W-:Y:S01]  /*cdf0*/  @!P4 FMUL R21, R21, 0.5 ;  /* 0x3f0000001515c820 */ /* 0x000fe20000400000 */
[----:B------:R-:W-:Y:S08]  /*ce00*/  @!P3 FMUL R22, R22, 0.5 ;  /* 0x3f0000001616b820 */ /* 0x000ff00000400000 */
[----:B------:R-:W5:Y:S01]  /*ce10*/  MUFU.EX2 R66, R28 ;  /* 0x0000001c00427308 */ /* 0x000f620000000800 */
[----:B--2---:R-:W-:Y:S01]  /*ce20*/  @!P2 FMUL R67, R67, R67 ;  /* 0x000000434343a220 */ /* 0x004fe20000400000 */
[C---:B-1----:R-:W-:Y:S02]  /*ce30*/  FFMA2 R4, R3.reuse.F32, R12.F32x2.HI_LO, R4.F32x2.HI_LO ;  /* 0x0000000c03047249 */ /* 0x042fe40000040004 */
[----:B------:R-:W-:Y:S03]  /*ce40*/  FFMA2 R6, R3.F32, R14.F32x2.HI_LO, R6.F32x2.HI_LO ;  /* 0x0000000e03067249 */ /* 0x000fe60000040006 */
[----:B------:R-:W-:Y:S03]  /*ce50*/  FSETP.GEU.AND P2, PT, R4, -126, PT ;  /* 0xc2fc00000400780b */ /* 0x000fe60003f4e000 */
[----:B------:R-:W1:Y:S01]  /*ce60*/  MUFU.EX2 R69, R31 ;  /* 0x0000001f00457308 */ /* 0x000e620000000800 */
[----:B---3--:R-:W-:Y:S01]  /*ce70*/  @!P1 FMUL R68, R68, R68 ;  /* 0x0000004444449220 */ /* 0x008fe20000400000 */
[----:B------:R-:W-:Y:S01]  /*ce80*/  FSETP.GEU.AND P1, PT, R5, -126, PT ;  /* 0xc2fc00000500780b */ /* 0x000fe20003f2e000 */
[C---:B----4-:R-:W-:Y:S01]  /*ce90*/  FFMA2 R8, R3.reuse.F32, R16.F32x2.HI_LO, R8.F32x2.HI_LO ;  /* 0x0000001003087249 */ /* 0x050fe20000040008 */
[----:B------:R-:W-:Y:S01]  /*cea0*/  MOV R17, R44 ;  /* 0x0000002c00117202 */ /* 0x000fe20000000f00 */
[----:B------:R-:W-:Y:S01]  /*ceb0*/  FFMA2 R10, R3.F32, R18.F32x2.HI_LO, R10.F32x2.HI_LO ;  /* 0x00000012030a7249 */ /* 0x000fe2000004000a */
[----:B------:R-:W-:Y:S04]  /*cec0*/  MOV R18, R42 ;  /* 0x0000002a00127202 */ /* 0x000fe80000000f00 */
[----:B------:R-:W2:Y:S01]  /*ced0*/  MUFU.EX2 R70, R20 ;  /* 0x0000001400467308 */ /* 0x000ea20000000800 */
[----:B-----5:R-:W-:Y:S01]  /*cee0*/  @!P0 FMUL R66, R66, R66 ;  /* 0x0000004242428220 */ /* 0x020fe20000400000 */
[----:B------:R-:W-:Y:S01]  /*cef0*/  FSETP.GEU.AND P0, PT, R23, -126, PT ;  /* 0xc2fc00001700780b */ /* 0x000fe20003f0e000 */
[----:B------:R-:W-:Y:S01]  /*cf00*/  @!P2 FMUL R4, R4, 0.5 ;  /* 0x3f0000000404a820 */ /* 0x000fe20000400000 */
[----:B------:R-:W-:Y:S01]  /*cf10*/  F2FP.F16.F32.PACK_AB R42, R43, R42 ;  /* 0x0000002a2b2a723e */ /* 0x000fe200000000ff */
[----:B------:R-:W-:Y:S05]  /*cf20*/  @!P1 FMUL R5, R5, 0.5 ;  /* 0x3f00000005059820 */ /* 0x000fea0000400000 */
[----:B------:R-:W3:Y:S01]  /*cf30*/  MUFU.EX2 R71, R21 ;  /* 0x0000001500477308 */ /* 0x000ee20000000800 */
[----:B-1----:R-:W-:Y:S01]  /*cf40*/  @!P6 FMUL R69, R69, R69 ;  /* 0x000000454545e220 */ /* 0x002fe20000400000 */
[----:B------:R-:W-:Y:S02]  /*cf50*/  FSETP.GEU.AND P6, PT, R6, -126, PT ;  /* 0xc2fc00000600780b */ /* 0x000fe40003fce000 */
[----:B------:R-:W-:Y:S02]  /*cf60*/  MOV R19, R43 ;  /* 0x0000002b00137202 */ /* 0x000fe40000000f00 */
[-C--:B------:R-:W-:Y:S01]  /*cf70*/  F2FP.F16.F32.PACK_AB R43, R44, R45.reuse ;  /* 0x0000002d2c2b723e */ /* 0x080fe200000000ff */
[----:B------:R-:W-:Y:S03]  /*cf80*/  @!P0 FMUL R23, R23, 0.5 ;  /* 0x3f00000017178820 */ /* 0x000fe60000400000 */
[----:B------:R-:W1:Y:S01]  /*cf90*/  MUFU.EX2 R82, R22 ;  /* 0x0000001600527308 */ /* 0x000e620000000800 */
[----:B--2---:R-:W-:Y:S01]  /*cfa0*/  @!P5 FMUL R70, R70, R70 ;  /* 0x000000464646d220 */ /* 0x004fe20000400000 */
[----:B------:R-:W-:Y:S02]  /*cfb0*/  FSETP.GEU.AND P5, PT, R7, -126, PT ;  /* 0xc2fc00000700780b */ /* 0x000fe40003fae000 */
[----:B------:R-:W-:Y:S02]  /*cfc0*/  MOV R16, R45 ;  /* 0x0000002d00107202 */ /* 0x000fe40000000f00 */
[----:B------:R-:W-:Y:S01]  /*cfd0*/  F2FP.F16.F32.PACK_AB R44, R107, R37 ;  /* 0x000000256b2c723e */ /* 0x000fe200000000ff */
[----:B------:R-:W-:Y:S03]  /*cfe0*/  @!P6 FMUL R6, R6, 0.5 ;  /* 0x3f0000000606e820 */ /* 0x000fe60000400000 */
[----:B------:R-:W2:Y:S01]  /*cff0*/  MUFU.EX2 R80, R4 ;  /* 0x0000000400507308 */ /* 0x000ea20000000800 */
[----:B---3--:R-:W-:Y:S01]  /*d000*/  @!P4 FMUL R71, R71, R71 ;  /* 0x000000474747c220 */ /* 0x008fe20000400000 */
[----:B------:R-:W-:Y:S02]  /*d010*/  FSETP.GEU.AND P4, PT, R8, -126, PT ;  /* 0xc2fc00000800780b */ /* 0x000fe40003f8e000 */
[----:B------:R-:W-:Y:S02]  /*d020*/  F2FP.F16.F32.PACK_AB R45, R97, R96 ;  /* 0x00000060612d723e */ /* 0x000fe400000000ff */
[----:B------:R-:W-:Y:S01]  /*d030*/  F2FP.F16.F32.PACK_AB R24, R67, R66 ;  /* 0x000000424318723e */ /* 0x000fe200000000ff */
[----:B------:R-:W-:Y:S03]  /*d040*/  @!P5 FMUL R7, R7, 0.5 ;  /* 0x3f0000000707d820 */ /* 0x000fe60000400000 */
[----:B------:R-:W3:Y:S01]  /*d050*/  MUFU.EX2 R81, R5 ;  /* 0x0000000500517308 */ /* 0x000ee20000000800 */
[----:B-1----:R-:W-:Y:S01]  /*d060*/  @!P3 FMUL R82, R82, R82 ;  /* 0x000000525252b220 */ /* 0x002fe20000400000 */
[----:B------:R-:W-:Y:S02]  /*d070*/  FSETP.GEU.AND P3, PT, R9, -126, PT ;  /* 0xc2fc00000900780b */ /* 0x000fe40003f6e000 */
[----:B------:R-:W-:Y:S02]  /*d080*/  MOV R22, R39 ;  /* 0x0000002700167202 */ /* 0x000fe40000000f00 */
[----:B------:R-:W-:Y:S01]  /*d090*/  F2FP.F16.F32.PACK_AB R39, R59, R58 ;  /* 0x0000003a3b27723e */ /* 0x000fe200000000ff */
[----:B------:R-:W-:Y:S03]  /*d0a0*/  @!P4 FMUL R8, R8, 0.5 ;  /* 0x3f0000000808c820 */ /* 0x000fe60000400000 */
[----:B------:R-:W1:Y:S01]  /*d0b0*/  MUFU.EX2 R83, R23 ;  /* 0x0000001700537308 */ /* 0x000e620000000800 */
[----:B--2---:R-:W-:Y:S01]  /*d0c0*/  @!P2 FMUL R80, R80, R80 ;  /* 0x000000505050a220 */ /* 0x004fe20000400000 */
[C---:B------:R-:W-:Y:S02]  /*d0d0*/  FSETP.GEU.AND P2, PT, R10.reuse, -126, PT ;  /* 0xc2fc00000a00780b */ /* 0x040fe40003f4e000 */
[----:B------:R-:W-:Y:S02]  /*d0e0*/  F2FP.F16.F32.PACK_AB R25, R69, R68 ;  /* 0x000000444519723e */ /* 0x000fe400000000ff */
[----:B------:R-:W-:Y:S01]  /*d0f0*/  F2FP.F16.F32.PACK_AB R26, R71, R70 ;  /* 0x00000046471a723e */ /* 0x000fe200000000ff */
[----:B------:R-:W-:Y:S03]  /*d100*/  @!P3 FMUL R9, R9, 0.5 ;  /* 0x3f0000000909b820 */ /* 0x000fe60000400000 */
[----:B------:R-:W2:Y:S01]  /*d110*/  MUFU.EX2 R78, R6 ;  /* 0x00000006004e7308 */ /* 0x000ea20000000800 */
[----:B---3--:R-:W-:Y:S01]  /*d120*/  @!P1 FMUL R81, R81, R81 ;  /* 0x0000005151519220 */ /* 0x008fe20000400000 */
[----:B------:R-:W-:Y:S04]  /*d130*/  FSETP.GEU.AND P1, PT, R11, -126, PT ;  /* 0xc2fc00000b00780b */ /* 0x000fe80003f2e000 */
[----:B------:R-:W-:Y:S01]  /*d140*/  F2FP.F16.F32.PACK_AB R28, R81, R80 ;  /* 0x00000050511c723e */ /* 0x000fe200000000ff */
[----:B------:R-:W-:Y:S03]  /*d150*/  @!P2 FMUL R10, R10, 0.5 ;  /* 0x3f0000000a0aa820 */ /* 0x000fe60000400000 */
[----:B------:R-:W3:Y:S01]  /*d160*/  MUFU.EX2 R79, R7 ;  /* 0x00000007004f7308 */ /* 0x000ee20000000800 */
[----:B-1----:R-:W-:Y:S01]  /*d170*/  @!P0 FMUL R83, R83, R83 ;  /* 0x0000005353538220 */ /* 0x002fe20000400000 */
[----:B------:R-:W-:Y:S02]  /*d180*/  ISETP.NE.AND P0, PT, R106, R75, PT ;  /* 0x0000004b6a00720c */ /* 0x000fe40003f05270 */
[----:B------:R-:W-:Y:S02]  /*d190*/  MOV R23, R38 ;  /* 0x0000002600177202 */ /* 0x000fe40000000f00 */
[----:B------:R-:W-:Y:S01]  /*d1a0*/  MOV R106, R37 ;  /* 0x00000025006a7202 */ /* 0x000fe20000000f00 */
[----:B------:R-:W-:Y:S03]  /*d1b0*/  @!P1 FMUL R11, R11, 0.5 ;  /* 0x3f0000000b0b9820 */ /* 0x000fe60000400000 */
[----:B------:R-:W1:Y:S01]  /*d1c0*/  MUFU.EX2 R76, R8 ;  /* 0x00000008004c7308 */ /* 0x000e620000000800 */
[----:B--2---:R-:W-:Y:S01]  /*d1d0*/  @!P6 FMUL R78, R78, R78 ;  /* 0x0000004e4e4ee220 */ /* 0x004fe20000400000 */
[----:B------:R-:W-:Y:S02]  /*d1e0*/  F2FP.F16.F32.PACK_AB R37, R63, R62 ;  /* 0x0000003e3f25723e */ /* 0x000fe400000000ff */
[----:B------:R-:W-:Y:S02]  /*d1f0*/  F2FP.F16.F32.PACK_AB R38, R61, R60 ;  /* 0x0000003c3d26723e */ /* 0x000fe400000000ff */
[----:B------:R-:W-:Y:S04]  /*d200*/  F2FP.F16.F32.PACK_AB R27, R83, R82 ;  /* 0x00000052531b723e */ /* 0x000fe800000000ff */
[----:B------:R-:W2:Y:S01]  /*d210*/  MUFU.EX2 R77, R9 ;  /* 0x00000009004d7308 */ /* 0x000ea20000000800 */
[----:B---3--:R-:W-:Y:S05]  /*d220*/  @!P5 FMUL R79, R79, R79 ;  /* 0x0000004f4f4fd220 */ /* 0x008fea0000400000 */
[----:B------:R-:W-:Y:S04]  /*d230*/  F2FP.F16.F32.PACK_AB R29, R79, R78 ;  /* 0x0000004e4f1d723e */ /* 0x000fe800000000ff */
[----:B------:R-:W3:Y:S01]  /*d240*/  MUFU.EX2 R72, R10 ;  /* 0x0000000a00487308 */ /* 0x000ee20000000800 */
[----:B-1----:R-:W-:Y:S09]  /*d250*/  @!P4 FMUL R76, R76, R76 ;  /* 0x0000004c4c4cc220 */ /* 0x002ff20000400000 */
[----:B------:R-:W1:Y:S01]  /*d260*/  MUFU.EX2 R73, R11 ;  /* 0x0000000b00497308 */ /* 0x000e620000000800 */
[----:B--2---:R-:W-:Y:S05]  /*d270*/  @!P3 FMUL R77, R77, R77 ;  /* 0x0000004d4d4db220 */ /* 0x004fea0000400000 */
[----:B------:R-:W-:Y:S01]  /*d280*/  F2FP.F16.F32.PACK_AB R30, R77, R76 ;  /* 0x0000004c4d1e723e */ /* 0x000fe200000000ff */
[----:B---3--:R-:W-:Y:S01]  /*d290*/  @!P2 FMUL R72, R72, R72 ;  /* 0x000000484848a220 */ /* 0x008fe20000400000 */
[----:B-1----:R-:W-:Y:S05]  /*d2a0*/  @!P1 FMUL R73, R73, R73 ;  /* 0x0000004949499220 */ /* 0x002fea0000400000 */
        /* <DEDUP_REMOVED lines=18> */
.L_x_186:
[----:B------:R-:W-:Y:S01]  /*d3d0*/  SHF.R.U32.HI R0, RZ, 0x3, R2 ;  /* 0x00000003ff007819 */ /* 0x000fe20000011602 */
[----:B------:R-:W-:Y:S05]  /*d3e0*/  WARPSYNC.ALL ;  /* 0x0000000000007948 */ /* 0x000fea0003800000 */
[----:B------:R-:W-:Y:S04]  /*d3f0*/  LOP3.LUT R0, R74, 0x600010, R0, 0xc8, !PT ;  /* 0x006000104a007812 */ /* 0x000fe800078ec800 */
[----:B------:R-:W-:Y:S05]  /*d400*/  LOP3.LUT R0, R0, 0x140, RZ, 0xfc, !PT ;  /* 0x0000014000007812 */ /* 0x000fea00078efcff */
[----:B------:R-:W-:Y:S04]  /*d410*/  IMAD.IADD R98, R0, 0x1, -R98 ;  /* 0x0000000100627824 */ /* 0x000fe800078e0a62 */
[C---:B------:R-:W-:Y:S01]  /*d420*/  VIADD R0, R98.reuse, 0x10 ;  /* 0x0000001062007836 */ /* 0x040fe20000000000 */
[----:B------:R-:W-:Y:S04]  /*d430*/  R2UR UR4, R98 ;  /* 0x00000000620472ca */ /* 0x000fe800000e0000 */
[----:B------:R-:W-:Y:S09]  /*d440*/  SHF.R.U32.HI R0, RZ, 0x15, R0 ;  /* 0x00000015ff007819 */ /* 0x000ff20000011600 */
        /* <DEDUP_REMOVED lines=22> */
.L_x_187:
        /* <DEDUP_REMOVED lines=23> */
.L_x_188:
        /* <DEDUP_REMOVED lines=23> */
.L_x_189:
[----:B------:R-:W-:Y:S05]  /*d890*/  WARPSYNC.ALL ;  /* 0x0000000000007948 */ /* 0x000fea0003800000 */
[----:B------:R-:W-:Y:S11]  /*d8a0*/  R2UR UR4, R98 ;  /* 0x00000000620472ca */ /* 0x000ff600000e0000 */
[----:B------:R-:W-:Y:S02]  /*d8b0*/  @!UPT UIADD3 URZ, UPT, UPT, URZ, URZ, URZ ;  /* 0x000000fffffff290 */ /* 0x000fe4000fffe0ff */
[----:B------:R4:W-:Y:S02]  /*d8c0*/  STTM.x8 tmem[UR4+0x30], R24 ;  /* 0x00003018000079ed */ /* 0x0009e400081c0004 */
.L_x_185:
[----:B------:R-:W-:Y:S01]  /*d8d0*/  ISETP.NE.AND P0, PT, R105, 0x3, PT ;  /* 0x000000036900780c */ /* 0x000fe20003f05270 */
[----:B------:R-:W1:Y:S01]  /*d8e0*/  FENCE.VIEW.ASYNC.T ;  /* 0x00000000000073c6 */ /* 0x000e620000000200 */
[----:B------:R-:W-:Y:S11]  /*d8f0*/  BSSY.RECONVERGENT B0, `(.L_x_190) ;  /* 0x0000003000007945 */ /* 0x000ff60003800200 */
[----:B------:R-:W-:Y:S05]  /*d900*/  @!P0 BRA `(.L_x_191) ;  /* 0x0000000000048947 */ /* 0x000fea0003800000 */
[----:B------:R-:W-:Y:S05]  /*d910*/  BPT.TRAP 0x1 ;  /* 0x000000040000795c */ /* 0x000fea0000300000 */
.L_x_191:
[----:B------:R-:W-:Y:S05]  /*d920*/  BSYNC.RECONVERGENT B0 ;  /* 0x0000000000007941 */ /* 0x000fea0003800200 */
.L_x_190:
[----:B-1----:R1:W-:Y:S01]  /*d930*/  SYNCS.ARRIVE.TRANS64.A1T0 RZ, [R56+URZ+0x2e880], RZ ;  /* 0x02e880ff38ff79a7 */ /* 0x0023e200081000ff */
[----:B------:R-:W-:Y:S04]  /*d940*/  BSSY.RECONVERGENT B0, `(.L_x_192) ;  /* 0x0000004000007945 */ /* 0x000fe80003800200 */
[----:B------:R-:W-:Y:S05]  /*d950*/  @!P0 BRA `(.L_x_193) ;  /* 0x0000000000088947 */ /* 0x000fea0003800000 */
[----:B------:R-:W-:Y:S05]  /*d960*/  BPT.TRAP 0x1 ;  /* 0x000000040000795c */ /* 0x000fea0000300000 */
[----:B------:R-:W-:Y:S05]  /*d970*/  BPT.TRAP 0x1 ;  /* 0x000000040000795c */ /* 0x000fea0000300000 */
.L_x_193:
[----:B------:R-:W-:Y:S05]  /*d980*/  BSYNC.RECONVERGENT B0 ;  /* 0x0000000000007941 */ /* 0x000fea0003800200 */
.L_x_192:
[----:B------:R-:W-:Y:S01]  /*d990*/  IADD3 R0, PT, PT, R56, 0x2e858, RZ ;  /* 0x0002e85838007810 */ /* 0x000fe20007ffe0ff */
[----:B------:R-:W-:Y:S03]  /*d9a0*/  BSSY.RECONVERGENT B0, `(.L_x_194) ;  /* 0x0000005000007945 */ /* 0x000fe60003800200 */
[----:B------:R-:W-:Y:S04]  /*d9b0*/  PRMT R0, R57, 0x654, R0 ;  /* 0x0000065439007816 */ /* 0x000fe80000000000 */
[----:B------:R1:W-:Y:S01]  /*d9c0*/  SYNCS.ARRIVE.TRANS64.RED.A1T0 RZ, [R0+URZ], RZ ;  /* 0x000000ff00ff79a7 */ /* 0x0003e200081004ff */
[----:B------:R-:W-:Y:S05]  /*d9d0*/  @!P0 BRA `(.L_x_195) ;  /* 0x0000000000048947 */ /* 0x000fea0003800000 */
[----:B------:R-:W-:Y:S05]  /*d9e0*/  BPT.TRAP 0x1 ;  /* 0x000000040000795c */ /* 0x000fea0000300000 */
.L_x_195:
[----:B------:R-:W-:Y:S05]  /*d9f0*/  BSYNC.RECONVERGENT B0 ;  /* 0x0000000000007941 */ /* 0x000fea0003800200 */
.L_x_194:
[----:B-1----:R-:W-:Y:S01]  /*da00*/  IADD3 R0, PT, PT, R56, 0x2e838, RZ ;  /* 0x0002e83838007810 */ /* 0x002fe20007ffe0ff */
[----:B------:R-:W-:Y:S03]  /*da10*/  BSSY.RECONVERGENT B0, `(.L_x_196) ;  /* 0x0000005000007945 */ /* 0x000fe60003800200 */
[----:B------:R-:W-:Y:S04]  /*da20*/  PRMT R0, R57, 0x654, R0 ;  /* 0x0000065439007816 */ /* 0x000fe80000000000 */
[----:B------:R1:W-:Y:S01]  /*da30*/  SYNCS.ARRIVE.TRANS64.RED.A1T0 RZ, [R0+URZ], RZ ;  /* 0x000000ff00ff79a7 */ /* 0x0003e200081004ff */
[----:B------:R-:W-:Y:S05]  /*da40*/  @!P0 BRA `(.L_x_197) ;  /* 0x0000000000048947 */ /* 0x000fea0003800000 */
[----:B------:R-:W-:Y:S05]  /*da50*/  BPT.TRAP 0x1 ;  /* 0x000000040000795c */ /* 0x000fea0000300000 */
.L_x_197:
[----:B------:R-:W-:Y:S05]  /*da60*/  BSYNC.RECONVERGENT B0 ;  /* 0x0000000000007941 */ /* 0x000fea0003800200 */
.L_x_196:
[----:B-1----:R-:W-:Y:S01]  /*da70*/  SHF.L.U32 R0, R100, 0x1f, RZ ;  /* 0x0000001f64007819 */ /* 0x002fe200000006ff */
[----:B------:R-:W-:Y:S03]  /*da80*/  BSSY B0, `(.L_x_198) ;  /* 0x0000003000007945 */ /* 0x000fe60003800000 */
[----:B------:R-:W1:Y:S02]  /*da90*/  SYNCS.PHASECHK.TRANS64.TRYWAIT P1, [R56+URZ+0x2e840], R0 ;  /* 0x02e84000380075a7 */ /* 0x000e6400080211ff */
[----:B-1----:R-:W-:Y:S05]  /*daa0*/  @!P1 BRA `(.L_x_199) ;  /* 0x0000005000989947 */ /* 0x002fea0003800000 */
.L_x_309:
[----:B------:R-:W-:Y:S05]  /*dab0*/  BSYNC B0 ;  /* 0x0000000000007941 */ /* 0x000fea0003800000 */
.L_x_198:
[----:B------:R-:W-:Y:S04]  /*dac0*/  BSSY.RECONVERGENT B0, `(.L_x_200) ;  /* 0x0000003000007945 */ /* 0x000fe80003800200 */
[----:B------:R-:W-:Y:S05]  /*dad0*/  @!P0 BRA `(.L_x_201) ;  /* 0x0000000000048947 */ /* 0x000fea0003800000 */
[----:B------:R-:W-:Y:S05]  /*dae0*/  BPT.TRAP 0x1 ;  /* 0x000000040000795c */ /* 0x000fea0000300000 */
.L_x_201:
[----:B------:R-:W-:Y:S05]  /*daf0*/  BSYNC.RECONVERGENT B0 ;  /* 0x0000000000007941 */ /* 0x000fea0003800200 */
.L_x_200:
[----:B------:R-:W-:Y:S01]  /*db00*/  SHF.L.U32 R0, R104, 0x1f, RZ ;  /* 0x0000001f68007819 */ /* 0x000fe200000006ff */
[----:B------:R-:W-:Y:S03]  /*db10*/  BSSY B0, `(.L_x_202) ;  /* 0x0000003000007945 */ /* 0x000fe60003800000 */
[----:B------:R-:W1:Y:S02]  /*db20*/  SYNCS.PHASECHK.TRANS64.TRYWAIT P1, [R56+URZ+0x2e860], R0 ;  /* 0x02e86000380075a7 */ /* 0x000e6400080211ff */
[----:B-1----:R-:W-:Y:S05]  /*db30*/  @!P1 BRA `(.L_x_203) ;  /* 0x0000005000889947 */ /* 0x002fea0003800000 */
.L_x_310:
[----:B------:R-:W-:Y:S05]  /*db40*/  BSYNC B0 ;  /* 0x0000000000007941 */ /* 0x000fea0003800000 */
.L_x_202:
[----:B------:R-:W-:Y:S04]  /*db50*/  BSSY.RECONVERGENT B0, `(.L_x_204) ;  /* 0x0000003000007945 */ /* 0x000fe80003800200 */
[----:B------:R-:W-:Y:S05]  /*db60*/  @!P0 BRA `(.L_x_205) ;  /* 0x0000000000048947 */ /* 0x000fea0003800000 */
[----:B------:R-:W-:Y:S05]  /*db70*/  BPT.TRAP 0x1 ;  /* 0x000000040000795c */ /* 0x000fea0000300000 */
.L_x_205:
[----:B------:R-:W-:Y:S05]  /*db80*/  BSYNC.RECONVERGENT B0 ;  /* 0x0000000000007941 */ /* 0x000fea0003800200 */
.L_x_204:
[----:B------:R-:W-:Y:S02]  /*db90*/  SHF.L.U32 R3, R103, 0x1f, RZ ;  /* 0x0000001f67037819 */ /* 0x000fe400000006ff */
[----:B------:R-:W-:Y:S02]  /*dba0*/  SHF.R.U32.HI R0, RZ, 0x3, R2 ;  /* 0x00000003ff007819 */ /* 0x000fe40000011602 */
[----:B------:R-:W1:Y:S02]  /*dbb0*/  SYNCS.PHASECHK.TRANS64.TRYWAIT P0, [R56+URZ+0x2e898], R3 ;  /* 0x02e89803380075a7 */ /* 0x000e6400080011ff */
[----:B------:R-:W-:Y:S04]  /*dbc0*/  LOP3.LUT R74, R74, 0x600010, R0, 0xc8, !PT ;  /* 0x006000104a4a7812 */ /* 0x000fe800078ec800 */
[----:B------:R-:W-:Y:S01]  /*dbd0*/  LOP3.LUT R0, R74, 0x140, RZ, 0xfc, !PT ;  /* 0x000001404a007812 */ /* 0x000fe200078efcff */
[----:B-1----:R-:W-:Y:S06]  /*dbe0*/  @!P0 BRA `(.L_x_206) ;  /* 0x0000005000708947 */ /* 0x002fec0003800000 */
.L_x_311:
[----:B------:R-:W-:Y:S01]  /*dbf0*/  SHF.R.U32.HI R2, RZ, 0x5, R2 ;  /* 0x00000005ff027819 */ /* 0x000fe20000011602 */
[----:B------:R-:W-:Y:S05]  /*dc00*/  WARPSYNC.ALL ;  /* 0x0000000000007948 */ /* 0x000fea0003800000 */
[C---:B------:R-:W-:Y:S01]  /*dc10*/  R2UR UR4, R0.reuse ;  /* 0x00000000000472ca */ /* 0x040fe200000e0000 */
[----:B------:R-:W-:Y:S01]  /*dc20*/  VIADD R0, R0, 0xffffffa0 ;  /* 0xffffffa000007836 */ /* 0x000fe20000000000 */
[----:B------:R-:W-:Y:S04]  /*dc30*/  LOP3.LUT R2, R2, 0x3, RZ, 0xc0, !PT ;  /* 0x0000000302027812 */ /* 0x000fe800078ec0ff */
[----:B------:R-:W-:Y:S04]  /*dc40*/  SHF.R.U32.HI R0, RZ, 0x15, R0 ;  /* 0x00000015ff007819 */ /* 0x000fe80000011600 */
[----:B------:R-:W-:Y:S03]  /*dc50*/  ISETP.NE.AND P0, PT, R2, R0, PT ;  /* 0x000000000200720c */ /* 0x000fe60003f05270 */
[----:B--234-:R-:W1:Y:S10]  /*dc60*/  LDTM.x16 R28, tmem[UR4+-0x80] ;  /* 0xffff8004001c79ee */ /* 0x01ce74000824ff00 */
[----:B-1----:R-:W-:Y:S05]  /*dc70*/  @!P0 BRA `(.L_x_207) ;  /* 0x0000000000408947 */ /* 0x002fea0003800000 */
        /* <DEDUP_REMOVED lines=16> */
.L_x_207:
[----:B------:R-:W-:Y:S01]  /*dd80*/  LOP3.LUT R0, R74, 0xe0, RZ, 0xfc, !PT ;  /* 0x000000e04a007812 */ /* 0x000fe200078efcff */
[----:B------:R-:W-:Y:S05]  /*dd90*/  WARPSYNC.ALL ;  /* 0x0000000000007948 */ /* 0x000fea0003800000 */
[----:B------:R-:W-:Y:S01]  /*dda0*/  R2UR UR6, R0 ;  /* 0x00000000000672ca */ /* 0x000fe200000e0000 */
[----:B------:R-:W1:Y:S01]  /*ddb0*/  S2R R56, SR_TID.X ;  /* 0x0000000000387919 */ /* 0x000e620000002100 */
[----:B------:R-:W-:Y:S01]  /*ddc0*/  LOP3.LUT R74, R74, 0x100, RZ, 0xfc, !PT ;  /* 0x000001004a4a7812 */ /* 0x000fe200078efcff */
[----:B------:R-:W2:Y:S01]  /*ddd0*/  S2UR UR39, SR_CgaCtaId ;  /* 0x00000000002779c3 */ /* 0x000ea20000008800 */
[----:B------:R-:W-:Y:S02]  /*dde0*/  UMOV UR37, 0x400 ;  /* 0x0000040000257882 */ /* 0x000fe40000000000 */
[----:B------:R-:W-:Y:S02]  /*ddf0*/  R2UR UR5, R74 ;  /* 0x000000004a0572ca */ /* 0x000fe400000e0000 */
[--C-:B-1----:R-:W-:Y:S01]  /*de00*/  SHF.R.U32.HI R52, RZ, 0x1, R56.reuse ;  /* 0x00000001ff347819 */ /* 0x102fe20000011638 */
[----:B--2---:R-:W-:Y:S01]  /*de10*/  ULEA UR37, UR39, UR37, 0x18 ;  /* 0x0000002527257291 */ /* 0x004fe2000f8ec0ff */
[----:B------:R-:W-:Y:S01]  /*de20*/  SHF.R.U32.HI R46, RZ, 0x3, R56 ;  /* 0x00000003ff2e7819 */ /* 0x000fe20000011638 */
[----:B------:R-:W-:Y:S01]  /*de30*/  IMAD.U32 R47, R56, 0x10000, RZ ;  /* 0x00010000382f7824 */ /* 0x000fe200078e00ff */
[----:B------:R-:W-:Y:S04]  /*de40*/  LOP3.LUT R52, R52, 0x40, RZ, 0xc0, !PT ;  /* 0x0000004034347812 */ /* 0x000fe800078ec0ff */
[----:B------:R-:W-:Y:S02]  /*de50*/  LOP3.LUT R0, R47, 0x600010, R46, 0xc8, !PT ;  /* 0x006000102f007812 */ /* 0x000fe400078ec82e */
[----:B------:R-:W1:Y:S02]  /*de60*/  LDS.128 R12, [R52+UR37+0x2e200] ;  /* 0x02e20025340c7984 */ /* 0x000e640008000c00 */
[----:B------:R-:W-:Y:S04]  /*de70*/  LOP3.LUT R0, R0, 0x120, RZ, 0xfc, !PT ;  /* 0x0000012000007812 */ /* 0x000fe800078efcff */
[----:B------:R-:W-:Y:S02]  /*de80*/  R2UR UR4, R0 ;  /* 0x00000000000472ca */ /* 0x000fe400000e0000 */
[----:B------:R-:W2:Y:S08]  /*de90*/  LDS.128 R8, [R52+UR37+0x2e220] ;  /* 0x02e2202534087984 */ /* 0x000eb00008000c00 */
[----:B------:R-:W3:Y:S08]  /*dea0*/  LDS.128 R4, [R52+UR37+0x2e230] ;  /* 0x02e2302534047984 */ /* 0x000ef00008000c00 */
[----:B------:R-:W4:Y:S08]  /*deb0*/  LDS.128 R24, [R52+UR37+0x2e210] ;  /* 0x02e2102534187984 */ /* 0x000f300008000c00 */
[----:B------:R-:W-:Y:S01]  /*dec0*/  LDS.128 R48, [R52+UR37+0x2e290] ;  /* 0x02e2902534307984 */ /* 0x000fe20008000c00 */
[----:B-1----:R-:W-:Y:S02]  /*ded0*/  FADD2 R2, R28.F32x2.HI_LO, R12.F32x2.HI_LO ;  /* 0x0000000c1c02724b */ /* 0x002fe40000000000 */
[----:B------:R-:W-:Y:S05]  /*dee0*/  FADD2 R20, R30.F32x2.HI_LO, R14.F32x2.HI_LO ;  /* 0x0000000e1e14724b */ /* 0x000fea0000000000 */
[----:B------:R-:W1:Y:S01]  /*def0*/  LDS.128 R12, [R52+UR37+0x2e280] ;  /* 0x02e28025340c7984 */ /* 0x000e620008000c00 */
[----:B------:R-:W-:Y:S02]  /*df00*/  FMUL2 R2, R2.F32x2.HI_LO, R124.F32x2.HI_LO ;  /* 0x0000007c0202724a */ /* 0x000fe40000000000 */
[----:B------:R-:W-:Y:S02]  /*df10*/  FMUL2 R122, R20.F32x2.HI_LO, R122.F32x2.HI_LO ;  /* 0x0000007a147a724a */ /* 0x000fe40000000000 */
[----:B--2---:R-:W-:Y:S01]  /*df20*/  FADD2 R36, R36.F32x2.HI_LO, R8.F32x2.HI_LO ;  /* 0x000000082424724b */ /* 0x004fe20000000000 */
[----:B------:R-:W-:Y:S01]  /*df30*/  F2FP.F16.F32.PACK_AB R20, R3, R2 ;  /* 0x000000020314723e */ /* 0x000fe200000000ff */
[----:B------:R-:W-:Y:S01]  /*df40*/  FADD2 R38, R38.F32x2.HI_LO, R10.F32x2.HI_LO ;  /* 0x0000000a2626724b */ /* 0x000fe20000000000 */
[----:B------:R-:W-:Y:S01]  /*df50*/  F2FP.F16.F32.PACK_AB R0, R123, R122 ;  /* 0x0000007a7b00723e */ /* 0x000fe200000000ff */
[----:B------:R-:W2:Y:S01]  /*df60*/  LDS.128 R8, [R52+UR37+0x2e2a0] ;  /* 0x02e2a02534087984 */ /* 0x000ea20008000c00 */
[----:B------:R-:W-:Y:S01]  /*df70*/  PRMT R53, R20, 0x7632, R53 ;  /* 0x0000763214357816 */ /* 0x000fe20000000035 */
[----:B------:R-:W-:Y:S01]  /*df80*/  FMUL2 R36, R36.F32x2.HI_LO, R118.F32x2.HI_LO ;  /* 0x000000762424724a */ /* 0x000fe20000000000 */
[----:B------:R-:W-:Y:S01]  /*df90*/  PRMT R54, R20, 0x7610, R54 ;  /* 0x0000761014367816 */ /* 0x000fe20000000036 */
[----:B---3--:R-:W-:Y:S01]  /*dfa0*/  FADD2 R40, R40.F32x2.HI_LO, R4.F32x2.HI_LO ;  /* 0x000000042828724b */ /* 0x008fe20000000000 */
[----:B------:R-:W-:Y:S01]  /*dfb0*/  PRMT R55, R0, 0x7632, R55 ;  /* 0x0000763200377816 */ /* 0x000fe20000000037 */
[----:B------:R-:W-:Y:S01]  /*dfc0*/  FADD2 R42, R42.F32x2.HI_LO, R6.F32x2.HI_LO ;  /* 0x000000062a2a724b */ /* 0x000fe20000000000 */
[----:B------:R-:W-:Y:S01]  /*dfd0*/  PRMT R57, R0, 0x7610, R57 ;  /* 0x0000761000397816 */ /* 0x000fe20000000039 */
[----:B------:R-:W3:Y:S01]  /*dfe0*/  LDS.128 R4, [R52+UR37+0x2e2b0] ;  /* 0x02e2b02534047984 */ /* 0x000ee20008000c00 */
[----:B------:R-:W-:Y:S01]  /*dff0*/  F2FP.F16.F32.PACK_AB R0, R37, R36 ;  /* 0x000000242500723e */ /* 0x000fe200000000ff */
[----:B------:R-:W-:Y:S02]  /*e000*/  FMUL2 R40, R40.F32x2.HI_LO, R114.F32x2.HI_LO ;  /* 0x000000722828724a */ /* 0x000fe40000000000 */
[----:B----4-:R-:W-:Y:S01]  /*e010*/  FADD2 R32, R32.F32x2.HI_LO, R24.F32x2.HI_LO ;  /* 0x000000182020724b */ /* 0x010fe20000000000 */
[----:B------:R-:W-:Y:S01]  /*e020*/  PRMT R75, R0, 0x7610, R75 ;  /* 0x00007610004b7816 */ /* 0x000fe2000000004b */
[----:B------:R-:W-:Y:S02]  /*e030*/  FADD2 R34, R34.F32x2.HI_LO, R26.F32x2.HI_LO ;  /* 0x0000001a2222724b */ /* 0x000fe40000000000 */
[----:B------:R-:W-:Y:S02]  /*e040*/  FMUL2 R2, R32.F32x2.HI_LO, R120.F32x2.HI_LO ;  /* 0x000000782002724a */ /* 0x000fe40000000000 */
[----:B------:R-:W-:Y:S02]  /*e050*/  FMUL2 R44, R34.F32x2.HI_LO, R22.F32x2.HI_LO ;  /* 0x00000016222c724a */ /* 0x000fe40000000000 */
[----:B------:R-:W1:Y:S01]  /*e060*/  LDTM.x16 R20, tmem[UR6] ;  /* 0x00000006001479ee */ /* 0x000e620008240000 */
[----:B------:R-:W-:Y:S01]  /*e070*/  F2FP.F16.F32.PACK_AB R2, R3, R2 ;  /* 0x000000020302723e */ /* 0x000fe200000000ff */
[----:B------:R-:W-:Y:S01]  /*e080*/  FMUL2 R42, R42.F32x2.HI_LO, R112.F32x2.HI_LO ;  /* 0x000000702a2a724a */ /* 0x000fe20000000000 */
[----:B------:R-:W-:Y:S01]  /*e090*/  F2FP.F16.F32.PACK_AB R44, R45, R44 ;  /* 0x0000002c2d2c723e */ /* 0x000fe200000000ff */
[----:B------:R-:W-:Y:S01]  /*e0a0*/  FMUL2 R38, R38.F32x2.HI_LO, R116.F32x2.HI_LO ;  /* 0x000000742626724a */ /* 0x000fe20000000000 */
[----:B------:R-:W-:Y:S02]  /*e0b0*/  PRMT R45, R2, 0x7632, R45 ;  /* 0x00007632022d7816 */ /* 0x000fe4000000002d */
[----:B------:R-:W-:Y:S02]  /*e0c0*/  F2FP.F16.F32.PACK_AB R3, R43, R42 ;  /* 0x0000002a2b03723e */ /* 0x000fe400000000ff */
[----:B------:R-:W-:Y:S02]  /*e0d0*/  F2FP.F16.F32.PACK_AB R38, R39, R38 ;  /* 0x000000262726723e */ /* 0x000fe400000000ff */
[----:B------:R-:W-:Y:S02]  /*e0e0*/  PRMT R39, R0, 0x7632, R39 ;  /* 0x0000763200277816 */ /* 0x000fe40000000027 */
[----:B------:R-:W-:Y:S02]  /*e0f0*/  F2FP.F16.F32.PACK_AB R0, R41, R40 ;  /* 0x000000282900723e */ /* 0x000fe400000000ff */
[C---:B------:R-:W-:Y:S01]  /*e100*/  PRMT R113, R3.reuse, 0x7632, R113 ;  /* 0x0000763203717816 */ /* 0x040fe20000000071 */
[----:B------:R-:W4:Y:S01]  /*e110*/  LDS.128 R40, [R52+UR37+0x2e300] ;  /* 0x02e3002534287984 */ /* 0x000f220008000c00 */
[C---:B------:R-:W-:Y:S02]  /*e120*/  PRMT R105, R0.reuse, 0x7632, R105 ;  /* 0x0000763200697816 */ /* 0x040fe40000000069 */
[----:B------:R-:W-:Y:S02]  /*e130*/  PRMT R112, R0, 0x7610, R112 ;  /* 0x0000761000707816 */ /* 0x000fe40000000070 */
[----:B------:R-:W-:Y:S02]  /*e140*/  PRMT R114, R3, 0x7610, R114 ;  /* 0x0000761003727816 */ /* 0x000fe40000000072 */
[----:B------:R-:W-:Y:S01]  /*e150*/  PRMT R74, R44, 0x7632, R74 ;  /* 0x000076322c4a7816 */ /* 0x000fe2000000004a */
[----:B-1----:R-:W-:Y:S01]  /*e160*/  FADD2 R20, R20.F32x2.HI_LO, R12.F32x2.HI_LO ;  /* 0x0000000c1414724b */ /* 0x002fe20000000000 */
[----:B------:R-:W-:Y:S01]  /*e170*/  PRMT R98, R38, 0x7632, R98 ;  /* 0x0000763226627816 */ /* 0x000fe20000000062 */
[----:B------:R-:W-:Y:S02]  /*e180*/  FADD2 R22, R22.F32x2.HI_LO, R14.F32x2.HI_LO ;  /* 0x0000000e1616724b */ /* 0x000fe40000000000 */
[----:B------:R-:W-:Y:S02]  /*e190*/  FMUL2 R20, R20.F32x2.HI_LO, R110.F32x2.HI_LO ;  /* 0x0000006e1414724a */ /* 0x000fe40000000000 */
[----:B------:R-:W-:Y:S02]  /*e1a0*/  FMUL2 R22, R22.F32x2.HI_LO, R108.F32x2.HI_LO ;  /* 0x0000006c1616724a */ /* 0x000fe40000000000 */
[----:B------:R-:W1:Y:S01]  /*e1b0*/  LDS.128 R108, [R52+UR37+0x2e310] ;  /* 0x02e31025346c7984 */ /* 0x000e620008000c00 */
[----:B------:R-:W-:Y:S01]  /*e1c0*/  F2FP.F16.F32.PACK_AB R20, R21, R20 ;  /* 0x000000141514723e */ /* 0x000fe200000000ff */
[----:B--2---:R-:W-:Y:S01]  /*e1d0*/  FADD2 R28, R28.F32x2.HI_LO, R8.F32x2.HI_LO ;  /* 0x000000081c1c724b */ /* 0x004fe20000000000 */
[----:B------:R-:W-:Y:S01]  /*e1e0*/  F2FP.F16.F32.PACK_AB R0, R23, R22 ;  /* 0x000000161700723e */ /* 0x000fe200000000ff */
[----:B------:R-:W-:Y:S01]  /*e1f0*/  FADD2 R10, R30.F32x2.HI_LO, R10.F32x2.HI_LO ;  /* 0x0000000a1e0a724b */ /* 0x000fe20000000000 */
[----:B------:R-:W-:Y:S01]  /*e200*/  PRMT R115, R20, 0x7632, R115 ;  /* 0x0000763214737816 */ /* 0x000fe20000000073 */
[----:B------:R-:W-:Y:S01]  /*e210*/  FMUL2 R106, R28.F32x2.HI_LO, R106.F32x2.HI_LO ;  /* 0x0000006a1c6a724a */ /* 0x000fe20000000000 */
[----:B------:R-:W-:Y:S01]  /*e220*/  PRMT R116, R20, 0x7610, R116 ;  /* 0x0000761014747816 */ /* 0x000fe20000000074 */
[----:B------:R-:W2:Y:S01]  /*e230*/  LDS.128 R28, [R52+UR37+0x2e320] ;  /* 0x02e32025341c7984 */ /* 0x000ea20008000c00 */
[----:B------:R-:W-:Y:S01]  /*e240*/  PRMT R117, R0, 0x7632, R117 ;  /* 0x0000763200757816 */ /* 0x000fe20000000075 */
[----:B------:R-:W-:Y:S01]  /*e250*/  FADD2 R24, R24.F32x2.HI_LO, R48.F32x2.HI_LO ;  /* 0x000000301818724b */ /* 0x000fe20000000000 */
[----:B------:R-:W-:Y:S01]  /*e260*/  PRMT R118, R0, 0x7610, R118 ;  /* 0x0000761000767816 */ /* 0x000fe20000000076 */
[----:B------:R-:W-:Y:S02]  /*e270*/  FADD2 R26, R26.F32x2.HI_LO, R50.F32x2.HI_LO ;  /* 0x000000321a1a724b */ /* 0x000fe40000000000 */
[----:B---3--:R-:W-:Y:S02]  /*e280*/  FADD2 R32, R32.F32x2.HI_LO, R4.F32x2.HI_LO ;  /* 0x000000042020724b */ /* 0x008fe40000000000 */
[----:B------:R-:W-:Y:S02]  /*e290*/  FMUL2 R36, R24.F32x2.HI_LO, R18.F32x2.HI_LO ;  /* 0x000000121824724a */ /* 0x000fe40000000000 */
[----:B------:R-:W-:Y:S02]  /*e2a0*/  FMUL2 R48, R26.F32x2.HI_LO, R16.F32x2.HI_LO ;  /* 0x000000101a30724a */ /* 0x000fe40000000000 */
[----:B------:R-:W4:Y:S01]  /*e2b0*/  LDTM.x16 R12, tmem[UR5] ;  /* 0x00000005000c79ee */ /* 0x000f220008240000 */
[----:B------:R-:W-:Y:S01]  /*e2c0*/  F2FP.F16.F32.PACK_AB R0, R37, R36 ;  /* 0x000000242500723e */ /* 0x000fe200000000ff */
[----:B------:R-:W-:Y:S01]  /*e2d0*/  FADD2 R6, R34.F32x2.HI_LO, R6.F32x2.HI_LO ;  /* 0x000000062206724b */ /* 0x000fe20000000000 */
[----:B------:R-:W-:Y:S01]  /*e2e0*/  F2FP.F16.F32.PACK_AB R48, R49, R48 ;  /* 0x000000303130723e */ /* 0x000fe200000000ff */
[----:B------:R-:W-:Y:S01]  /*e2f0*/  FMUL2 R94, R32.F32x2.HI_LO, R94.F32x2.HI_LO ;  /* 0x0000005e205e724a */ /* 0x000fe20000000000 */
[C---:B------:R-:W-:Y:S01]  /*e300*/  PRMT R49, R0.reuse, 0x7632, R49 ;  /* 0x0000763200317816 */ /* 0x040fe20000000031 */
[----:B------:R-:W3:Y:S01]  /*e310*/  LDS.128 R32, [R52+UR37+0x2e330] ;  /* 0x02e3302534207984 */ /* 0x000ee20008000c00 */
[----:B------:R-:W-:Y:S01]  /*e320*/  PRMT R119, R0, 0x7610, R119 ;  /* 0x0000761000777816 */ /* 0x000fe20000000077 */
[----:B------:R-:W-:Y:S01]  /*e330*/  FMUL2 R6, R6.F32x2.HI_LO, R92.F32x2.HI_LO ;  /* 0x0000005c0606724a */ /* 0x000fe20000000000 */
[----:B------:R-:W-:Y:S01]  /*e340*/  F2FP.F16.F32.PACK_AB R0, R107, R106 ;  /* 0x0000006a6b00723e */ /* 0x000fe200000000ff */
[----:B------:R-:W-:Y:S01]  /*e350*/  FMUL2 R10, R10.F32x2.HI_LO, R96.F32x2.HI_LO ;  /* 0x000000600a0a724a */ /* 0x000fe20000000000 */
[----:B------:R-:W-:Y:S01]  /*e360*/  F2FP.F16.F32.PACK_AB R94, R95, R94 ;  /* 0x0000005e5f5e723e */ /* 0x000fe200000000ff */
[----:B------:R-:W-:Y:S01]  /*e370*/  UMOV UR5, 0x33334444 ;  /* 0x3333444400057882 */ /* 0x000fe20000000000 */
[C---:B------:R-:W-:Y:S02]  /*e380*/  PRMT R97, R0.reuse, 0x7632, R97 ;  /* 0x0000763200617816 */ /* 0x040fe40000000061 */
[----:B------:R-:W-:Y:S02]  /*e390*/  F2FP.F16.F32.PACK_AB R10, R11, R10 ;  /* 0x0000000a0b0a723e */ /* 0x000fe400000000ff */
[----:B------:R-:W-:Y:S02]  /*e3a0*/  PRMT R106, R0, 0x7610, R106 ;  /* 0x00007610006a7816 */ /* 0x000fe4000000006a */
[----:B------:R-:W-:Y:S02]  /*e3b0*/  F2FP.F16.F32.PACK_AB R6, R7, R6 ;  /* 0x000000060706723e */ /* 0x000fe400000000ff */
[C---:B------:R-:W-:Y:S02]  /*e3c0*/  PRMT R92, R10.reuse, 0x7632, R92 ;  /* 0x000076320a5c7816 */ /* 0x040fe4000000005c */
[----:B------:R-:W-:Y:S01]  /*e3d0*/  PRMT R93, R10, 0x7610, R93 ;  /* 0x000076100a5d7816 */ /* 0x000fe2000000005d */
[----:B----4-:R-:W-:Y:S01]  /*e3e0*/  FADD2 R12, R12.F32x2.HI_LO, R40.F32x2.HI_LO ;  /* 0x000000280c0c724b */ /* 0x010fe20000000000 */
[----:B------:R-:W-:Y:S01]  /*e3f0*/  PRMT R107, R6, 0x7632, R107 ;  /* 0x00007632066b7816 */ /* 0x000fe2000000006b */
[----:B------:R-:W-:Y:S01]  /*e400*/  FADD2 R14, R14.F32x2.HI_LO, R42.F32x2.HI_LO ;  /* 0x0000002a0e0e724b */ /* 0x000fe20000000000 */
[----:B------:R-:W-:Y:S01]  /*e410*/  PRMT R120, R6, 0x7610, R120 ;  /* 0x0000761006787816 */ /* 0x000fe20000000078 */
[----:B------:R-:W4:Y:S01]  /*e420*/  LDS.128 R40, [R52+UR37+0x2e380] ;  /* 0x02e3802534287984 */ /* 0x000f220008000c00 */
[----:B------:R-:W-:Y:S01]  /*e430*/  PRMT R96, R48, 0x7632, R96 ;  /* 0x0000763230607816 */ /* 0x000fe20000000060 */
[----:B------:R-:W-:Y:S01]  /*e440*/  FMUL2 R12, R12.F32x2.HI_LO, R90.F32x2.HI_LO ;  /* 0x0000005a0c0c724a */ /* 0x000fe20000000000 */
[----:B------:R-:W-:Y:S01]  /*e450*/  PRMT R95, R94, 0x7632, R95 ;  /* 0x000076325e5f7816 */ /* 0x000fe2000000005f */
[----:B------:R-:W-:Y:S02]  /*e460*/  FMUL2 R14, R14.F32x2.HI_LO, R88.F32x2.HI_LO ;  /* 0x000000580e0e724a */ /* 0x000fe40000000000 */
[----:B-1----:R-:W-:Y:S01]  /*e470*/  FADD2 R16, R16.F32x2.HI_LO, R108.F32x2.HI_LO ;  /* 0x0000006c1010724b */ /* 0x002fe20000000000 */
[----:B------:R-:W-:Y:S01]  /*e480*/  F2FP.F16.F32.PACK_AB R3, R13, R12 ;  /* 0x0000000c0d03723e */ /* 0x000fe200000000ff */
[----:B------:R-:W1:Y:S01]  /*e490*/  LDS.128 R88, [R52+UR37+0x2e390] ;  /* 0x02e3902534587984 */ /* 0x000e620008000c00 */
[----:B------:R-:W-:Y:S01]  /*e4a0*/  F2FP.F16.F32.PACK_AB R0, R15, R14 ;  /* 0x0000000e0f00723e */ /* 0x000fe200000000ff */
[----:B------:R-:W-:Y:S02]  /*e4b0*/  FADD2 R18, R18.F32x2.HI_LO, R110.F32x2.HI_LO ;  /* 0x0000006e1212724b */ /* 0x000fe40000000000 */
[----:B------:R-:W-:Y:S01]  /*e4c0*/  FMUL2 R36, R16.F32x2.HI_LO, R86.F32x2.HI_LO ;  /* 0x000000561024724a */ /* 0x000fe20000000000 */
[----:B------:R-:W-:Y:S01]  /*e4d0*/  PRMT R86, R3, 0x7632, R86 ;  /* 0x0000763203567816 */ /* 0x000fe20000000056 */
[----:B------:R-:W-:Y:S01]  /*e4e0*/  FMUL2 R50, R18.F32x2.HI_LO, R84.F32x2.HI_LO ;  /* 0x000000541232724a */ /* 0x000fe20000000000 */
[----:B------:R-:W-:Y:S01]  /*e4f0*/  PRMT R87, R3, 0x7610, R87 ;  /* 0x0000761003577816 */ /* 0x000fe20000000057 */
[----:B------:R-:W4:Y:S01]  /*e500*/  LDTM.x16 R4, tmem[UR4] ;  /* 0x00000004000479ee */ /* 0x000f220008240000 */
[----:B------:R-:W-:Y:S01]  /*e510*/  PRMT R84, R0, 0x7632, R84 ;  /* 0x0000763200547816 */ /* 0x000fe20000000054 */
[----:B--2---:R-:W-:Y:S01]  /*e520*/  FADD2 R20, R20.F32x2.HI_LO, R28.F32x2.HI_LO ;  /* 0x0000001c1414724b */ /* 0x004fe20000000000 */
[----:B------:R-:W-:Y:S01]  /*e530*/  PRMT R85, R0, 0x7610, R85 ;  /* 0x0000761000557816 */ /* 0x000fe20000000055 */
[----:B------:R-:W-:Y:S01]  /*e540*/  FADD2 R22, R22.F32x2.HI_LO, R30.F32x2.HI_LO ;  /* 0x0000001e1616724b */ /* 0x000fe20000000000 */
[----:B------:R-:W-:Y:S01]  /*e550*/  F2FP.F16.F32.PACK_AB R0, R37, R36 ;  /* 0x000000242500723e */ /* 0x000fe200000000ff */
[----:B------:R-:W2:Y:S01]  /*e560*/  LDS.128 R28, [R52+UR37+0x2e3a0] ;  /* 0x02e3a025341c7984 */ /* 0x000ea20008000c00 */
[----:B------:R-:W-:Y:S01]  /*e570*/  F2FP.F16.F32.PACK_AB R3, R51, R50 ;  /* 0x000000323303723e */ /* 0x000fe200000000ff */
[----:B---3--:R-:W-:Y:S01]  /*e580*/  FADD2 R24, R24.F32x2.HI_LO, R32.F32x2.HI_LO ;  /* 0x000000201818724b */ /* 0x008fe20000000000 */
[----:B------:R-:W-:Y:S01]  /*e590*/  PRMT R36, R0, 0x7632, R36 ;  /* 0x0000763200247816 */ /* 0x000fe20000000024 */
[----:B------:R-:W-:Y:S01]  /*e5a0*/  FMUL2 R20, R20.F32x2.HI_LO, R64.F32x2.HI_LO ;  /* 0x000000401414724a */ /* 0x000fe20000000000 */
[----:B------:R-:W-:Y:S01]  /*e5b0*/  PRMT R37, R0, 0x7610, R37 ;  /* 0x0000761000257816 */ /* 0x000fe20000000025 */
[----:B------:R-:W-:Y:S01]  /*e5c0*/  FMUL2 R22, R22.F32x2.HI_LO, R62.F32x2.HI_LO ;  /* 0x0000003e1616724a */ /* 0x000fe20000000000 */
[C---:B------:R-:W-:Y:S01]  /*e5d0*/  PRMT R50, R3.reuse, 0x7632, R50 ;  /* 0x0000763203327816 */ /* 0x040fe20000000032 */
[----:B------:R-:W-:Y:S01]  /*e5e0*/  USHF.L.U32 UR4, UR40, 0x2, URZ ;  /* 0x0000000228047899 */ /* 0x000fe200080006ff */
[----:B------:R-:W-:Y:S02]  /*e5f0*/  PRMT R51, R3, 0x7610, R51 ;  /* 0x0000761003337816 */ /* 0x000fe40000000033 */
[----:B------:R-:W-:Y:S01]  /*e600*/  F2FP.F16.F32.PACK_AB R0, R21, R20 ;  /* 0x000000141500723e */ /* 0x000fe200000000ff */
[----:B------:R-:W-:Y:S01]  /*e610*/  FADD2 R20, R26.F32x2.HI_LO, R34.F32x2.HI_LO ;  /* 0x000000221a14724b */ /* 0x000fe20000000000 */
[----:B------:R-:W-:Y:S01]  /*e620*/  F2FP.F16.F32.PACK_AB R3, R23, R22 ;  /* 0x000000161703723e */ /* 0x000fe200000000ff */
[----:B------:R-:W-:Y:S01]  /*e630*/  FMUL2 R22, R24.F32x2.HI_LO, R60.F32x2.HI_LO ;  /* 0x0000003c1816724a */ /* 0x000fe20000000000 */
[C---:B------:R-:W-:Y:S01]  /*e640*/  PRMT R32, R0.reuse, 0x7632, R32 ;  /* 0x0000763200207816 */ /* 0x040fe20000000020 */
[----:B------:R3:W5:Y:S01]  /*e650*/  LDS.128 R24, [R52+UR37+0x2e3b0] ;  /* 0x02e3b02534187984 */ /* 0x0007620008000c00 */
[----:B------:R-:W-:Y:S01]  /*e660*/  PRMT R33, R0, 0x7610, R33 ;  /* 0x0000761000217816 */ /* 0x000fe20000000021 */
[----:B------:R-:W-:Y:S01]  /*e670*/  NOP ;  /* 0x0000000000007918 */ /* 0x000fe20000000000 */
[----:B------:R-:W-:Y:S01]  /*e680*/  F2FP.F16.F32.PACK_AB R22, R23, R22 ;  /* 0x000000161716723e */ /* 0x000fe200000000ff */
[----:B------:R-:W-:Y:S01]  /*e690*/  FMUL2 R20, R20.F32x2.HI_LO, R58.F32x2.HI_LO ;  /* 0x0000003a1414724a */ /* 0x000fe20000000000 */
[C---:B------:R-:W-:Y:S01]  /*e6a0*/  PRMT R34, R3.reuse, 0x7632, R34 ;  /* 0x0000763203227816 */ /* 0x040fe20000000022 */
[----:B------:R-:W-:Y:S01]  /*e6b0*/  IMAD.U32 R59, RZ, RZ, UR4 ;  /* 0x00000004ff3b7e24 */ /* 0x000fe2000f8e00ff */
[----:B------:R-:W-:Y:S01]  /*e6c0*/  PRMT R35, R3, 0x7610, R35 ;  /* 0x0000761003237816 */ /* 0x000fe20000000023 */
[----:B----4-:R-:W-:Y:S01]  /*e6d0*/  FADD2 R4, R4.F32x2.HI_LO, R40.F32x2.HI_LO ;  /* 0x000000280404724b */ /* 0x010fe20000000000 */
[----:B------:R-:W-:Y:S01]  /*e6e0*/  F2FP.F16.F32.PACK_AB R20, R21, R20 ;  /* 0x000000141514723e */ /* 0x000fe200000000ff */
[----:B------:R-:W-:Y:S01]  /*e6f0*/  FADD2 R6, R6.F32x2.HI_LO, R42.F32x2.HI_LO ;  /* 0x0000002a0606724b */ /* 0x000fe20000000000 */
[----:B------:R-:W-:Y:S01]  /*e700*/  R2UR UR4, R59 ;  /* 0x000000003b0472ca */ /* 0x000fe200000e0000 */
[----:B-1----:R-:W-:Y:S01]  /*e710*/  FADD2 R8, R8.F32x2.HI_LO, R88.F32x2.HI_LO ;  /* 0x000000580808724b */ /* 0x002fe20000000000 */
[----:B------:R-:W-:Y:S01]  /*e720*/  PRMT R23, R22, 0x7632, R23 ;  /* 0x0000763216177816 */ /* 0x000fe20000000017 */
[----:B------:R-:W-:Y:S01]  /*e730*/  FADD2 R10, R10.F32x2.HI_LO, R90.F32x2.HI_LO ;  /* 0x0000005a0a0a724b */ /* 0x000fe20000000000 */
[----:B------:R-:W-:Y:S01]  /*e740*/  PRMT R40, R20, 0x7632, R40 ;  /* 0x0000763214287816 */ /* 0x000fe20000000028 */
[----:B------:R-:W-:Y:S01]  /*e750*/  FMUL2 R4, R4.F32x2.HI_LO, R66.F32x2.HI_LO ;  /* 0x000000420404724a */ /* 0x000fe20000000000 */
[----:B------:R-:W-:Y:S01]  /*e760*/  PRMT R41, R20, 0x7610, R41 ;  /* 0x0000761014297816 */ /* 0x000fe20000000029 */
[----:B------:R-:W-:Y:S02]  /*e770*/  FMUL2 R6, R6.F32x2.HI_LO, R68.F32x2.HI_LO ;  /* 0x000000440606724a */ /* 0x000fe40000000000 */
[----:B------:R-:W-:Y:S01]  /*e780*/  FMUL2 R8, R8.F32x2.HI_LO, R70.F32x2.HI_LO ;  /* 0x000000460808724a */ /* 0x000fe20000000000 */
[----:B------:R-:W-:Y:S01]  /*e790*/  F2FP.F16.F32.PACK_AB R4, R5, R4 ;  /* 0x000000040504723e */ /* 0x000fe200000000ff */
[----:B------:R-:W-:Y:S01]  /*e7a0*/  FMUL2 R10, R10.F32x2.HI_LO, R82.F32x2.HI_LO ;  /* 0x000000520a0a724a */ /* 0x000fe20000000000 */
[----:B------:R-:W-:Y:S01]  /*e7b0*/  F2FP.F16.F32.PACK_AB R6, R7, R6 ;  /* 0x000000060706723e */ /* 0x000fe200000000ff */
[----:B------:R-:W-:Y:S01]  /*e7c0*/  USHF.R.U64 UR4, UR5, UR4, 0x123333 ;  /* 0x0012333305047499 */ /* 0x000fe20008001204 */
[----:B------:R-:W-:Y:S01]  /*e7d0*/  F2FP.F16.F32.PACK_AB R8, R9, R8 ;  /* 0x000000080908723e */ /* 0x000fe200000000ff */
[----:B--2---:R-:W-:Y:S01]  /*e7e0*/  FADD2 R12, R12.F32x2.HI_LO, R28.F32x2.HI_LO ;  /* 0x0000001c0c0c724b */ /* 0x004fe20000000000 */
[----:B------:R-:W-:Y:S01]  /*e7f0*/  F2FP.F16.F32.PACK_AB R10, R11, R10 ;  /* 0x0000000a0b0a723e */ /* 0x000fe200000000ff */
[----:B------:R-:W-:Y:S01]  /*e800*/  ULOP3.LUT UR38, UR4, 0x7, URZ, 0xc0, !UPT ;  /* 0x0000000704267892 */ /* 0x000fe2000f8ec0ff */
[----:B------:R-:W-:Y:S01]  /*e810*/  PRMT R42, R4, 0x7632, R42 ;  /* 0x00007632042a7816 */ /* 0x000fe2000000002a */
[----:B------:R-:W-:Y:S01]  /*e820*/  FADD2 R14, R14.F32x2.HI_LO, R30.F32x2.HI_LO ;  /* 0x0000001e0e0e724b */ /* 0x000fe20000000000 */
[----:B------:R-:W-:Y:S01]  /*e830*/  PRMT R43, R4, 0x7610, R43 ;  /* 0x00007610042b7816 */ /* 0x000fe2000000002b */
[----:B------:R-:W-:Y:S01]  /*e840*/  UISETP.NE.AND UP0, UPT, UR38, 0x3, UPT ;  /* 0x000000032600788c */ /* 0x000fe2000bf05270 */
[----:B---3--:R-:W-:Y:S01]  /*e850*/  PRMT R52, R6, 0x7632, R52 ;  /* 0x0000763206347816 */ /* 0x008fe20000000034 */
[----:B------:R-:W-:Y:S01]  /*e860*/  FMUL2 R12, R12.F32x2.HI_LO, R80.F32x2.HI_LO ;  /* 0x000000500c0c724a */ /* 0x000fe20000000000 */
[----:B------:R-:W-:Y:S01]  /*e870*/  PRMT R58, R6, 0x7610, R58 ;  /* 0x00007610063a7816 */ /* 0x000fe2000000003a */
[----:B------:R-:W-:Y:S01]  /*e880*/  FMUL2 R14, R14.F32x2.HI_LO, R78.F32x2.HI_LO ;  /* 0x0000004e0e0e724a */ /* 0x000fe20000000000 */
[----:B------:R-:W-:Y:S02]  /*e890*/  PRMT R28, R8, 0x7632, R28 ;  /* 0x00007632081c7816 */ /* 0x000fe4000000001c */
[----:B------:R-:W-:Y:S01]  /*e8a0*/  F2FP.F16.F32.PACK_AB R12, R13, R12 ;  /* 0x0000000c0d0c723e */ /* 0x000fe200000000ff */
[----:B-----5:R-:W-:Y:S01]  /*e8b0*/  FADD2 R16, R16.F32x2.HI_LO, R24.F32x2.HI_LO ;  /* 0x000000181010724b */ /* 0x020fe20000000000 */
[----:B------:R-:W-:Y:S01]  /*e8c0*/  F2FP.F16.F32.PACK_AB R14, R15, R14 ;  /* 0x0000000e0f0e723e */ /* 0x000fe200000000ff */
[----:B------:R-:W-:Y:S01]  /*e8d0*/  FADD2 R18, R18.F32x2.HI_LO, R26.F32x2.HI_LO ;  /* 0x0000001a1212724b */ /* 0x000fe20000000000 */
[----:B------:R-:W-:Y:S01]  /*e8e0*/  PRMT R29, R8, 0x7610, R29 ;  /* 0x00007610081d7816 */ /* 0x000fe2000000001d */
[----:B------:R-:W-:Y:S01]  /*e8f0*/  FMUL2 R16, R16.F32x2.HI_LO, R76.F32x2.HI_LO ;  /* 0x0000004c1010724a */ /* 0x000fe20000000000 */
[----:B------:R-:W-:Y:S01]  /*e900*/  PRMT R30, R10, 0x7632, R30 ;  /* 0x000076320a1e7816 */ /* 0x000fe2000000001e */
[----:B------:R-:W-:Y:S01]  /*e910*/  FMUL2 R18, R18.F32x2.HI_LO, R72.F32x2.HI_LO ;  /* 0x000000481212724a */ /* 0x000fe20000000000 */
[----:B------:R-:W-:Y:S02]  /*e920*/  PRMT R31, R10, 0x7610, R31 ;  /* 0x000076100a1f7816 */ /* 0x000fe4000000001f */
[----:B------:R-:W-:Y:S02]  /*e930*/  F2FP.F16.F32.PACK_AB R16, R17, R16 ;  /* 0x000000101110723e */ /* 0x000fe400000000ff */
[----:B------:R-:W-:Y:S02]  /*e940*/  F2FP.F16.F32.PACK_AB R18, R19, R18 ;  /* 0x000000121312723e */ /* 0x000fe400000000ff */
[C---:B------:R-:W-:Y:S02]  /*e950*/  PRMT R24, R12.reuse, 0x7632, R24 ;  /* 0x000076320c187816 */ /* 0x040fe40000000018 */
[----:B------:R-:W-:Y:S02]  /*e960*/  PRMT R25, R12, 0x7610, R25 ;  /* 0x000076100c197816 */ /* 0x000fe40000000019 */
[C---:B------:R-:W-:Y:S02]  /*e970*/  PRMT R17, R14.reuse, 0x7632, R17 ;  /* 0x000076320e117816 */ /* 0x040fe40000000011 */
[----:B------:R-:W-:Y:S02]  /*e980*/  PRMT R26, R14, 0x7610, R26 ;  /* 0x000076100e1a7816 */ /* 0x000fe4000000001a */
[----:B------:R-:W-:Y:S02]  /*e990*/  PRMT R19, R16, 0x7632, R19 ;  /* 0x0000763210137816 */ /* 0x000fe40000000013 */
[----:B------:R-:W-:Y:S01]  /*e9a0*/  PRMT R27, R18, 0x7632, R27 ;  /* 0x00007632121b7816 */ /* 0x000fe2000000001b */
[----:B------:R-:W-:Y:S06]  /*e9b0*/  BRA.U !UP0, `(.L_x_208) ;  /* 0x0000000108087547 */ /* 0x000fec000b800000 */
[----:B------:R-:W-:Y:S05]  /*e9c0*/  BPT.TRAP 0x1 ;  /* 0x000000040000795c */ /* 0x000fea0000300000 */
[----:B------:R-:W-:Y:S05]  /*e9d0*/  BPT.TRAP 0x1 ;  /* 0x000000040000795c */ /* 0x000fea0000300000 */
.L_x_208:
[----:B------:R-:W-:Y:S04]  /*e9e0*/  UIADD3 UR4, UPT, UPT, UR37, 0x2e868, URZ ;  /* 0x0002e86825047890 */ /* 0x000fe8000fffe0ff */
[----:B------:R-:W-:Y:S09]  /*e9f0*/  UPRMT UR4, UR39, 0x654, UR4 ;  /* 0x0000065427047896 */ /* 0x000ff20008000004 */
[----:B------:R-:W-:Y:S01]  /*ea00*/  SYNCS.ARRIVE.TRANS64.RED.A1T0 RZ, [UR4], RZ ;  /* 0x000000ffffff79a7 */ /* 0x000fe20008100404 */
[----:B------:R-:W-:Y:S04]  /*ea10*/  UIADD3 UR4, UPT, UPT, UR37, 0x1e000, URZ ;  /* 0x0001e00025047890 */ /* 0x000fe8000fffe0ff */
[----:B------:R-:W-:Y:S09]  /*ea20*/  ULOP3.LUT UP0, URZ, UR4, 0x3f0, URZ, 0xc0, !UPT ;  /* 0x000003f004ff7892 */ /* 0x000ff2000f80c0ff */
[----:B------:R-:W-:Y:S05]  /*ea30*/  BRA.U !UP0, `(.L_x_209) ;  /* 0x0000000108407547 */ /* 0x000fea000b800000 */
        /* <DEDUP_REMOVED lines=16> */
.L_x_209:
[C---:B------:R-:W-:Y:S01]  /*eb40*/  LOP3.LUT P0, RZ, R56.reuse, 0x2, RZ, 0xc0, !PT ;  /* 0x0000000238ff7812 */ /* 0x040fe2000780c0ff */
[C---:B------:R-:W-:Y:S01]  /*eb50*/  IMAD.SHL.U32 R3, R56.reuse, 0x40, RZ ;  /* 0x0000004038037824 */ /* 0x040fe200078e00ff */
[----:B------:R-:W-:Y:S01]  /*eb60*/  SHF.R.U32.HI R5, RZ, 0x7, R56 ;  /* 0x00000007ff057819 */ /* 0x000fe20000011638 */
[----:B------:R-:W-:Y:S01]  /*eb70*/  IMAD.SHL.U32 R0, R56, 0x8, RZ ;  /* 0x0000000838007824 */ /* 0x000fe200078e00ff */
[----:B------:R-:W-:Y:S01]  /*eb80*/  LOP3.LUT R53, R53, 0xffff, RZ, 0xc0, !PT ;  /* 0x0000ffff35357812 */ /* 0x000fe200078ec0ff */
[----:B------:R-:W-:Y:S01]  /*eb90*/  IMAD.U32 R30, R30, 0x10000, RZ ;  /* 0x000100001e1e7824 */ /* 0x000fe200078e00ff */
[----:B------:R-:W-:Y:S01]  /*eba0*/  LOP3.LUT R4, R3, 0x1c0, RZ, 0xc0, !PT ;  /* 0x000001c003047812 */ /* 0x000fe200078ec0ff */
[----:B------:R-:W-:Y:S01]  /*ebb0*/  IMAD.U32 R107, R107, 0x10000, RZ ;  /* 0x000100006b6b7824 */ /* 0x000fe200078e00ff */
[----:B------:R-:W-:Y:S01]  /*ebc0*/  LOP3.LUT R45, R45, 0xffff, RZ, 0xc0, !PT ;  /* 0x0000ffff2d2d7812 */ /* 0x000fe200078ec0ff */
[----:B------:R-:W-:Y:S01]  /*ebd0*/  IMAD.U32 R52, R52, 0x10000, RZ ;  /* 0x0001000034347824 */ /* 0x000fe200078e00ff */
[----:B------:R-:W-:Y:S01]  /*ebe0*/  LOP3.LUT R0, R4, 0x38, R0, 0xf8, !PT ;  /* 0x0000003804007812 */ /* 0x000fe200078ef800 */
[----:B------:R-:W-:Y:S01]  /*ebf0*/  IMAD.U32 R55, R55, 0x10000, RZ ;  /* 0x0001000037377824 */ /* 0x000fe200078e00ff */
[----:B------:R-:W-:Y:S01]  /*ec00*/  LOP3.LUT R4, R56, 0x1, RZ, 0xc0, !PT ;  /* 0x0000000138047812 */ /* 0x000fe200078ec0ff */
[----:B------:R-:W-:Y:S01]  /*ec10*/  IMAD.U32 R98, R98, 0x10000, RZ ;  /* 0x0001000062627824 */ /* 0x000fe200078e00ff */
[----:B------:R-:W-:Y:S01]  /*ec20*/  LOP3.LUT R0, R0, 0x1e00, R3, 0xf8, !PT ;  /* 0x00001e0000007812 */ /* 0x000fe200078ef803 */
[----:B------:R-:W-:Y:S01]  /*ec30*/  IMAD.MOV.U32 R3, RZ, RZ, 0x10 ;  /* 0x00000010ff037424 */ /* 0x000fe200078e00ff */
[----:B------:R-:W-:Y:S01]  /*ec40*/  LOP3.LUT R5, R5, 0x1, RZ, 0xc0, !PT ;  /* 0x0000000105057812 */ /* 0x000fe200078ec0ff */
[----:B------:R-:W-:Y:S01]  /*ec50*/  IMAD.U32 R113, R113, 0x10000, RZ ;  /* 0x0001000071717824 */ /* 0x000fe200078e00ff */
[----:B------:R-:W-:Y:S01]  /*ec60*/  LEA R8, P1, R53, RZ, 0x10 ;  /* 0x000000ff35087211 */ /* 0x000fe200078280ff */
[----:B------:R-:W-:Y:S01]  /*ec70*/  IMAD.U32 R96, R96, 0x10000, RZ ;  /* 0x0001000060607824 */ /* 0x000fe200078e00ff */
[----:B------:R-:W-:Y:S01]  /*ec80*/  SEL R6, R3, 0xfffffff0, !P0 ;  /* 0xfffffff003067807 */ /* 0x000fe20004000000 */
[----:B------:R-:W-:Y:S01]  /*ec90*/  IMAD.U32 R84, R84, 0x10000, RZ ;  /* 0x0001000054547824 */ /* 0x000fe200078e00ff */
[----:B------:R-:W-:Y:S01]  /*eca0*/  ISETP.NE.U32.AND P2, PT, R4, 0x1, PT ;  /* 0x000000010400780c */ /* 0x000fe20003f45070 */
[----:B------:R-:W-:Y:S01]  /*ecb0*/  IMAD.U32 R50, R50, 0x10000, RZ ;  /* 0x0001000032327824 */ /* 0x000fe200078e00ff */
[----:B------:R-:W-:Y:S01]  /*ecc0*/  LOP3.LUT R39, R39, 0xffff, RZ, 0xc0, !PT ;  /* 0x0000ffff27277812 */ /* 0x000fe200078ec0ff */
[----:B------:R-:W-:Y:S01]  /*ecd0*/  IMAD R0, R6, R5, R0 ;  /* 0x0000000506007224 */ /* 0x000fe200078e0200 */
[----:B------:R-:W-:Y:S01]  /*ece0*/  LEA R4, P0, R45, RZ, 0x10 ;  /* 0x000000ff2d047211 */ /* 0x000fe200078080ff */
[----:B------:R-:W-:Y:S01]  /*ecf0*/  IMAD.U32 R34, R34, 0x10000, RZ ;  /* 0x0001000022227824 */ /* 0x000fe200078e00ff */
[----:B------:R-:W-:Y:S02]  /*ed00*/  LOP3.LUT R105, R105, 0xffff, RZ, 0xc0, !PT ;  /* 0x0000ffff69697812 */ /* 0x000fe400078ec0ff */
[----:B------:R-:W-:Y:S02]  /*ed10*/  LEA.HI.X R9, R53, RZ, RZ, 0x10, P1 ;  /* 0x000000ff35097211 */ /* 0x000fe400008f84ff */
[----:B------:R-:W-:Y:S02]  /*ed20*/  LEA R6, P1, R39, RZ, 0x10 ;  /* 0x000000ff27067211 */ /* 0x000fe400078280ff */
[----:B------:R-:W-:Y:S02]  /*ed30*/  LEA.HI.X R5, R45, RZ, RZ, 0x10, P0 ;  /* 0x000000ff2d057211 */ /* 0x000fe400000f84ff */
[----:B------:R-:W-:Y:S02]  /*ed40*/  LOP3.LUT R54, R8, 0xffff, R54, 0xf8, !PT ;  /* 0x0000ffff08367812 */ /* 0x000fe400078ef836 */
[----:B------:R-:W-:Y:S02]  /*ed50*/  LOP3.LUT R115, R115, 0xffff, RZ, 0xc0, !PT ;  /* 0x0000ffff73737812 */ /* 0x000fe400078ec0ff */
[----:B------:R-:W-:Y:S02]  /*ed60*/  LEA R8, P0, R105, RZ, 0x10 ;  /* 0x000000ff69087211 */ /* 0x000fe400078080ff */
[----:B------:R-:W-:Y:S02]  /*ed70*/  LOP3.LUT R49, R49, 0xffff, RZ, 0xc0, !PT ;  /* 0x0000ffff31317812 */ /* 0x000fe400078ec0ff */
[----:B------:R-:W-:Y:S02]  /*ed80*/  LEA.HI.X R7, R39, RZ, RZ, 0x10, P1 ;  /* 0x000000ff27077211 */ /* 0x000fe400008f84ff */
[----:B------:R-:W-:Y:S02]  /*ed90*/  LOP3.LUT R2, R4, 0xffff, R2, 0xf8, !PT ;  /* 0x0000ffff04027812 */ /* 0x000fe400078ef802 */
[----:B------:R-:W-:Y:S02]  /*eda0*/  LOP3.LUT R57, R9, 0xffff, R57, 0xf8, !PT ;  /* 0x0000ffff09397812 */ /* 0x000fe400078ef839 */
[----:B------:R-:W-:Y:S02]  /*edb0*/  LEA R4, P1, R115, RZ, 0x10 ;  /* 0x000000ff73047211 */ /* 0x000fe400078280ff */
[----:B------:R-:W-:Y:S02]  /*edc0*/  LEA.HI.X R9, R105, RZ, RZ, 0x10, P0 ;  /* 0x000000ff69097211 */ /* 0x000fe400000f84ff */
[----:B------:R-:W-:Y:S02]  /*edd0*/  LOP3.LUT R97, R97, 0xffff, RZ, 0xc0, !PT ;  /* 0x0000ffff61617812 */ /* 0x000fe400078ec0ff */
[----:B------:R-:W-:Y:S02]  /*ede0*/  LEA R10, P0, R49, RZ, 0x10 ;  /* 0x000000ff310a7211 */ /* 0x000fe400078080ff */
[----:B------:R-:W-:Y:S02]  /*edf0*/  LOP3.LUT R44, R5, 0xffff, R44, 0xf8, !PT ;  /* 0x0000ffff052c7812 */ /* 0x000fe400078ef82c */
[----:B------:R-:W-:Y:S02]  /*ee00*/  LOP3.LUT R38, R7, 0xffff, R38, 0xf8, !PT ;  /* 0x0000ffff07267812 */ /* 0x000fe400078ef826 */
[----:B------:R-:W-:Y:S02]  /*ee10*/  LOP3.LUT R95, R95, 0xffff, RZ, 0xc0, !PT ;  /* 0x0000ffff5f5f7812 */ /* 0x000fe400078ec0ff */
[----:B------:R-:W-:Y:S02]  /*ee20*/  LEA.HI.X R5, R115, RZ, RZ, 0x10, P1 ;  /* 0x000000ff73057211 */ /* 0x000fe400008f84ff */
[----:B------:R-:W-:Y:S02]  /*ee30*/  LOP3.LUT R7, R8, 0xffff, R112, 0xf8, !PT ;  /* 0x0000ffff08077812 */ /* 0x000fe400078ef870 */
[----:B------:R-:W-:Y:S02]  /*ee40*/  LEA R8, P1, R97, RZ, 0x10 ;  /* 0x000000ff61087211 */ /* 0x000fe400078280ff */
[----:B------:R-:W-:Y:S02]  /*ee50*/  LEA.HI.X R11, R49, RZ, RZ, 0x10, P0 ;  /* 0x000000ff310b7211 */ /* 0x000fe400000f84ff */
[----:B------:R-:W-:Y:S02]  /*ee60*/  LOP3.LUT R86, R86, 0xffff, RZ, 0xc0, !PT ;  /* 0x0000ffff56567812 */ /* 0x000fe400078ec0ff */
[----:B------:R-:W-:Y:S02]  /*ee70*/  LEA R12, P0, R95, RZ, 0x10 ;  /* 0x000000ff5f0c7211 */ /* 0x000fe400078080ff */
[----:B------:R-:W-:Y:S02]  /*ee80*/  LOP3.LUT R114, R9, 0xffff, R114, 0xf8, !PT ;  /* 0x0000ffff09727812 */ /* 0x000fe400078ef872 */
[----:B------:R-:W-:Y:S02]  /*ee90*/  LOP3.LUT R36, R36, 0xffff, RZ, 0xc0, !PT ;  /* 0x0000ffff24247812 */ /* 0x000fe400078ec0ff */
[----:B------:R-:W-:Y:S02]  /*eea0*/  LEA.HI.X R9, R97, RZ, RZ, 0x10, P1 ;  /* 0x000000ff61097211 */ /* 0x000fe400008f84ff */
[----:B------:R-:W-:Y:S02]  /*eeb0*/  LEA R14, P1, R86, RZ, 0x10 ;  /* 0x000000ff560e7211 */ /* 0x000fe400078280ff */
[----:B------:R-:W-:Y:S02]  /*eec0*/  LEA.HI.X R13, R95, RZ, RZ, 0x10, P0 ;  /* 0x000000ff5f0d7211 */ /* 0x000fe400000f84ff */
[----:B------:R-:W-:Y:S02]  /*eed0*/  LOP3.LUT R32, R32, 0xffff, RZ, 0xc0, !PT ;  /* 0x0000ffff20207812 */ /* 0x000fe400078ec0ff */
[----:B------:R-:W-:Y:S02]  /*eee0*/  LEA R20, P0, R36, RZ, 0x10 ;  /* 0x000000ff24147211 */ /* 0x000fe400078080ff */
[----:B------:R-:W-:Y:S02]  /*eef0*/  LOP3.LUT R23, R23, 0xffff, RZ, 0xc0, !PT ;  /* 0x0000ffff17177812 */ /* 0x000fe400078ec0ff */
[----:B------:R-:W-:Y:S02]  /*ef00*/  LEA.HI.X R15, R86, RZ, RZ, 0x10, P1 ;  /* 0x000000ff560f7211 */ /* 0x000fe400008f84ff */
[----:B------:R-:W-:Y:S02]  /*ef10*/  LEA R60, P1, R32, RZ, 0x10 ;  /* 0x000000ff203c7211 */ /* 0x000fe400078280ff */
[----:B------:R-:W-:Y:S02]  /*ef20*/  LEA.HI.X R21, R36, RZ, RZ, 0x10, P0 ;  /* 0x000000ff24157211 */ /* 0x000fe400000f84ff */
[----:B------:R-:W-:Y:S02]  /*ef30*/  LOP3.LUT R42, R42, 0xffff, RZ, 0xc0, !PT ;  /* 0x0000ffff2a2a7812 */ /* 0x000fe400078ec0ff */
[----:B------:R-:W-:Y:S02]  /*ef40*/  LOP3.LUT R48, R11, 0xffff, R48, 0xf8, !PT ;  /* 0x0000ffff0b307812 */ /* 0x000fe400078ef830 */
[----:B------:R-:W-:Y:S02]  /*ef50*/  LEA R36, P0, R23, RZ, 0x10 ;  /* 0x000000ff17247211 */ /* 0x000fe400078080ff */
        /* <DEDUP_REMOVED lines=10> */
[----:B------:R-:W-:Y:S02]  /*f000*/  LOP3.LUT R85, R15, 0xffff, R85, 0xf8, !PT ;  /* 0x0000ffff0f557812 */ /* 0x000fe400078ef855 */
[----:B------:R-:W-:Y:S02]  /*f010*/  LEA.HI.X R21, R42, RZ, RZ, 0x10, P1 ;  /* 0x000000ff2a157211 */ /* 0x000fe400008f84ff */
[----:B------:R-:W-:Y:S02]  /*f020*/  LOP3.LUT R22, R36, 0xffff, R22, 0xf8, !PT ;  /* 0x0000ffff24167812 */ /* 0x000fe400078ef816 */
[----:B------:R-:W-:Y:S02]  /*f030*/  LOP3.LUT R15, R60, 0xffff, R33, 0xf8, !PT ;  /* 0x0000ffff3c0f7812 */ /* 0x000fe400078ef821 */
[----:B------:R-:W-:Y:S02]  /*f040*/  LEA R36, P1, R24, RZ, 0x10 ;  /* 0x000000ff18247211 */ /* 0x000fe400078280ff */
[----:B------:R-:W-:Y:S02]  /*f050*/  LEA.HI.X R33, R28, RZ, RZ, 0x10, P0 ;  /* 0x000000ff1c217211 */ /* 0x000fe400000f84ff */
[----:B------:R-:W-:Y:S02]  /*f060*/  LEA R28, P0, R19, RZ, 0x10 ;  /* 0x000000ff131c7211 */ /* 0x000fe400078080ff */
[----:B------:R-:W-:Y:S02]  /*f070*/  LOP3.LUT R41, R37, 0xffff, R41, 0xf8, !PT ;  /* 0x0000ffff25297812 */ /* 0x000fe400078ef829 */
[----:B------:R-:W-:Y:S02]  /*f080*/  LEA.HI.X R37, R24, RZ, RZ, 0x10, P1 ;  /* 0x000000ff18257211 */ /* 0x000fe400008f84ff */
[----:B------:R-:W-:Y:S02]  /*f090*/  LOP3.LUT R24, R32, 0xffff, R29, 0xf8, !PT ;  /* 0x0000ffff20187812 */ /* 0x000fe400078ef81d */
[----:B------:R-:W-:Y:S01]  /*f0a0*/  LEA.HI.X R29, R19, RZ, RZ, 0x10, P0 ;  /* 0x000000ff131d7211 */ /* 0x000fe200000f84ff */
[----:B------:R-:W-:Y:S01]  /*f0b0*/  IMAD.U32 R19, R74, 0x10000, RZ ;  /* 0x000100004a137824 */ /* 0x000fe200078e00ff */
[----:B------:R-:W-:Y:S02]  /*f0c0*/  LOP3.LUT R23, R33, 0xffff, R31, 0xf8, !PT ;  /* 0x0000ffff21177812 */ /* 0x000fe400078ef81f */
[----:B------:R-:W-:Y:S01]  /*f0d0*/  LOP3.LUT R18, R29, 0xffff, R18, 0xf8, !PT ;  /* 0x0000ffff1d127812 */ /* 0x000fe200078ef812 */
[----:B------:R-:W-:Y:S01]  /*f0e0*/  IMAD.U32 R29, R17, 0x10000, RZ ;  /* 0x00010000111d7824 */ /* 0x000fe200078e00ff */
[----:B------:R-:W-:Y:S01]  /*f0f0*/  LOP3.LUT R31, R37, 0xffff, R26, 0xf8, !PT ;  /* 0x0000ffff251f7812 */ /* 0x000fe200078ef81a */
[----:B------:R-:W-:Y:S01]  /*f100*/  IMAD.U32 R17, R27, 0x10000, RZ ;  /* 0x000100001b117824 */ /* 0x000fe200078e00ff */
[----:B------:R-:W-:Y:S01]  /*f110*/  LOP3.LUT R26, R28, 0xffff, R16, 0xf8, !PT ;  /* 0x0000ffff1c1a7812 */ /* 0x000fe200078ef810 */
[----:B------:R-:W-:Y:S01]  /*f120*/  IMAD.U32 R28, R40, 0x10000, RZ ;  /* 0x00010000281c7824 */ /* 0x000fe200078e00ff */
[----:B------:R-:W-:Y:S02]  /*f130*/  LOP3.LUT R16, R57, R55, RZ, 0xfc, !PT ;  /* 0x0000003739107212 */ /* 0x000fe400078efcff */
[----:B------:R-:W-:Y:S02]  /*f140*/  LOP3.LUT R27, R31, R29, RZ, 0xfc, !PT ;  /* 0x0000001d1f1b7212 */ /* 0x000fe400078efcff */
[----:B------:R-:W-:Y:S02]  /*f150*/  LEA R29, R0, UR37, 0x1 ;  /* 0x00000025001d7c11 */ /* 0x000fe4000f8e08ff */
[----:B------:R-:W-:Y:S01]  /*f160*/  LOP3.LUT R0, R18, R17, RZ, 0xfc, !PT ;  /* 0x0000001112007212 */ /* 0x000fe200078efcff */
[----:B------:R-:W-:Y:S01]  /*f170*/  IMAD.MOV.U32 R17, RZ, RZ, R16 ;  /* 0x000000ffff117224 */ /* 0x000fe200078e0010 */
[----:B------:R-:W-:Y:S01]  /*f180*/  LOP3.LUT R19, R44, R19, RZ, 0xfc, !PT ;  /* 0x000000132c137212 */ /* 0x000fe200078efcff */
[----:B------:R-:W-:Y:S01]  /*f190*/  IMAD.MOV.U32 R16, RZ, RZ, R54 ;  /* 0x000000ffff107224 */ /* 0x000fe200078e0036 */
[----:B------:R-:W-:Y:S01]  /*f1a0*/  LOP3.LUT R23, R23, R30, RZ, 0xfc, !PT ;  /* 0x0000001e17177212 */ /* 0x000fe200078efcff */
[----:B------:R-:W-:Y:S01]  /*f1b0*/  IMAD.MOV.U32 R18, RZ, RZ, R2 ;  /* 0x000000ffff127224 */ /* 0x000fe200078e0002 */
[----:B------:R-:W-:Y:S01]  /*f1c0*/  LOP3.LUT R4, R4, 0xffff, R116, 0xf8, !PT ;  /* 0x0000ffff04047812 */ /* 0x000fe200078ef874 */
[----:B------:R-:W-:Y:S01]  /*f1d0*/  VIADD R31, R29, 0x1e000 ;  /* 0x0001e0001d1f7836 */ /* 0x000fe20000000000 */
[----:B------:R-:W-:Y:S02]  /*f1e0*/  LOP3.LUT R8, R8, 0xffff, R106, 0xf8, !PT ;  /* 0x0000ffff08087812 */ /* 0x000fe400078ef86a */
[----:B------:R1:W-:Y:S01]  /*f1f0*/  STS.128 [R29+0x1e000], R16 ;  /* 0x01e000101d007388 */ /* 0x0003e20000000c00 */
[----:B------:R-:W-:Y:S02]  /*f200*/  LOP3.LUT R6, R6, 0xffff, R75, 0xf8, !PT ;  /* 0x0000ffff06067812 */ /* 0x000fe400078ef84b */
[----:B------:R-:W-:Y:S02]  /*f210*/  LOP3.LUT R38, R38, R98, RZ, 0xfc, !PT ;  /* 0x0000006226267212 */ /* 0x000fe400078efcff */
[----:B------:R-:W-:Y:S02]  /*f220*/  LOP3.LUT R114, R114, R113, RZ, 0xfc, !PT ;  /* 0x0000007172727212 */ /* 0x000fe400078efcff */
[----:B------:R-:W-:Y:S02]  /*f230*/  LOP3.LUT P0, RZ, R56, 0x4, RZ, 0xc0, !PT ;  /* 0x0000000438ff7812 */ /* 0x000fe4000780c0ff */
[----:B------:R-:W-:Y:S01]  /*f240*/  SEL R30, R3, 0xfffffff0, P2 ;  /* 0xfffffff0031e7807 */ /* 0x000fe20001000000 */
[----:B------:R-:W-:Y:S01]  /*f250*/  VIADD R3, R29, 0x1e040 ;  /* 0x0001e0401d037836 */ /* 0x000fe20000000000 */
[----:B------:R-:W-:Y:S01]  /*f260*/  LOP3.LUT R118, R5, 0xffff, R118, 0xf8, !PT ;  /* 0x0000ffff05767812 */ /* 0x000fe200078ef876 */
[----:B------:R-:W-:Y:S01]  /*f270*/  IMAD.U32 R5, R117, 0x10000, RZ ;  /* 0x0001000075057824 */ /* 0x000fe200078e00ff */
[----:B------:R-:W-:Y:S01]  /*f280*/  LOP3.LUT R10, R10, 0xffff, R119, 0xf8, !PT ;  /* 0x0000ffff0a0a7812 */ /* 0x000fe200078ef877 */
[----:B------:R-:W-:Y:S01]  /*f290*/  IMAD.IADD R2, R29, 0x1, R30 ;  /* 0x000000011d027824 */ /* 0x000fe200078e021e */
[----:B------:R-:W-:Y:S02]  /*f2a0*/  LOP3.LUT R48, R48, R96, RZ, 0xfc, !PT ;  /* 0x0000006030307212 */ /* 0x000fe400078efcff */
[----:B------:R-:W-:Y:S02]  /*f2b0*/  LOP3.LUT R5, R118, R5, RZ, 0xfc, !PT ;  /* 0x0000000576057212 */ /* 0x000fe400078efcff */
[----:B------:R-:W-:Y:S01]  /*f2c0*/  LOP3.LUT R93, R9, 0xffff, R93, 0xf8, !PT ;  /* 0x0000ffff095d7812 */ /* 0x000fe200078ef85d */
[----:B------:R-:W-:Y:S01]  /*f2d0*/  @P0 VIADD R3, R31, 0xffffffc0 ;  /* 0xffffffc01f030836 */ /* 0x000fe20000000000 */
[----:B------:R-:W-:Y:S01]  /*f2e0*/  LOP3.LUT R12, R12, 0xffff, R94, 0xf8, !PT ;  /* 0x0000ffff0c0c7812 */ /* 0x000fe200078ef85e */
[----:B------:R-:W-:Y:S01]  /*f2f0*/  IMAD.U32 R9, R92, 0x10000, RZ ;  /* 0x000100005c097824 */ /* 0x000fe200078e00ff */
[----:B------:R-:W-:Y:S02]  /*f300*/  LOP3.LUT R11, R11, R107, RZ, 0xfc, !PT ;  /* 0x0000006b0b0b7212 */ /* 0x000fe400078efcff */
[----:B------:R-:W-:Y:S02]  /*f310*/  LOP3.LUT R14, R14, 0xffff, R87, 0xf8, !PT ;  /* 0x0000ffff0e0e7812 */ /* 0x000fe400078ef857 */
[----:B------:R-:W-:Y:S02]  /*f320*/  LOP3.LUT R9, R93, R9, RZ, 0xfc, !PT ;  /* 0x000000095d097212 */ /* 0x000fe400078efcff */
[----:B------:R-:W-:Y:S01]  /*f330*/  LOP3.LUT R85, R85, R84, RZ, 0xfc, !PT ;  /* 0x0000005455557212 */ /* 0x000fe200078efcff */
[----:B-1----:R-:W-:Y:S01]  /*f340*/  IMAD.MOV.U32 R16, RZ, RZ, R6 ;  /* 0x000000ffff107224 */ /* 0x002fe200078e0006 */
[----:B------:R-:W-:Y:S01]  /*f350*/  LOP3.LUT R51, R51, R50, RZ, 0xfc, !PT ;  /* 0x0000003233337212 */ /* 0x000fe200078efcff */
[----:B------:R-:W-:Y:S01]  /*f360*/  IMAD.MOV.U32 R17, RZ, RZ, R38 ;  /* 0x000000ffff117224 */ /* 0x000fe200078e0026 */
[----:B------:R-:W-:Y:S01]  /*f370*/  LOP3.LUT R35, R61, 0xffff, R35, 0xf8, !PT ;  /* 0x0000ffff3d237812 */ /* 0x000fe200078ef823 */
[----:B------:R-:W-:Y:S01]  /*f380*/  IMAD.MOV.U32 R18, RZ, RZ, R7 ;  /* 0x000000ffff127224 */ /* 0x000fe200078e0007 */
[----:B------:R-:W-:Y:S01]  /*f390*/  LOP3.LUT R20, R20, 0xffff, R43, 0xf8, !PT ;  /* 0x0000ffff14147812 */ /* 0x000fe200078ef82b */
[----:B------:R-:W-:Y:S01]  /*f3a0*/  IMAD.MOV.U32 R19, RZ, RZ, R114 ;  /* 0x000000ffff137224 */ /* 0x000fe200078e0072 */
[----:B------:R-:W-:Y:S01]  /*f3b0*/  LOP3.LUT R35, R35, R34, RZ, 0xfc, !PT ;  /* 0x0000002223237212 */ /* 0x000fe200078efcff */
[----:B------:R-:W-:Y:S01]  /*f3c0*/  IMAD.MOV.U32 R6, RZ, RZ, R10 ;  /* 0x000000ffff067224 */ /* 0x000fe200078e000a */
[----:B------:R-:W-:Y:S01]  /*f3d0*/  LOP3.LUT R28, R41, R28, RZ, 0xfc, !PT ;  /* 0x0000001c291c7212 */ /* 0x000fe200078efcff */
[----:B------:R-:W-:Y:S01]  /*f3e0*/  IMAD.MOV.U32 R7, RZ, RZ, R48 ;  /* 0x000000ffff077224 */ /* 0x000fe200078e0030 */
[----:B------:R1:W-:Y:S01]  /*f3f0*/  STS.128 [R2+0x1e000], R16 ;  /* 0x01e0001002007388 */ /* 0x0003e20000000c00 */
[----:B------:R-:W-:Y:S01]  /*f400*/  IMAD.MOV.U32 R10, RZ, RZ, R12 ;  /* 0x000000ffff0a7224 */ /* 0x000fe200078e000c */
[----:B------:R-:W-:Y:S02]  /*f410*/  LOP3.LUT R21, R21, 0xffff, R58, 0xf8, !PT ;  /* 0x0000ffff15157812 */ /* 0x000fe400078ef83a */
[----:B------:R-:W-:Y:S02]  /*f420*/  LOP3.LUT R25, R36, 0xffff, R25, 0xf8, !PT ;  /* 0x0000ffff24197812 */ /* 0x000fe400078ef819 */
[----:B------:R-:W-:Y:S02]  /*f430*/  LOP3.LUT R21, R21, R52, RZ, 0xfc, !PT ;  /* 0x0000003415157212 */ /* 0x000fe400078efcff */
[----:B------:R2:W-:Y:S01]  /*f440*/  STS.128 [R3], R4 ;  /* 0x0000000403007388 */ /* 0x0005e20000000c00 */
[----:B-1----:R-:W-:Y:S07]  /*f450*/  IMAD.IADD R16, R30, 0x1, R3 ;  /* 0x000000011e107824 */ /* 0x002fee00078e0203 */
[----:B------:R-:W-:Y:S01]  /*f460*/  STS.128 [R16], R8 ;  /* 0x0000000810007388 */ /* 0x000fe20000000c00 */
[----:B--2---:R-:W-:Y:S02]  /*f470*/  IMAD.MOV.U32 R4, RZ, RZ, R14 ;  /* 0x000000ffff047224 */ /* 0x004fe400078e000e */
[----:B------:R-:W-:Y:S02]  /*f480*/  IMAD.MOV.U32 R5, RZ, RZ, R85 ;  /* 0x000000ffff057224 */ /* 0x000fe400078e0055 */
[----:B------:R-:W-:Y:S02]  /*f490*/  IMAD.MOV.U32 R6, RZ, RZ, R13 ;  /* 0x000000ffff067224 */ /* 0x000fe400078e000d */
[----:B------:R-:W-:Y:S05]  /*f4a0*/  IMAD.MOV.U32 R7, RZ, RZ, R51 ;  /* 0x000000ffff077224 */ /* 0x000fea00078e0033 */
[----:B------:R1:W-:Y:S02]  /*f4b0*/  STS.128 [R29+0x22000], R4 ;  /* 0x022000041d007388 */ /* 0x0003e40000000c00 */
[----:B-1----:R-:W-:Y:S02]  /*f4c0*/  IMAD.MOV.U32 R4, RZ, RZ, R15 ;  /* 0x000000ffff047224 */ /* 0x002fe400078e000f */
[----:B------:R-:W-:Y:S02]  /*f4d0*/  IMAD.MOV.U32 R5, RZ, RZ, R35 ;  /* 0x000000ffff057224 */ /* 0x000fe400078e0023 */
[----:B------:R-:W-:Y:S02]  /*f4e0*/  IMAD.MOV.U32 R6, RZ, RZ, R22 ;  /* 0x000000ffff067224 */ /* 0x000fe400078e0016 */
[----:B------:R-:W-:Y:S02]  /*f4f0*/  IMAD.MOV.U32 R7, RZ, RZ, R28 ;  /* 0x000000ffff077224 */ /* 0x000fe400078e001c */
[----:B------:R-:W-:Y:S02]  /*f500*/  IMAD.MOV.U32 R22, RZ, RZ, R24 ;  /* 0x000000ffff167224 */ /* 0x000fe400078e0018 */
[----:B------:R-:W-:Y:S01]  /*f510*/  IMAD.MOV.U32 R24, RZ, RZ, R25 ;  /* 0x000000ffff187224 */ /* 0x000fe200078e0019 */
[----:B------:R1:W-:Y:S01]  /*f520*/  STS.128 [R2+0x22000], R4 ;  /* 0x0220000402007388 */ /* 0x0003e20000000c00 */
[----:B------:R-:W-:Y:S02]  /*f530*/  IMAD.MOV.U32 R25, RZ, RZ, R27 ;  /* 0x000000ffff197224 */ /* 0x000fe400078e001b */
[----:B------:R-:W-:Y:S02]  /*f540*/  IMAD.MOV.U32 R27, RZ, RZ, R0 ;  /* 0x000000ffff1b7224 */ /* 0x000fe400078e0000 */
[----:B------:R-:W-:Y:S03]  /*f550*/  IMAD.U32 R0, RZ, RZ, UR38 ;  /* 0x00000026ff007e24 */ /* 0x000fe6000f8e00ff */
[----:B------:R1:W-:Y:S02]  /*f560*/  STS.128 [R3+0x4000], R20 ;  /* 0x0040001403007388 */ /* 0x0003e40000000c00 */
[----:B------:R-:W-:Y:S06]  /*f570*/  ISETP.NE.AND P0, PT, R0, 0x3, PT ;  /* 0x000000030000780c */ /* 0x000fec0003f05270 */
[----:B------:R1:W-:Y:S01]  /*f580*/  STS.128 [R16+0x4000], R24 ;  /* 0x0040001810007388 */ /* 0x0003e20000000c00 */
[----:B------:R-:W-:Y:S01]  /*f590*/  @!PT LDS RZ, [RZ] ;  /* 0x00000000fffff984 */ /* 0x000fe20000000800 */
[----:B------:R-:W-:Y:S01]  /*f5a0*/  @!PT LDS RZ, [RZ] ;  /* 0x00000000fffff984 */ /* 0x000fe20000000800 */
[----:B------:R-:W-:Y:S01]  /*f5b0*/  @!PT LDS RZ, [RZ] ;  /* 0x00000000fffff984 */ /* 0x000fe20000000800 */
[----:B------:R-:W-:Y:S01]  /*f5c0*/  @!PT LDS RZ, [RZ] ;  /* 0x00000000fffff984 */ /* 0x000fe20000000800 */
[----:B------:R2:W-:Y:S07]  /*f5d0*/  MEMBAR.ALL.CTA ;  /* 0x0000000000007992 */ /* 0x0005ee0000008000 */
[----:B--2---:R-:W2:Y:S01]  /*f5e0*/  FENCE.VIEW.ASYNC.S ;  /* 0x00000000000073c6 */ /* 0x004ea20000000000 */
[----:B------:R-:W-:Y:S05]  /*f5f0*/  @!P0 BRA `(.L_x_210) ;  /* 0x0000000000048947 */ /* 0x000fea0003800000 */
[----:B------:R-:W-:Y:S05]  /*f600*/  BPT.TRAP 0x1 ;  /* 0x000000040000795c */ /* 0x000fea0000300000 */
.L_x_210:
[----:B--2---:R-:W-:Y:S01]  /*f610*/  SYNCS.ARRIVE.TRANS64.A1T0 RZ, [UR37+0x2e890], RZ ;  /* 0x02e890ffffff79a7 */ /* 0x004fe20008100025 */
[----:B------:R-:W-:Y:S05]  /*f620*/  @!P0 BRA `(.L_x_211) ;  /* 0x0000000000048947 */ /* 0x000fea0003800000 */
[----:B------:R-:W-:Y:S05]  /*f630*/  BPT.TRAP 0x1 ;  /* 0x000000040000795c */ /* 0x000fea0000300000 */
.L_x_211:
[----:B------:R-:W2:Y:S01]  /*f640*/  LDL.LU R0, [R1+0x4] ;  /* 0x0000040001007983 */ /* 0x000ea20000300800 */
[----:B------:R-:W-:Y:S01]  /*f650*/  LOP3.LUT R100, R100, 0x1, RZ, 0x3c, !PT ;  /* 0x0000000164647812 */ /* 0x000fe200078e3cff */
[----:B------:R-:W-:Y:S01]  /*f660*/  UIADD3 UR4, UPT, UPT, UR37, 0x2e848, URZ ;  /* 0x0002e84825047890 */ /* 0x000fe2000fffe0ff */
[----:B------:R-:W-:Y:S01]  /*f670*/  LOP3.LUT R102, R102, 0x1, RZ, 0x3c, !PT ;  /* 0x0000000166667812 */ /* 0x000fe200078e3cff */
[----:B-1----:R-:W3:Y:S01]  /*f680*/  LDL.LU R2, [R1] ;  /* 0x0000000001027983 */ /* 0x002ee20000300800 */
[----:B------:R-:W-:Y:S01]  /*f690*/  LOP3.LUT R101, R101, 0x1, RZ, 0x3c, !PT ;  /* 0x0000000165657812 */ /* 0x000fe200078e3cff */
[----:B------:R-:W-:Y:S01]  /*f6a0*/  UPRMT UR4, UR39, 0x654, UR4 ;  /* 0x0000065427047896 */ /* 0x000fe20008000004 */
[----:B------:R-:W-:Y:S01]  /*f6b0*/  LOP3.LUT R99, R99, 0x1, RZ, 0x3c, !PT ;  /* 0x0000000163637812 */ /* 0x000fe200078e3cff */
[----:B------:R-:W1:Y:S01]  /*f6c0*/  S2R R61, SR_CTAID.X ;  /* 0x00000000003d7919 */ /* 0x000e620000002500 */
[----:B------:R-:W-:Y:S02]  /*f6d0*/  LOP3.LUT R104, R104, 0x1, RZ, 0x3c, !PT ;  /* 0x0000000168687812 */ /* 0x000fe400078e3cff */
[----:B------:R-:W-:Y:S04]  /*f6e0*/  LOP3.LUT R103, R103, 0x1, RZ, 0x3c, !PT ;  /* 0x0000000167677812 */ /* 0x000fe800078e3cff */
[----:B------:R-:W-:Y:S01]  /*f6f0*/  SYNCS.ARRIVE.TRANS64.RED.A1T0 RZ, [UR4], RZ ;  /* 0x000000ffffff79a7 */ /* 0x000fe20008100404 */
[----:B---3--:R-:W-:Y:S01]  /*f700*/  VIADD R2, R2, 0x1 ;  /* 0x0000000102027836 */ /* 0x008fe20000000000 */
[C---:B--2---:R-:W-:Y:S01]  /*f710*/  ISETP.GT.U32.AND P1, PT, R0.reuse, 0x1, PT ;  /* 0x000000010000780c */ /* 0x044fe20003f24070 */
[----:B------:R-:W-:Y:S03]  /*f720*/  VIADD R0, R0, 0xffffffff ;  /* 0xffffffff00007836 */ /* 0x000fe60000000000 */
[----:B------:R-:W-:Y:S02]  /*f730*/  ISETP.NE.AND P2, PT, R2, UR46, PT ;  /* 0x0000002e02007c0c */ /* 0x000fe4000bf45270 */
[----:B------:R3:W-:Y:S11]  /*f740*/  STL [R1+0x4], R0 ;  /* 0x0000040001007387 */ /* 0x0007f60000100800 */
[----:B-1----:R-:W-:Y:S05]  /*f750*/  @!P2 LOP3.LUT R2, R61, 0x1ffffff, RZ, 0xc0, !PT ;  /* 0x01ffffff3d02a812 */ /* 0x002fea00078ec0ff */
[----:B------:R3:W-:Y:S01]  /*f760*/  STL [R1], R2 ;  /* 0x0000000201007387 */ /* 0x0007e20000100800 */
[----:B------:R-:W-:Y:S05]  /*f770*/  @P1 BRA `(.L_x_212) ;  /* 0xffffff9000c41947 */ /* 0x000fea000383ffff */
[----:B---3--:R-:W1:Y:S01]  /*f780*/  S2R R2, SR_TID.X ;  /* 0x0000000000027919 */ /* 0x008e620000002100 */
[----:B------:R-:W2:Y:S01]  /*f790*/  S2UR UR5, SR_CTAID.Y ;  /* 0x00000000000579c3 */ /* 0x000ea20000002600 */
[----:B------:R-:W-:Y:S01]  /*f7a0*/  SHF.L.U32 R61, R61, 0x7, RZ ;  /* 0x000000073d3d7819 */ /* 0x000fe200000006ff */
[----:B------:R-:W-:Y:S01]  /*f7b0*/  BSSY.RECONVERGENT B0, `(.L_x_213) ;  /* 0x0000018000007945 */ /* 0x000fe20003800200 */
[----:B------:R-:W-:Y:S02]  /*f7c0*/  LOP3.LUT R17, R56, 0x7f, RZ, 0xc0, !PT ;  /* 0x0000007f38117812 */ /* 0x000fe400078ec0ff */
[----:B------:R-:W-:-:S03]  /*f7d0*/  LOP3.LUT R66, R47, 0x600000, RZ, 0xc0, !PT ;  /* 0x006000002f427812 */ /* 0x000fc600078ec0ff */
[----:B------:R-:W2:Y:S01]  /*f7e0*/  LDC.64 R6, c[0x0][0x988] ;  /* 0x00026200ff067b82 */ /* 0x000ea20000000a00 */
[----:B------:R-:W-:-:S07]  /*f7f0*/  LOP3.LUT R66, R66, 0x10, R46, 0xf8, !PT ;  /* 0x0000001042427812 */ /* 0x000fce00078ef82e */
[----:B------:R-:W3:Y:S08]  /*f800*/  LDC.64 R4, c[0x0][0x9a0] ;  /* 0x00026800ff047b82 */ /* 0x000ef00000000a00 */
[----:B------:R-:W4:Y:S01]  /*f810*/  S2UR UR4, SR_CTAID.Z ;  /* 0x00000000000479c3 */ /* 0x000f220000002700 */
[----:B-1----:R-:W-:-:S07]  /*f820*/  SHF.L.U32 R64, R2, 0x10, RZ ;  /* 0x0000001002407819 */ /* 0x002fce00000006ff */
[----:B------:R-:W4:Y:S01]  /*f830*/  LDC R22, c[0x0][0x990] ;  /* 0x00026400ff167b82 */ /* 0x000f220000000800 */
[----:B------:R-:W-:Y:S01]  /*f840*/  SHF.R.U32.HI R2, RZ, 0x3, R2 ;  /* 0x00000003ff027819 */ /* 0x000fe20000011602 */
[----:B--2---:R-:W-:Y:S02]  /*f850*/  IMAD R0, R7, UR5, RZ ;  /* 0x0000000507007c24 */ /* 0x004fe4000f8e02ff */
[-C--:B------:R-:W-:Y:S01]  /*f860*/  IMAD R23, R17, R6.reuse, RZ ;  /* 0x0000000611177224 */ /* 0x080fe200078e02ff */
[----:B------:R-:W-:Y:S01]  /*f870*/  LOP3.LUT R64, R64, 0x600010, R2, 0xc8, !PT ;  /* 0x0060001040407812 */ /* 0x000fe200078ec802 */
[----:B------:R-:W-:Y:S02]  /*f880*/  IMAD R0, R61, R6, R0 ;  /* 0x000000063d007224 */ /* 0x000fe400078e0200 */
[----:B------:R-:W1:Y:S01]  /*f890*/  LDC R16, c[0x0][0x9a8] ;  /* 0x00026a00ff107b82 */ /* 0x000e620000000800 */
[----:B---3--:R-:W-:Y:S01]  /*f8a0*/  IMAD R5, R5, UR5, RZ ;  /* 0x0000000505057c24 */ /* 0x008fe2000f8e02ff */
[----:B------:R-:W-:Y:S01]  /*f8b0*/  LOP3.LUT R64, R64, 0x140, RZ, 0xfc, !PT ;  /* 0x0000014040407812 */ /* 0x000fe200078efcff */
[----:B------:R-:W-:-:S02]  /*f8c0*/  IMAD R17, R17, R4, RZ ;  /* 0x0000000411117224 */ /* 0x000fc400078e02ff */
[----:B------:R-:W-:Y:S02]  /*f8d0*/  IMAD R5, R61, R4, R5 ;  /* 0x000000043d057224 */ /* 0x000fe400078e0205 */
[----:B----4-:R-:W-:Y:S01]  /*f8e0*/  IMAD R22, R22, UR4, R0 ;  /* 0x0000000416167c24 */ /* 0x010fe2000f8e0200 */
[----:B------:R-:W-:Y:S01]  /*f8f0*/  IADD3 R0, PT, PT, R64, -0xe0, RZ ;  /* 0xffffff2040007810 */ /* 0x000fe20007ffe0ff */
[----:B-1----:R-:W-:Y:S01]  /*f900*/  IMAD R16, R16, UR4, R5 ;  /* 0x0000000410107c24 */ /* 0x002fe2000f8e0205 */
[----:B------:R-:W-:Y:S05]  /*f910*/  @!P0 BRA `(.L_x_214) ;  /* 0x0000000000048947 */ /* 0x000fea0003800000 */
[----:B------:R-:W-:Y:S05]  /*f920*/  BPT.TRAP 0x1 ;  /* 0x000000040000795c */ /* 0x000fea0000300000 */
.L_x_214:
[----:B------:R-:W-:Y:S05]  /*f930*/  BSYNC.RECONVERGENT B0 ;  /* 0x0000000000007941 */ /* 0x000fea0003800200 */
.L_x_213:
[----:B------:R-:W-:Y:S02]  /*f940*/  SHF.L.U32 R3, RZ, 0x1f, RZ ;  /* 0x0000001fff037819 */ /* 0x000fe400000006ff */
[----:B------:R-:W-:Y:S02]  /*f950*/  SHF.R.U32.HI R65, RZ, 0x5, R56 ;  /* 0x00000005ff417819 */ /* 0x000fe40000011638 */
[----:B------:R-:W1:Y:S01]  /*f960*/  SYNCS.PHASECHK.TRANS64.TRYWAIT P1, [UR37+0x2e8a0], R3 ;  /* 0x02e8a003ff0075a7 */ /* 0x000e620008021125 */
[----:B------:R-:W-:Y:S02]  /*f970*/  SHF.R.U32.HI R0, RZ, 0x15, R0 ;  /* 0x00000015ff007819 */ /* 0x000fe40000011600 */
[----:B------:R-:W-:-:S04]  /*f980*/  LOP3.LUT R65, R65, 0x3, RZ, 0xc0, !PT ;  /* 0x0000000341417812 */ /* 0x000fc800078ec0ff */
[----:B------:R-:W-:Y:S01]  /*f990*/  ISETP.NE.AND P0, PT, R65, R0, PT ;  /* 0x000000004100720c */ /* 0x000fe20003f05270 */
[----:B-1----:R-:W-:-:S12]  /*f9a0*/  @!P1 BRA `(.L_x_215) ;  /* 0x0000003400149947 */ /* 0x002fd80003800000 */
.L_x_312:
[----:B------:R-:W-:Y:S05]  /*f9b0*/  @!P0 BRA `(.L_x_216) ;  /* 0x0000000000408947 */ /* 0x000fea0003800000 */
[----:B------:R-:W-:Y:S01]  /*f9c0*/  MOV R14, 0x0 ;  /* 0x00000000000e7802 */ /* 0x000fe20000000f00 */
[----:B------:R-:W2:Y:S01]  /*f9d0*/  LDCU.64 UR8, c[0x4][0x80] ;  /* 0x01001000ff0877ac */ /* 0x000ea20008000a00 */
[----:B------:R-:W-:Y:S02]  /*f9e0*/  HFMA2 R12, -RZ, RZ, 0, 5.9604644775390625e-08 ;  /* 0x00000001ff0c7431 */ /* 0x000fe400000001ff */
[----:B------:R-:W-:Y:S01]  /*f9f0*/  IMAD.MOV.U32 R8, RZ, RZ, 0x192 ;  /* 0x00000192ff087424 */ /* 0x000fe200078e00ff */
[----:B------:R-:W3:Y:S01]  /*fa00*/  LDCU.64 UR6, c[0x4][0x88] ;  /* 0x01001100ff0677ac */ /* 0x000ee20008000a00 */
[----:B------:R-:W4:Y:S01]  /*fa10*/  LDC.64 R14, c[0x4][R14] ;  /* 0x010000000e0e7b82 */ /* 0x000f220000000a00 */
[----:B------:R-:W-:Y:S01]  /*fa20*/  IMAD.MOV.U32 R13, RZ, RZ, RZ ;  /* 0x000000ffff0d7224 */ /* 0x000fe200078e00ff */
[----:B------:R-:W5:Y:S01]  /*fa30*/  LDCU.64 UR4, c[0x4][0x8] ;  /* 0x01000100ff0477ac */ /* 0x000f620008000a00 */
[----:B--2---:R-:W-:Y:S01]  /*fa40*/  IMAD.U32 R4, RZ, RZ, UR8 ;  /* 0x00000008ff047e24 */ /* 0x004fe2000f8e00ff */
[----:B------:R-:W-:Y:S01]  /*fa50*/  MOV R5, UR9 ;  /* 0x0000000900057c02 */ /* 0x000fe20008000f00 */
[----:B---3--:R-:W-:Y:S01]  /*fa60*/  IMAD.U32 R6, RZ, RZ, UR6 ;  /* 0x00000006ff067e24 */ /* 0x008fe2000f8e00ff */
[----:B------:R-:W-:Y:S01]  /*fa70*/  MOV R7, UR7 ;  /* 0x0000000700077c02 */ /* 0x000fe20008000f00 */
[----:B-----5:R-:W-:Y:S01]  /*fa80*/  IMAD.U32 R10, RZ, RZ, UR4 ;  /* 0x00000004ff0a7e24 */ /* 0x020fe2000f8e00ff */
[----:B------:R-:W-:-:S02]  /*fa90*/  MOV R11, UR5 ;  /* 0x00000005000b7c02 */ /* 0x000fc40008000f00 */
[----:B------:R-:W-:-:S07]  /*faa0*/  LEPC R20, `(.L_x_216) ;  /* 0x000000001014794e */ /* 0x000fce0000000000 */
[----:B-1--4-:R-:W-:Y:S05]  /*fab0*/  CALL.ABS.NOINC R14 ;  /* 0x000000000e007343 */ /* 0x012fea0003c00000 */
.L_x_216:
[C---:B-1----:R-:W-:Y:S01]  /*fac0*/  VIADD R0, R64.reuse, 0xffffff40 ;  /* 0xffffff4040007836 */ /* 0x042fe20000000000 */
[----:B------:R-:W-:Y:S05]  /*fad0*/  WARPSYNC.ALL ;  /* 0x0000000000007948 */ /* 0x000fea0003800000 */
[----:B------:R-:W-:Y:S02]  /*fae0*/  SHF.R.U32.HI R0, RZ, 0x15, R0 ;  /* 0x00000015ff007819 */ /* 0x000fe40000011600 */
[----:B------:R-:W-:Y:S02]  /*faf0*/  R2UR UR4, R64 ;  /* 0x00000000400472ca */ /* 0x000fe400000e0000 */
[----:B------:R-:W-:-:S11]  /*fb00*/  ISETP.NE.AND P0, PT, R65, R0, PT ;  /* 0x000000004100720c */ /* 0x000fd60003f05270 */
[----:B------:R-:W1:Y:S02]  /*fb10*/  LDTM.x16 R40, tmem[UR4+-0xe0] ;  /* 0xffff2004002879ee */ /* 0x000e64000824ff00 */
[----:B-1----:R-:W-:Y:S05]  /*fb20*/  @!P0 BRA `(.L_x_217) ;  /* 0x0000000000408947 */ /* 0x002fea0003800000 */
[----:B------:R-:W-:Y:S01]  /*fb30*/  MOV R14, 0x0 ;  /* 0x00000000000e7802 */ /* 0x000fe20000000f00 */
[----:B------:R-:W1:Y:S01]  /*fb40*/  LDCU.64 UR8, c[0x4][0x80] ;  /* 0x01001000ff0877ac */ /* 0x000e620008000a00 */
[----:B------:R-:W-:Y:S02]  /*fb50*/  HFMA2 R12, -RZ, RZ, 0, 5.9604644775390625e-08 ;  /* 0x00000001ff0c7431 */ /* 0x000fe400000001ff */
[----:B------:R-:W-:Y:S01]  /*fb60*/  IMAD.MOV.U32 R8, RZ, RZ, 0x192 ;  /* 0x00000192ff087424 */ /* 0x000fe200078e00ff */
[----:B------:R-:W2:Y:S01]  /*fb70*/  LDCU.64 UR6, c[0x4][0x88] ;  /* 0x01001100ff0677ac */ /* 0x000ea20008000a00 */
[----:B------:R-:W3:Y:S01]  /*fb80*/  LDC.64 R14, c[0x4][R14] ;  /* 0x010000000e0e7b82 */ /* 0x000ee20000000a00 */
[----:B------:R-:W-:Y:S01]  /*fb90*/  IMAD.MOV.U32 R13, RZ, RZ, RZ ;  /* 0x000000ffff0d7224 */ /* 0x000fe200078e00ff */
[----:B------:R-:W4:Y:S01]  /*fba0*/  LDCU.64 UR4, c[0x4][0x8] ;  /* 0x01000100ff0477ac */ /* 0x000f220008000a00 */
[----:B-1----:R-:W-:Y:S01]  /*fbb0*/  IMAD.U32 R4, RZ, RZ, UR8 ;  /* 0x00000008ff047e24 */ /* 0x002fe2000f8e00ff */
[----:B------:R-:W-:Y:S01]  /*fbc0*/  MOV R5, UR9 ;  /* 0x0000000900057c02 */ /* 0x000fe20008000f00 */
[----:B--2---:R-:W-:Y:S01]  /*fbd0*/  IMAD.U32 R6, RZ, RZ, UR6 ;  /* 0x00000006ff067e24 */ /* 0x004fe2000f8e00ff */
[----:B------:R-:W-:Y:S01]  /*fbe0*/  MOV R7, UR7 ;  /* 0x0000000700077c02 */ /* 0x000fe20008000f00 */
[----:B----4-:R-:W-:Y:S01]  /*fbf0*/  IMAD.U32 R10, RZ, RZ, UR4 ;  /* 0x00000004ff0a7e24 */ /* 0x010fe2000f8e00ff */
[----:B------:R-:W-:-:S02]  /*fc00*/  MOV R11, UR5 ;  /* 0x00000005000b7c02 */ /* 0x000fc40008000f00 */
[----:B------:R-:W-:-:S07]  /*fc10*/  LEPC R20, `(.L_x_217) ;  /* 0x000000001014794e */ /* 0x000fce0000000000 */
[----:B---3--:R-:W-:Y:S05]  /*fc20*/  CALL.ABS.NOINC R14 ;  /* 0x000000000e007343 */ /* 0x008fea0003c00000 */
.L_x_217:
[C---:B------:R-:W-:Y:S01]  /*fc30*/  VIADD R0, R64.reuse, 0xffffff60 ;  /* 0xffffff6040007836 */ /* 0x040fe20000000000 */
        /* <DEDUP_REMOVED lines=22> */
.L_x_218:
[----:B------:R-:W1:Y:S01]  /*fda0*/  LDC.64 R62, c[0x0][0x358] ;  /* 0x0000d600ff3e7b82 */ /* 0x000e620000000a00 */
[----:B------:R-:W-:Y:S05]  /*fdb0*/  WARPSYNC.ALL ;  /* 0x0000000000007948 */ /* 0x000fea0003800000 */
[----:B------:R-:W-:Y:S01]  /*fdc0*/  LOP3.LUT R2, R2, 0x10, RZ, 0xc0, !PT ;  /* 0x0000001002027812 */ /* 0x000fe200078ec0ff */
[----:B------:R-:W2:Y:S01]  /*fdd0*/  LDCU UR9, c[0x0][0x38c] ;  /* 0x00007180ff0977ac */ /* 0x000ea20008000800 */
[----:B------:R-:W-:-:S03]  /*fde0*/  LOP3.LUT R61, R61, 0x7f, R56, 0xf8, !PT ;  /* 0x0000007f3d3d7812 */ /* 0x000fc600078ef838 */
[----:B------:R-:W-:Y:S01]  /*fdf0*/  VIADD R60, R2, 0x8 ;  /* 0x00000008023c7836 */ /* 0x000fe20000000000 */
[----:B------:R-:W-:Y:S01]  /*fe00*/  R2UR UR4, R64 ;  /* 0x00000000400472ca */ /* 0x000fe200000e0000 */
[----:B------:R-:W3:Y:S01]  /*fe10*/  LDCU UR8, c[0x0][0x384] ;  /* 0x00007080ff0877ac */ /* 0x000ee20008000800 */
[----:B------:R-:W-:Y:S01]  /*fe20*/  IADD3 R16, P1, P0, R16, R17, R2 ;  /* 0x0000001110107210 */ /* 0x000fe2000783e002 */
[C---:B------:R-:W-:Y:S01]  /*fe30*/  VIADD R59, R2.reuse, 0x20 ;  /* 0x00000020023b7836 */ /* 0x040fe20000000000 */
[----:B------:R-:W-:Y:S01]  /*fe40*/  SHF.R.S32.HI R0, RZ, 0x1f, R17 ;  /* 0x0000001fff007819 */ /* 0x000fe20000011411 */
[----:B------:R-:W4:Y:S01]  /*fe50*/  LDCU.64 UR6, c[0x0][0x998] ;  /* 0x00013300ff0677ac */ /* 0x000f220008000a00 */
[C---:B------:R-:W-:Y:S01]  /*fe60*/  VIADD R58, R2.reuse, 0x28 ;  /* 0x00000028023a7836 */ /* 0x040fe20000000000 */
[----:B------:R-:W1:Y:S01]  /*fe70*/  S2UR UR36, SR_CgaCtaId ;  /* 0x00000000002479c3 */ /* 0x000e620000008800 */
[C---:B------:R-:W-:Y:S01]  /*fe80*/  VIADD R57, R2.reuse, 0x40 ;  /* 0x0000004002397836 */ /* 0x040fe20000000000 */
[----:B------:R-:W-:Y:S01]  /*fe90*/  IADD3.X R0, PT, PT, RZ, R0, RZ, P1, P0 ;  /* 0x00000000ff007210 */ /* 0x000fe20000fe04ff */
[C---:B------:R-:W-:Y:S01]  /*fea0*/  VIADD R56, R2.reuse, 0x48 ;  /* 0x0000004802387836 */ /* 0x040fe20000000000 */
[----:B------:R-:W-:Y:S01]  /*feb0*/  UISETP.NE.AND UP0, UPT, UR38, 0x3, UPT ;  /* 0x000000032600788c */ /* 0x000fe2000bf05270 */
[----:B------:R-:W-:Y:S01]  /*fec0*/  BSSY.RECONVERGENT B0, `(.L_x_219) ;  /* 0x0000029000007945 */ /* 0x000fe20003800200 */
[----:B--2---:R-:W-:-:S02]  /*fed0*/  ISETP.GE.AND P6, PT, R2, UR9, PT ;  /* 0x0000000902007c0c */ /* 0x004fc4000bfc6270 */
[----:B------:R-:W-:Y:S02]  /*fee0*/  ISETP.GE.AND P5, PT, R60, UR9, PT ;  /* 0x000000093c007c0c */ /* 0x000fe4000bfa6270 */
[----:B---3--:R-:W-:Y:S02]  /*fef0*/  ISETP.GE.U32.OR P6, PT, R61, UR8, P6 ;  /* 0x000000083d007c0c */ /* 0x008fe4000b7c6470 */
[----:B------:R-:W-:Y:S02]  /*ff00*/  ISETP.GE.AND P4, PT, R59, UR9, PT ;  /* 0x000000093b007c0c */ /* 0x000fe4000bf86270 */
[----:B----4-:R-:W-:Y:S02]  /*ff10*/  LEA R20, P0, R16, UR6, 0x1 ;  /* 0x0000000610147c11 */ /* 0x010fe4000f8008ff */
[----:B------:R-:W-:Y:S02]  /*ff20*/  ISETP.GE.AND P3, PT, R58, UR9, PT ;  /* 0x000000093a007c0c */ /* 0x000fe4000bf66270 */
[----:B------:R-:W-:-:S02]  /*ff30*/  ISETP.GE.AND P2, PT, R57, UR9, PT ;  /* 0x0000000939007c0c */ /* 0x000fc4000bf46270 */
[----:B------:R-:W-:Y:S02]  /*ff40*/  ISETP.GE.AND P1, PT, R56, UR9, PT ;  /* 0x0000000938007c0c */ /* 0x000fe4000bf26270 */
[----:B------:R-:W-:Y:S02]  /*ff50*/  LEA.HI.X R21, R16, UR7, R0, 0x1, P0 ;  /* 0x0000000710157c11 */ /* 0x000fe400080f0c00 */
[----:B------:R-:W2:Y:S01]  /*ff60*/  LDTM.x16 R4, tmem[UR4+-0xa0] ;  /* 0xffff6004000479ee */ /* 0x000ea2000824ff00 */
[C---:B------:R-:W-:Y:S02]  /*ff70*/  ISETP.GE.U32.OR P5, PT, R61.reuse, UR8, P5 ;  /* 0x000000083d007c0c */ /* 0x040fe4000afa6470 */
[C---:B------:R-:W-:Y:S02]  /*ff80*/  ISETP.GE.U32.OR P4, PT, R61.reuse, UR8, P4 ;  /* 0x000000083d007c0c */ /* 0x040fe4000a786470 */
[C---:B------:R-:W-:Y:S02]  /*ff90*/  ISETP.GE.U32.OR P3, PT, R61.reuse, UR8, P3 ;  /* 0x000000083d007c0c */ /* 0x040fe40009f66470 */
[----:B------:R-:W-:-:S02]  /*ffa0*/  ISETP.GE.U32.OR P2, PT, R61, UR8, P2 ;  /* 0x000000083d007c0c */ /* 0x000fc40009746470 */
[----:B------:R-:W-:Y:S01]  /*ffb0*/  ISETP.GE.U32.OR P1, PT, R61, UR8, P1 ;  /* 0x000000083d007c0c */ /* 0x000fe20008f26470 */
[----:B-12---:R-:W-:-:S12]  /*ffc0*/  @P6 BRA `(.L_x_220) ;  /* 0x0000000000606947 */ /* 0x006fd80003800000 */
[----:B------:R-:W-:Y:S02]  /*ffd0*/  F2FP.F16.F32.PACK_AB R40, R41, R40 ;  /* 0x000000282928723e */ /* 0x000fe400000000ff */
[----:B------:R-:W-:Y:S02]  /*ffe0*/  F2FP.F16.F32.PACK_AB R44, R45, R44 ;  /* 0x0000002c2d2c723e */ /* 0x000fe400000000ff */
[----:B------:R-:W-:Y:S02]  /*fff0*/  PRMT R0, R40, 0x7632, R0 ;  /* 0x0000763228007816 */ /* 0x000fe40000000000 */
[----:B------:R-:W-:Y:S02]  /*10000*/  PRMT R3, R44, 0x7632, R3 ;  /* 0x000076322c037816 */ /* 0x000fe40000000003 */
[----:B------:R-:W-:Y:S02]  /*10010*/  F2FP.F16.F32.PACK_AB R42, R43, R42 ;  /* 0x0000002a2b2a723e */ /* 0x000fe400000000ff */
[----:B------:R-:W-:-:S02]  /*10020*/  LOP3.LUT R0, R0, 0xffff, RZ, 0xc0, !PT ;  /* 0x0000ffff00007812 */ /* 0x000fc400078ec0ff */
[----:B------:R-:W-:Y:S02]  /*10030*/  LOP3.LUT R3, R3, 0xffff, RZ, 0xc0, !PT ;  /* 0x0000ffff03037812 */ /* 0x000fe400078ec0ff */
[----:B------:R-:W-:Y:S01]  /*10040*/  F2FP.F16.F32.PACK_AB R46, R47, R46 ;  /* 0x0000002e2f2e723e */ /* 0x000fe200000000ff */
[----:B------:R-:W-:Y:S01]  /*10050*/  IMAD.WIDE.U32 R68, R0, 0x10000, RZ ;  /* 0x0001000000447825 */ /* 0x000fe200078e00ff */
[----:B------:R-:W-:Y:S02]  /*10060*/  PRMT R41, R42, 0x7632, R41 ;  /* 0x000076322a297816 */ /* 0x000fe40000000029 */
[----:B------:R-:W-:Y:S01]  /*10070*/  PRMT R43, R46, 0x7632, R43 ;  /* 0x000076322e2b7816 */ /* 0x000fe2000000002b */
[----:B------:R-:W-:Y:S01]  /*10080*/  IMAD.WIDE.U32 R70, R3, 0x10000, RZ ;  /* 0x0001000003467825 */ /* 0x000fe200078e00ff */
[----:B------:R-:W-:Y:S02]  /*10090*/  R2UR UR4, R62 ;  /* 0x000000003e0472ca */ /* 0x000fe400000e0000 */
[----:B------:R-:W-:Y:S01]  /*100a0*/  R2UR UR5, R63 ;  /* 0x000000003f0572ca */ /* 0x000fe200000e0000 */
[----:B------:R-:W-:Y:S01]  /*100b0*/  IMAD.U32 R41, R41, 0x10000, RZ ;  /* 0x0001000029297824 */ /* 0x000fe200078e00ff */
[----:B------:R-:W-:Y:S01]  /*100c0*/  LOP3.LUT R42, R69, 0xffff, R42, 0xf8, !PT ;  /* 0x0000ffff452a7812 */ /* 0x000fe200078ef82a */
[----:B------:R-:W-:Y:S01]  /*100d0*/  IMAD.U32 R43, R43, 0x10000, RZ ;  /* 0x000100002b2b7824 */ /* 0x000fe200078e00ff */
[----:B------:R-:W-:-:S02]  /*100e0*/  LOP3.LUT R44, R70, 0xffff, R44, 0xf8, !PT ;  /* 0x0000ffff462c7812 */ /* 0x000fc400078ef82c */
[----:B------:R-:W-:Y:S02]  /*100f0*/  LOP3.LUT R46, R71, 0xffff, R46, 0xf8, !PT ;  /* 0x0000ffff472e7812 */ /* 0x000fe400078ef82e */
[----:B------:R-:W-:Y:S01]  /*10100*/  LOP3.LUT R41, R42, R41, RZ, 0xfc, !PT ;  /* 0x000000292a297212 */ /* 0x000fe200078efcff */
[----:B------:R-:W-:Y:S01]  /*10110*/  IMAD.MOV.U32 R42, RZ, RZ, R44 ;  /* 0x000000ffff2a7224 */ /* 0x000fe200078e002c */
[----:B------:R-:W-:Y:S02]  /*10120*/  LOP3.LUT R40, R68, 0xffff, R40, 0xf8, !PT ;  /* 0x0000ffff44287812 */ /* 0x000fe400078ef828 */
[----:B------:R-:W-:-:S05]  /*10130*/  LOP3.LUT R43, R46, R43, RZ, 0xfc, !PT ;  /* 0x0000002b2e2b7212 */ /* 0x000fca00078efcff */
[----:B------:R1:W-:Y:S02]  /*10140*/  STG.E.128 desc[UR4][R20.64], R40 ;  /* 0x0000002814007986 */ /* 0x0003e4000c101d04 */
.L_x_220:
[----:B------:R-:W-:Y:S05]  /*10150*/  BSYNC.RECONVERGENT B0 ;  /* 0x0000000000007941 */ /* 0x000fea0003800200 */
.L_x_219:
[----:B------:R-:W-:Y:S04]  /*10160*/  BSSY.RECONVERGENT B0, `(.L_x_221) ;  /* 0x000001b000007945 */ /* 0x000fe80003800200 */
[----:B------:R-:W-:Y:S05]  /*10170*/  @P5 BRA `(.L_x_222) ;  /* 0x0000000000645947 */ /* 0x000fea0003800000 */
[----:B------:R-:W-:Y:S02]  /*10180*/  F2FP.F16.F32.PACK_AB R48, R49, R48 ;  /* 0x000000303130723e */ /* 0x000fe400000000ff */
[----:B------:R-:W-:Y:S02]  /*10190*/  F2FP.F16.F32.PACK_AB R52, R53, R52 ;  /* 0x000000343534723e */ /* 0x000fe400000000ff */
[----:B------:R-:W-:Y:S02]  /*101a0*/  PRMT R0, R48, 0x7632, R0 ;  /* 0x0000763230007816 */ /* 0x000fe40000000000 */
[----:B------:R-:W-:Y:S02]  /*101b0*/  F2FP.F16.F32.PACK_AB R50, R51, R50 ;  /* 0x000000323332723e */ /* 0x000fe400000000ff */
[----:B------:R-:W-:Y:S02]  /*101c0*/  PRMT R3, R52, 0x7632, R3 ;  /* 0x0000763234037816 */ /* 0x000fe40000000003 */
[----:B------:R-:W-:-:S02]  /*101d0*/  LOP3.LUT R0, R0, 0xffff, RZ, 0xc0, !PT ;  /* 0x0000ffff00007812 */ /* 0x000fc400078ec0ff */
[----:B------:R-:W-:Y:S02]  /*101e0*/  F2FP.F16.F32.PACK_AB R54, R55, R54 ;  /* 0x000000363736723e */ /* 0x000fe400000000ff */
[----:B-1----:R-:W-:Y:S01]  /*101f0*/  PRMT R40, R50, 0x7632, R40 ;  /* 0x0000763232287816 */ /* 0x002fe20000000028 */
[----:B------:R-:W-:Y:S01]  /*10200*/  IMAD.WIDE.U32 R42, R0, 0x10000, RZ ;  /* 0x00010000002a7825 */ /* 0x000fe200078e00ff */
[----:B------:R-:W-:Y:S02]  /*10210*/  LOP3.LUT R3, R3, 0xffff, RZ, 0xc0, !PT ;  /* 0x0000ffff03037812 */ /* 0x000fe400078ec0ff */
[----:B------:R-:W-:Y:S01]  /*10220*/  PRMT R41, R54, 0x7632, R41 ;  /* 0x0000763236297816 */ /* 0x000fe20000000029 */
[----:B------:R-:W-:Y:S01]  /*10230*/  IMAD.U32 R40, R40, 0x10000, RZ ;  /* 0x0001000028287824 */ /* 0x000fe200078e00ff */
[----:B------:R-:W-:Y:S01]  /*10240*/  LOP3.LUT R50, R43, 0xffff, R50, 0xf8, !PT ;  /* 0x0000ffff2b327812 */ /* 0x000fe200078ef832 */
[----:B------:R-:W-:Y:S01]  /*10250*/  IMAD.WIDE.U32 R44, R3, 0x10000, RZ ;  /* 0x00010000032c7825 */ /* 0x000fe200078e00ff */
[----:B------:R-:W-:-:S02]  /*10260*/  R2UR UR4, R62 ;  /* 0x000000003e0472ca */ /* 0x000fc400000e0000 */
[----:B------:R-:W-:Y:S01]  /*10270*/  R2UR UR5, R63 ;  /* 0x000000003f0572ca */ /* 0x000fe200000e0000 */
[----:B------:R-:W-:Y:S01]  /*10280*/  IMAD.U32 R41, R41, 0x10000, RZ ;  /* 0x0001000029297824 */ /* 0x000fe200078e00ff */
[----:B------:R-:W-:Y:S02]  /*10290*/  LOP3.LUT R54, R45, 0xffff, R54, 0xf8, !PT ;  /* 0x0000ffff2d367812 */ /* 0x000fe400078ef836 */
[----:B------:R-:W-:Y:S02]  /*102a0*/  LOP3.LUT R40, R50, R40, RZ, 0xfc, !PT ;  /* 0x0000002832287212 */ /* 0x000fe400078efcff */
[----:B------:R-:W-:Y:S02]  /*102b0*/  LOP3.LUT R48, R42, 0xffff, R48, 0xf8, !PT ;  /* 0x0000ffff2a307812 */ /* 0x000fe400078ef830 */
[----:B------:R-:W-:Y:S01]  /*102c0*/  LOP3.LUT R43, R54, R41, RZ, 0xfc, !PT ;  /* 0x00000029362b7212 */ /* 0x000fe200078efcff */
[----:B------:R-:W-:Y:S01]  /*102d0*/  IMAD.MOV.U32 R41, RZ, RZ, R40 ;  /* 0x000000ffff297224 */ /* 0x000fe200078e0028 */
[----:B------:R-:W-:Y:S01]  /*102e0*/  LOP3.LUT R42, R44, 0xffff, R52, 0xf8, !PT ;  /* 0x0000ffff2c2a7812 */ /* 0x000fe200078ef834 */
[----:B------:R-:W-:-:S05]  /*102f0*/  IMAD.MOV.U32 R40, RZ, RZ, R48 ;  /* 0x000000ffff287224 */ /* 0x000fca00078e0030 */
[----:B------:R2:W-:Y:S02]  /*10300*/  STG.E.128 desc[UR4][R20.64+0x10], R40 ;  /* 0x0000102814007986 */ /* 0x0005e4000c101d04 */
.L_x_222:
[----:B------:R-:W-:Y:S05]  /*10310*/  BSYNC.RECONVERGENT B0 ;  /* 0x0000000000007941 */ /* 0x000fea0003800200 */
.L_x_221:
[----:B------:R-:W-:Y:S04]  /*10320*/  BSSY.RECONVERGENT B0, `(.L_x_223) ;  /* 0x000001a000007945 */ /* 0x000fe80003800200 */
[----:B------:R-:W-:Y:S05]  /*10330*/  @P4 BRA `(.L_x_224) ;  /* 0x0000000000604947 */ /* 0x000fea0003800000 */
        /* <DEDUP_REMOVED lines=8> */
[----:B-12---:R-:W-:Y:S01]  /*103c0*/  IMAD.WIDE.U32 R40, R0, 0x10000, RZ ;  /* 0x0001000000287825 */ /* 0x006fe200078e00ff */
        /* <DEDUP_REMOVED lines=15> */
.L_x_224:
[----:B------:R-:W-:Y:S05]  /*104c0*/  BSYNC.RECONVERGENT B0 ;  /* 0x0000000000007941 */ /* 0x000fea0003800200 */
.L_x_223:
        /* <DEDUP_REMOVED lines=9> */
[----:B---3--:R-:W-:Y:S01]  /*10560*/  PRMT R24, R34, 0x7632, R24 ;  /* 0x0000763222187816 */ /* 0x008fe20000000018 */
        /* <DEDUP_REMOVED lines=17> */
.L_x_226:
[----:B------:R-:W-:Y:S05]  /*10680*/  BSYNC.RECONVERGENT B0 ;  /* 0x0000000000007941 */ /* 0x000fea0003800200 */
.L_x_225:
        /* <DEDUP_REMOVED lines=10> */
[----:B---34-:R-:W-:Y:S01]  /*10730*/  IMAD.WIDE.U32 R24, R0, 0x10000, RZ ;  /* 0x0001000000187825 */ /* 0x018fe200078e00ff */
        /* <DEDUP_REMOVED lines=15> */
.L_x_228:
[----:B------:R-:W-:Y:S05]  /*10830*/  BSYNC.RECONVERGENT B0 ;  /* 0x0000000000007941 */ /* 0x000fea0003800200 */
.L_x_227:
        /* <DEDUP_REMOVED lines=27> */
.L_x_230:
[----:B------:R-:W-:Y:S05]  /*109f0*/  BSYNC.RECONVERGENT B0 ;  /* 0x0000000000007941 */ /* 0x000fea0003800200 */
.L_x_229:
[----:B------:R-:W-:Y:S01]  /*10a00*/  NOP ;  /* 0x0000000000007918 */ /* 0x000fe20000000000 */
[----:B------:R-:W-:Y:S05]  /*10a10*/  BRA.U !UP0, `(.L_x_231) ;  /* 0x0000000108087547 */ /* 0x000fea000b800000 */
[----:B------:R-:W-:Y:S05]  /*10a20*/  BPT.TRAP 0x1 ;  /* 0x000000040000795c */ /* 0x000fea0000300000 */
[----:B------:R-:W-:Y:S05]  /*10a30*/  BPT.TRAP 0x1 ;  /* 0x000000040000795c */ /* 0x000fea0000300000 */
.L_x_231:
[----:B------:R-:W-:-:S04]  /*10a40*/  UIADD3 UR4, UPT, UPT, UR37, 0x2e8b0, URZ ;  /* 0x0002e8b025047890 */ /* 0x000fc8000fffe0ff */
[----:B------:R-:W-:-:S09]  /*10a50*/  UPRMT UR4, UR36, 0x654, UR4 ;  /* 0x0000065424047896 */ /* 0x000fd20008000004 */
[----:B------:R-:W-:Y:S01]  /*10a60*/  SYNCS.ARRIVE.TRANS64.RED.A1T0 RZ, [UR4], RZ ;  /* 0x000000ffffff79a7 */ /* 0x000fe20008100404 */
[----:B------:R-:W-:Y:S05]  /*10a70*/  BRA.U !UP0, `(.L_x_232) ;  /* 0x0000000108047547 */ /* 0x000fea000b800000 */
[----:B------:R-:W-:Y:S05]  /*10a80*/  BPT.TRAP 0x1 ;  /* 0x000000040000795c */ /* 0x000fea0000300000 */
.L_x_232:
[----:B------:R-:W-:Y:S02]  /*10a90*/  SHF.L.U32 R3, RZ, 0x1f, RZ ;  /* 0x0000001fff037819 */ /* 0x000fe400000006ff */
[----:B------:R-:W-:Y:S02]  /*10aa0*/  SHF.R.U32.HI R0, RZ, 0x15, R66 ;  /* 0x00000015ff007819 */ /* 0x000fe40000011642 */
[----:B------:R-:W5:Y:S02]  /*10ab0*/  SYNCS.PHASECHK.TRANS64.TRYWAIT P1, [UR37+0x2e8a8], R3 ;  /* 0x02e8a803ff0075a7 */ /* 0x000f640008021125 */
[----:B------:R-:W-:Y:S01]  /*10ac0*/  ISETP.NE.AND P0, PT, R65, R0, PT ;  /* 0x000000004100720c */ /* 0x000fe20003f05270 */
[----:B-----5:R-:W-:-:S12]  /*10ad0*/  @!P1 BRA `(.L_x_233) ;  /* 0x0000002000e09947 */ /* 0x020fd80003800000 */
.L_x_314:
[----:B------:R-:W-:Y:S05]  /*10ae0*/  @!P0 BRA `(.L_x_234) ;  /* 0x0000000000408947 */ /* 0x000fea0003800000 */
[----:B------:R-:W-:Y:S01]  /*10af0*/  MOV R14, 0x0 ;  /* 0x00000000000e7802 */ /* 0x000fe20000000f00 */
[----:B------:R-:W3:Y:S01]  /*10b00*/  LDCU.64 UR8, c[0x4][0x80] ;  /* 0x01001000ff0877ac */ /* 0x000ee20008000a00 */
[----:B------:R-:W-:Y:S02]  /*10b10*/  HFMA2 R12, -RZ, RZ, 0, 5.9604644775390625e-08 ;  /* 0x00000001ff0c7431 */ /* 0x000fe400000001ff */
[----:B------:R-:W-:Y:S01]  /*10b20*/  IMAD.MOV.U32 R8, RZ, RZ, 0x192 ;  /* 0x00000192ff087424 */ /* 0x000fe200078e00ff */
[----:B------:R-:W5:Y:S01]  /*10b30*/  LDCU.64 UR6, c[0x4][0x88] ;  /* 0x01001100ff0677ac */ /* 0x000f620008000a00 */
[----:B------:R-:W1:Y:S01]  /*10b40*/  LDC.64 R14, c[0x4][R14] ;  /* 0x010000000e0e7b82 */ /* 0x000e620000000a00 */
[----:B------:R-:W-:Y:S01]  /*10b50*/  IMAD.MOV.U32 R13, RZ, RZ, RZ ;  /* 0x000000ffff0d7224 */ /* 0x000fe200078e00ff */
[----:B------:R-:W2:Y:S01]  /*10b60*/  LDCU.64 UR4, c[0x4][0x8] ;  /* 0x01000100ff0477ac */ /* 0x000ea20008000a00 */
[----:B---3--:R-:W-:Y:S01]  /*10b70*/  IMAD.U32 R4, RZ, RZ, UR8 ;  /* 0x00000008ff047e24 */ /* 0x008fe2000f8e00ff */
[----:B------:R-:W-:Y:S01]  /*10b80*/  MOV R5, UR9 ;  /* 0x0000000900057c02 */ /* 0x000fe20008000f00 */
[----:B-----5:R-:W-:Y:S01]  /*10b90*/  IMAD.U32 R6, RZ, RZ, UR6 ;  /* 0x00000006ff067e24 */ /* 0x020fe2000f8e00ff */
[----:B------:R-:W-:Y:S01]  /*10ba0*/  MOV R7, UR7 ;  /* 0x0000000700077c02 */ /* 0x000fe20008000f00 */
[----:B--2---:R-:W-:Y:S01]  /*10bb0*/  IMAD.U32 R10, RZ, RZ, UR4 ;  /* 0x00000004ff0a7e24 */ /* 0x004fe2000f8e00ff */
[----:B------:R-:W-:-:S02]  /*10bc0*/  MOV R11, UR5 ;  /* 0x00000005000b7c02 */ /* 0x000fc40008000f00 */
[----:B-1--4-:R-:W-:-:S07]  /*10bd0*/  LEPC R20, `(.L_x_234) ;  /* 0x000000001014794e */ /* 0x012fce0000000000 */
[----:B------:R-:W-:Y:S05]  /*10be0*/  CALL.ABS.NOINC R14 ;  /* 0x000000000e007343 */ /* 0x000fea0003c00000 */
.L_x_234:
[----:B------:R-:W-:Y:S01]  /*10bf0*/  VIADD R0, R64, 0xfffffee0 ;  /* 0xfffffee040007836 */ /* 0x000fe20000000000 */
[----:B------:R-:W-:Y:S05]  /*10c00*/  WARPSYNC.ALL ;  /* 0x0000000000007948 */ /* 0x000fea0003800000 */
[----:B------:R-:W-:Y:S02]  /*10c10*/  SHF.R.U32.HI R0, RZ, 0x15, R0 ;  /* 0x00000015ff007819 */ /* 0x000fe40000011600 */
[----:B------:R-:W-:Y:S02]  /*10c20*/  R2UR UR4, R66 ;  /* 0x00000000420472ca */ /* 0x000fe400000e0000 */
[----:B------:R-:W-:-:S11]  /*10c30*/  ISETP.NE.AND P0, PT, R65, R0, PT ;  /* 0x000000004100720c */ /* 0x000fd60003f05270 */
[----:B-12---:R-:W1:Y:S02]  /*10c40*/  LDTM.x16 R40, tmem[UR4] ;  /* 0x00000004002879ee */ /* 0x006e640008240000 */
[----:B-1----:R-:W-:Y:S05]  /*10c50*/  @!P0 BRA `(.L_x_235) ;  /* 0x0000000000408947 */ /* 0x002fea0003800000 */
[----:B------:R-:W-:Y:S01]  /*10c60*/  MOV R14, 0x0 ;  /* 0x00000000000e7802 */ /* 0x000fe20000000f00 */
[----:B------:R-:W3:Y:S01]  /*10c70*/  LDCU.64 UR8, c[0x4][0x80] ;  /* 0x01001000ff0877ac */ /* 0x000ee20008000a00 */
[----:B------:R-:W-:Y:S02]  /*10c80*/  HFMA2 R12, -RZ, RZ, 0, 5.9604644775390625e-08 ;  /* 0x00000001ff0c7431 */ /* 0x000fe400000001ff */
[----:B------:R-:W-:Y:S01]  /*10c90*/  IMAD.MOV.U32 R8, RZ, RZ, 0x192 ;  /* 0x00000192ff087424 */ /* 0x000fe200078e00ff */
[----:B------:R-:W1:Y:S01]  /*10ca0*/  LDCU.64 UR6, c[0x4][0x88] ;  /* 0x01001100ff0677ac */ /* 0x000e620008000a00 */
[----:B------:R-:W2:Y:S01]  /*10cb0*/  LDC.64 R14, c[0x4][R14] ;  /* 0x010000000e0e7b82 */ /* 0x000ea20000000a00 */
[----:B------:R-:W-:Y:S01]  /*10cc0*/  IMAD.MOV.U32 R13, RZ, RZ, RZ ;  /* 0x000000ffff0d7224 */ /* 0x000fe200078e00ff */
[----:B------:R-:W5:Y:S01]  /*10cd0*/  LDCU.64 UR4, c[0x4][0x8] ;  /* 0x01000100ff0477ac */ /* 0x000f620008000a00 */
[----:B---3--:R-:W-:Y:S01]  /*10ce0*/  IMAD.U32 R4, RZ, RZ, UR8 ;  /* 0x00000008ff047e24 */ /* 0x008fe2000f8e00ff */
[----:B------:R-:W-:Y:S01]  /*10cf0*/  MOV R5, UR9 ;  /* 0x0000000900057c02 */ /* 0x000fe20008000f00 */
[----:B-1----:R-:W-:Y:S01]  /*10d00*/  IMAD.U32 R6, RZ, RZ, UR6 ;  /* 0x00000006ff067e24 */ /* 0x002fe2000f8e00ff */
[----:B------:R-:W-:Y:S01]  /*10d10*/  MOV R7, UR7 ;  /* 0x0000000700077c02 */ /* 0x000fe20008000f00 */
[----:B-----5:R-:W-:Y:S01]  /*10d20*/  IMAD.U32 R10, RZ, RZ, UR4 ;  /* 0x00000004ff0a7e24 */ /* 0x020fe2000f8e00ff */
[----:B------:R-:W-:-:S02]  /*10d30*/  MOV R11, UR5 ;  /* 0x00000005000b7c02 */ /* 0x000fc40008000f00 */
[----:B----4-:R-:W-:-:S07]  /*10d40*/  LEPC R20, `(.L_x_235) ;  /* 0x000000001014794e */ /* 0x010fce0000000000 */
[----:B--2---:R-:W-:Y:S05]  /*10d50*/  CALL.ABS.NOINC R14 ;  /* 0x000000000e007343 */ /* 0x004fea0003c00000 */
.L_x_235:
[C---:B------:R-:W-:Y:S01]  /*10d60*/  VIADD R0, R64.reuse, 0xffffff00 ;  /* 0xffffff0040007836 */ /* 0x040fe20000000000 */
[----:B------:R-:W-:Y:S05]  /*10d70*/  WARPSYNC.ALL ;  /* 0x0000000000007948 */ /* 0x000fea0003800000 */
[----:B------:R-:W-:Y:S02]  /*10d80*/  SHF.R.U32.HI R0, RZ, 0x15, R0 ;  /* 0x00000015ff007819 */ /* 0x000fe40000011600 */
[----:B------:R-:W-:Y:S02]  /*10d90*/  R2UR UR4, R64 ;  /* 0x00000000400472ca */ /* 0x000fe400000e0000 */
[----:B------:R-:W-:-:S11]  /*10da0*/  ISETP.NE.AND P0, PT, R65, R0, PT ;  /* 0x000000004100720c */ /* 0x000fd60003f05270 */
[----:B---34-:R-:W1:Y:S02]  /*10db0*/  LDTM.x16 R24, tmem[UR4+-0x120] ;  /* 0xfffee004001879ee */ /* 0x018e64000824ff00 */
        /* <DEDUP_REMOVED lines=17> */
.L_x_236:
[----:B------:R-:W-:Y:S05]  /*10ed0*/  WARPSYNC.ALL ;  /* 0x0000000000007948 */ /* 0x000fea0003800000 */
[----:B------:R-:W-:Y:S01]  /*10ee0*/  R2UR UR4, R64 ;  /* 0x00000000400472ca */ /* 0x000fe200000e0000 */
[----:B------:R-:W1:Y:S01]  /*10ef0*/  LDCU UR8, c[0x0][0x388] ;  /* 0x00007100ff0877ac */ /* 0x000e620008000800 */
[----:B------:R-:W-:Y:S01]  /*10f00*/  IADD3 R0, P1, P0, R22, R23, R2 ;  /* 0x0000001716007210 */ /* 0x000fe2000783e002 */
[----:B------:R-:W-:Y:S01]  /*10f10*/  BSSY.RECONVERGENT B0, `(.L_x_237) ;  /* 0x0000041000007945 */ /* 0x000fe20003800200 */
[----:B------:R-:W-:Y:S01]  /*10f20*/  SHF.R.S32.HI R23, RZ, 0x1f, R23 ;  /* 0x0000001fff177819 */ /* 0x000fe20000011417 */
[----:B------:R-:W2:Y:S03]  /*10f30*/  LDCU UR5, c[0x0][0x384] ;  /* 0x00007080ff0577ac */ /* 0x000ea60008000800 */
[----:B------:R-:W-:Y:S01]  /*10f40*/  IADD3.X R23, PT, PT, RZ, R23, RZ, P1, P0 ;  /* 0x00000017ff177210 */ /* 0x000fe20000fe04ff */
[----:B------:R-:W3:Y:S04]  /*10f50*/  LDCU.64 UR6, c[0x0][0x980] ;  /* 0x00013000ff0677ac */ /* 0x000ee80008000a00 */
[----:B------:R-:W4:Y:S01]  /*10f60*/  LDTM.x16 R4, tmem[UR4+-0x100] ;  /* 0xffff0004000479ee */ /* 0x000f22000824ff00 */
[----:B------:R-:W4:Y:S01]  /*10f70*/  LDCU UR4, c[0x0][0x448] ;  /* 0x00008900ff0477ac */ /* 0x000f220008000800 */
[----:B-1----:R-:W-:-:S02]  /*10f80*/  ISETP.GE.AND P6, PT, R2, UR8, PT ;  /* 0x0000000802007c0c */ /* 0x002fc4000bfc6270 */
[----:B------:R-:W-:Y:S02]  /*10f90*/  ISETP.GE.AND P5, PT, R60, UR8, PT ;  /* 0x000000083c007c0c */ /* 0x000fe4000bfa6270 */
[----:B--2---:R-:W-:Y:S02]  /*10fa0*/  ISETP.GE.U32.OR P6, PT, R61, UR5, P6 ;  /* 0x000000053d007c0c */ /* 0x004fe4000b7c6470 */
[----:B------:R-:W-:Y:S02]  /*10fb0*/  ISETP.GE.AND P4, PT, R59, UR8, PT ;  /* 0x000000083b007c0c */ /* 0x000fe4000bf86270 */
[----:B---3--:R-:W-:Y:S02]  /*10fc0*/  LEA R22, P0, R0, UR6, 0x1 ;  /* 0x0000000600167c11 */ /* 0x008fe4000f8008ff */
[----:B------:R-:W-:Y:S02]  /*10fd0*/  ISETP.GE.AND P3, PT, R58, UR8, PT ;  /* 0x000000083a007c0c */ /* 0x000fe4000bf66270 */
[----:B------:R-:W-:-:S02]  /*10fe0*/  ISETP.GE.AND P2, PT, R57, UR8, PT ;  /* 0x0000000839007c0c */ /* 0x000fc4000bf46270 */
[----:B------:R-:W-:Y:S02]  /*10ff0*/  ISETP.GE.AND P1, PT, R56, UR8, PT ;  /* 0x0000000838007c0c */ /* 0x000fe4000bf26270 */
[----:B------:R-:W-:Y:S02]  /*11000*/  LEA.HI.X R23, R0, UR7, R23, 0x1, P0 ;  /* 0x0000000700177c11 */ /* 0x000fe400080f0c17 */
[C---:B------:R-:W-:Y:S01]  /*11010*/  ISETP.GE.U32.OR P5, PT, R61.reuse, UR5, P5 ;  /* 0x000000053d007c0c */ /* 0x040fe2000afa6470 */
[----:B----4-:R-:W-:Y:S01]  /*11020*/  FMUL R20, R14, UR4 ;  /* 0x000000040e147c20 */ /* 0x010fe20008400000 */
[----:B------:R-:W-:Y:S01]  /*11030*/  ISETP.GE.U32.OR P4, PT, R61, UR5, P4 ;  /* 0x000000053d007c0c */ /* 0x000fe2000a786470 */
[----:B------:R-:W-:Y:S01]  /*11040*/  FMUL R21, R15, UR4 ;  /* 0x000000040f157c20 */ /* 0x000fe20008400000 */
[C---:B------:R-:W-:Y:S01]  /*11050*/  ISETP.GE.U32.OR P3, PT, R61.reuse, UR5, P3 ;  /* 0x000000053d007c0c */ /* 0x040fe20009f66470 */
[----:B------:R-:W-:Y:S01]  /*11060*/  FMUL R18, R18, UR4 ;  /* 0x0000000412127c20 */ /* 0x000fe20008400000 */
[----:B------:R-:W-:Y:S01]  /*11070*/  ISETP.GE.U32.OR P2, PT, R61, UR5, P2 ;  /* 0x000000053d007c0c */ /* 0x000fe20009746470 */
[----:B------:R-:W-:Y:S01]  /*11080*/  FMUL R19, R19, UR4 ;  /* 0x0000000413137c20 */ /* 0x000fe20008400000 */
[----:B------:R-:W-:Y:S01]  /*11090*/  ISETP.GE.U32.OR P1, PT, R61, UR5, P1 ;  /* 0x000000053d007c0c */ /* 0x000fe20008f26470 */
[----:B------:R-:W-:Y:S01]  /*110a0*/  FMUL R16, R16, UR4 ;  /* 0x0000000410107c20 */ /* 0x000fe20008400000 */
[----:B------:R-:W-:Y:S01]  /*110b0*/  FMUL R17, R17, UR4 ;  /* 0x0000000411117c20 */ /* 0x000fe20008400000 */
[----:B------:R-:W-:Y:S01]  /*110c0*/  FMUL R56, R12, UR4 ;  /* 0x000000040c387c20 */ /* 0x000fe20008400000 */
[----:B------:R-:W-:Y:S01]  /*110d0*/  FMUL R57, R13, UR4 ;  /* 0x000000040d397c20 */ /* 0x000fe20008400000 */
[----:B------:R-:W-:Y:S08]  /*110e0*/  @P6 BRA `(.L_x_238) ;  /* 0x00000000008c6947 */ /* 0x000ff00003800000 */
[----:B------:R-:W-:Y:S01]  /*110f0*/  FMUL R0, R44, UR4 ;  /* 0x000000042c007c20 */ /* 0x000fe20008400000 */
[----:B------:R-:W-:Y:S01]  /*11100*/  FMUL R45, R45, UR4 ;  /* 0x000000042d2d7c20 */ /* 0x000fe20008400000 */
[----:B------:R-:W-:Y:S01]  /*11110*/  FMUL R2, R42, UR4 ;  /* 0x000000042a027c20 */ /* 0x000fe20008400000 */
[----:B------:R-:W-:Y:S01]  /*11120*/  FMUL R43, R43, UR4 ;  /* 0x000000042b2b7c20 */ /* 0x000fe20008400000 */
[----:B------:R-:W-:Y:S01]  /*11130*/  FMUL R3, R40, UR4 ;  /* 0x0000000428037c20 */ /* 0x000fe20008400000 */
[----:B------:R-:W-:Y:S01]  /*11140*/  FMUL R41, R41, UR4 ;  /* 0x0000000429297c20 */ /* 0x000fe20008400000 */
[----:B------:R-:W-:Y:S01]  /*11150*/  F2FP.F16.F32.PACK_AB R0, R45, R0 ;  /* 0x000000002d00723e */ /* 0x000fe200000000ff */
[----:B------:R-:W-:Y:S01]  /*11160*/  FMUL R46, R46, UR4 ;  /* 0x000000042e2e7c20 */ /* 0x000fe20008400000 */
[----:B------:R-:W-:Y:S01]  /*11170*/  F2FP.F16.F32.PACK_AB R2, R43, R2 ;  /* 0x000000022b02723e */ /* 0x000fe200000000ff */
[----:B------:R-:W-:Y:S01]  /*11180*/  FMUL R47, R47, UR4 ;  /* 0x000000042f2f7c20 */ /* 0x000fe20008400000 */
[----:B------:R-:W-:-:S02]  /*11190*/  F2FP.F16.F32.PACK_AB R3, R41, R3 ;  /* 0x000000032903723e */ /* 0x000fc400000000ff */
[----:B------:R-:W-:Y:S02]  /*111a0*/  PRMT R14, R0, 0x7632, R14 ;  /* 0x00007632000e7816 */ /* 0x000fe4000000000e */
[C---:B------:R-:W-:Y:S02]  /*111b0*/  PRMT R13, R2.reuse, 0x7610, R13 ;  /* 0x00007610020d7816 */ /* 0x040fe4000000000d */
[----:B------:R-:W-:Y:S02]  /*111c0*/  PRMT R15, R2, 0x7632, R15 ;  /* 0x00007632020f7816 */ /* 0x000fe4000000000f */
[----:B------:R-:W-:Y:S02]  /*111d0*/  PRMT R12, R3, 0x7632, R12 ;  /* 0x00007632030c7816 */ /* 0x000fe4000000000c */
[----:B------:R-:W-:Y:S01]  /*111e0*/  F2FP.F16.F32.PACK_AB R2, R47, R46 ;  /* 0x0000002e2f02723e */ /* 0x000fe200000000ff */
[----:B------:R-:W-:Y:S01]  /*111f0*/  IMAD.U32 R15, R15, 0x10000, RZ ;  /* 0x000100000f0f7824 */ /* 0x000fe200078e00ff */
[----:B------:R-:W-:-:S02]  /*11200*/  LOP3.LUT R14, R14, 0xffff, RZ, 0xc0, !PT ;  /* 0x0000ffff0e0e7812 */ /* 0x000fc400078ec0ff */
[----:B------:R-:W-:Y:S02]  /*11210*/  LOP3.LUT R12, R12, 0xffff, RZ, 0xc0, !PT ;  /* 0x0000ffff0c0c7812 */ /* 0x000fe400078ec0ff */
[----:B------:R-:W-:Y:S01]  /*11220*/  PRMT R40, R2, 0x7632, R40 ;  /* 0x0000763202287816 */ /* 0x000fe20000000028 */
[----:B------:R-:W-:Y:S01]  /*11230*/  IMAD.WIDE.U32 R44, R14, 0x10000, RZ ;  /* 0x000100000e2c7825 */ /* 0x000fe200078e00ff */
[----:B------:R-:W-:Y:S02]  /*11240*/  R2UR UR6, R62 ;  /* 0x000000003e0672ca */ /* 0x000fe400000e0000 */
[----:B------:R-:W-:Y:S01]  /*11250*/  R2UR UR7, R63 ;  /* 0x000000003f0772ca */ /* 0x000fe200000e0000 */
[----:B------:R-:W-:Y:S01]  /*11260*/  IMAD.WIDE.U32 R42, R12, 0x10000, RZ ;  /* 0x000100000c2a7825 */ /* 0x000fe200078e00ff */
[----:B------:R-:W-:Y:S02]  /*11270*/  LOP3.LUT R2, R45, 0xffff, R2, 0xf8, !PT ;  /* 0x0000ffff2d027812 */ /* 0x000fe400078ef802 */
[----:B------:R-:W-:Y:S01]  /*11280*/  LOP3.LUT R0, R44, 0xffff, R0, 0xf8, !PT ;  /* 0x0000ffff2c007812 */ /* 0x000fe200078ef800 */
[----:B------:R-:W-:Y:S01]  /*11290*/  IMAD.U32 R40, R40, 0x10000, RZ ;  /* 0x0001000028287824 */ /* 0x000fe200078e00ff */
[----:B------:R-:W-:-:S02]  /*112a0*/  LOP3.LUT R13, R43, 0xffff, R13, 0xf8, !PT ;  /* 0x0000ffff2b0d7812 */ /* 0x000fc400078ef80d */
[----:B------:R-:W-:Y:S01]  /*112b0*/  LOP3.LUT R3, R42, 0xffff, R3, 0xf8, !PT ;  /* 0x0000ffff2a037812 */ /* 0x000fe200078ef803 */
[----:B------:R-:W-:Y:S01]  /*112c0*/  IMAD.MOV.U32 R14, RZ, RZ, R0 ;  /* 0x000000ffff0e7224 */ /* 0x000fe200078e0000 */
[----:B------:R-:W-:Y:S02]  /*112d0*/  LOP3.LUT R2, R2, R40, RZ, 0xfc, !PT ;  /* 0x0000002802027212 */ /* 0x000fe400078efcff */
[----:B------:R-:W-:Y:S01]  /*112e0*/  LOP3.LUT R13, R13, R15, RZ, 0xfc, !PT ;  /* 0x0000000f0d0d7212 */ /* 0x000fe200078efcff */
[----:B------:R-:W-:Y:S02]  /*112f0*/  IMAD.MOV.U32 R12, RZ, RZ, R3 ;  /* 0x000000ffff0c7224 */ /* 0x000fe400078e0003 */
[----:B------:R-:W-:-:S05]  /*11300*/  IMAD.MOV.U32 R15, RZ, RZ, R2 ;  /* 0x000000ffff0f7224 */ /* 0x000fca00078e0002 */
[----:B------:R1:W-:Y:S02]  /*11310*/  STG.E.128 desc[UR6][R22.64], R12 ;  /* 0x0000000c16007986 */ /* 0x0003e4000c101d06 */
.L_x_238:
[----:B------:R-:W-:Y:S05]  /*11320*/  BSYNC.RECONVERGENT B0 ;  /* 0x0000000000007941 */ /* 0x000fea0003800200 */
.L_x_237:
[----:B------:R-:W-:Y:S04]  /*11330*/  BSSY.RECONVERGENT B0, `(.L_x_239) ;  /* 0x0000026000007945 */ /* 0x000fe80003800200 */
[----:B------:R-:W-:Y:S05]  /*11340*/  @P5 BRA `(.L_x_240) ;  /* 0x0000000000905947 */ /* 0x000fea0003800000 */
        /* <DEDUP_REMOVED lines=10> */
[----:B-1----:R-:W-:-:S02]  /*113f0*/  PRMT R12, R0, 0x7632, R12 ;  /* 0x00007632000c7816 */ /* 0x002fc4000000000c */
[----:B------:R-:W-:Y:S02]  /*11400*/  PRMT R14, R2, 0x7632, R14 ;  /* 0x00007632020e7816 */ /* 0x000fe4000000000e */
[----:B------:R-:W-:Y:S02]  /*11410*/  PRMT R13, R0, 0x7610, R13 ;  /* 0x00007610000d7816 */ /* 0x000fe4000000000d */
[----:B------:R-:W-:Y:S02]  /*11420*/  F2FP.F16.F32.PACK_AB R3, R51, R3 ;  /* 0x000000033303723e */ /* 0x000fe400000000ff */
[----:B------:R-:W-:Y:S02]  /*11430*/  F2FP.F16.F32.PACK_AB R0, R55, R54 ;  /* 0x000000363700723e */ /* 0x000fe400000000ff */
[----:B------:R-:W-:Y:S02]  /*11440*/  LOP3.LUT R12, R12, 0xffff, RZ, 0xc0, !PT ;  /* 0x0000ffff0c0c7812 */ /* 0x000fe400078ec0ff */
[----:B------:R-:W-:-:S02]  /*11450*/  LOP3.LUT R14, R14, 0xffff, RZ, 0xc0, !PT ;  /* 0x0000ffff0e0e7812 */ /* 0x000fc400078ec0ff */
[----:B------:R-:W-:Y:S01]  /*11460*/  PRMT R15, R3, 0x7632, R15 ;  /* 0x00007632030f7816 */ /* 0x000fe2000000000f */
[----:B------:R-:W-:Y:S01]  /*11470*/  IMAD.WIDE.U32 R42, R12, 0x10000, RZ ;  /* 0x000100000c2a7825 */ /* 0x000fe200078e00ff */
[----:B------:R-:W-:Y:S02]  /*11480*/  PRMT R40, R0, 0x7632, R40 ;  /* 0x0000763200287816 */ /* 0x000fe40000000028 */
[----:B------:R-:W-:Y:S01]  /*11490*/  R2UR UR6, R62 ;  /* 0x000000003e0672ca */ /* 0x000fe200000e0000 */
[----:B------:R-:W-:Y:S01]  /*114a0*/  IMAD.WIDE.U32 R44, R14, 0x10000, RZ ;  /* 0x000100000e2c7825 */ /* 0x000fe200078e00ff */
[----:B------:R-:W-:Y:S02]  /*114b0*/  LOP3.LUT R3, R43, 0xffff, R3, 0xf8, !PT ;  /* 0x0000ffff2b037812 */ /* 0x000fe400078ef803 */
        /* <DEDUP_REMOVED lines=8> */
[----:B------:R-:W-:Y:S01]  /*11540*/  LOP3.LUT R0, R0, R40, RZ, 0xfc, !PT ;  /* 0x0000002800007212 */ /* 0x000fe200078efcff */
[----:B------:R-:W-:Y:S02]  /*11550*/  IMAD.MOV.U32 R14, RZ, RZ, R2 ;  /* 0x000000ffff0e7224 */ /* 0x000fe400078e0002 */
[----:B------:R-:W-:Y:S02]  /*11560*/  IMAD.MOV.U32 R13, RZ, RZ, R3 ;  /* 0x000000ffff0d7224 */ /* 0x000fe400078e0003 */
[----:B------:R-:W-:-:S05]  /*11570*/  IMAD.MOV.U32 R15, RZ, RZ, R0 ;  /* 0x000000ffff0f7224 */ /* 0x000fca00078e0000 */
[----:B------:R2:W-:Y:S02]  /*11580*/  STG.E.128 desc[UR6][R22.64+0x10], R12 ;  /* 0x0000100c16007986 */ /* 0x0005e4000c101d06 */
.L_x_240:
[----:B------:R-:W-:Y:S05]  /*11590*/  BSYNC.RECONVERGENT B0 ;  /* 0x0000000000007941 */ /* 0x000fea0003800200 */
.L_x_239:
        /* <DEDUP_REMOVED lines=11> */
[----:B------:R-:W-:Y:S02]  /*11650*/  F2FP.F16.F32.PACK_AB R2, R29, R2 ;  /* 0x000000021d02723e */ /* 0x000fe400000000ff */
[----:B-12---:R-:W-:-:S02]  /*11660*/  PRMT R12, R0, 0x7632, R12 ;  /* 0x00007632000c7816 */ /* 0x006fc4000000000c */
        /* <DEDUP_REMOVED lines=25> */
.L_x_242:
[----:B------:R-:W-:Y:S05]  /*11800*/  BSYNC.RECONVERGENT B0 ;  /* 0x0000000000007941 */ /* 0x000fea0003800200 */
.L_x_241:
        /* <DEDUP_REMOVED lines=12> */
[----:B-123--:R-:W-:-:S02]  /*118d0*/  PRMT R12, R0, 0x7632, R12 ;  /* 0x00007632000c7816 */ /* 0x00efc4000000000c */
        /* <DEDUP_REMOVED lines=25> */
.L_x_244:
[----:B------:R-:W-:Y:S05]  /*11a70*/  BSYNC.RECONVERGENT B0 ;  /* 0x0000000000007941 */ /* 0x000fea0003800200 */
.L_x_243:
        /* <DEDUP_REMOVED lines=12> */
[----:B------:R-:W-:-:S02]  /*11b40*/  PRMT R4, R0, 0x7632, R4 ;  /* 0x0000763200047816 */ /* 0x000fc40000000004 */
        /* <DEDUP_REMOVED lines=10> */
[----:B-1234-:R-:W-:Y:S01]  /*11bf0*/  IMAD.WIDE.U32 R12, R6, 0x10000, RZ ;  /* 0x00010000060c7825 */ /* 0x01efe200078e00ff */
        /* <DEDUP_REMOVED lines=14> */
.L_x_246:
[----:B------:R-:W-:Y:S05]  /*11ce0*/  BSYNC.RECONVERGENT B0 ;  /* 0x0000000000007941 */ /* 0x000fea0003800200 */
.L_x_245:
        /* <DEDUP_REMOVED lines=8> */
[----:B------:R-:W-:Y:S02]  /*11d70*/  F2FP.F16.F32.PACK_AB R18, R19, R18 ;  /* 0x000000121312723e */ /* 0x000fe400000000ff */
[----:B------:R-:W-:Y:S01]  /*11d80*/  LOP3.LUT R2, R2, 0xffff, RZ, 0xc0, !PT ;  /* 0x0000ffff02027812 */ /* 0x000fe200078ec0ff */
[----:B-1----:R-:W-:Y:S01]  /*11d90*/  IMAD.WIDE.U32 R6, R0, 0x10000, RZ ;  /* 0x0001000000067825 */ /* 0x002fe200078e00ff */
[----:B------:R-:W-:Y:S02]  /*11da0*/  PRMT R3, R20, 0x7632, R3 ;  /* 0x0000763214037816 */ /* 0x000fe40000000003 */
[----:B------:R-:W-:Y:S01]  /*11db0*/  PRMT R4, R18, 0x7632, R4 ;  /* 0x0000763212047816 */ /* 0x000fe20000000004 */
[----:B------:R-:W-:Y:S01]  /*11dc0*/  IMAD.WIDE.U32 R8, R2, 0x10000, RZ ;  /* 0x0001000002087825 */ /* 0x000fe200078e00ff */
[----:B------:R-:W-:Y:S02]  /*11dd0*/  LOP3.LUT R20, R7, 0xffff, R20, 0xf8, !PT ;  /* 0x0000ffff07147812 */ /* 0x000fe400078ef814 */
[----:B------:R-:W-:Y:S01]  /*11de0*/  R2UR UR4, R62 ;  /* 0x000000003e0472ca */ /* 0x000fe200000e0000 */
[----:B------:R-:W-:Y:S01]  /*11df0*/  IMAD.U32 R3, R3, 0x10000, RZ ;  /* 0x0001000003037824 */ /* 0x000fe200078e00ff */
[----:B------:R-:W-:Y:S01]  /*11e00*/  R2UR UR5, R63 ;  /* 0x000000003f0572ca */ /* 0x000fe200000e0000 */
[----:B------:R-:W-:Y:S01]  /*11e10*/  IMAD.U32 R4, R4, 0x10000, RZ ;  /* 0x0001000004047824 */ /* 0x000fe200078e00ff */
[----:B------:R-:W-:-:S02]  /*11e20*/  LOP3.LUT R18, R9, 0xffff, R18, 0xf8, !PT ;  /* 0x0000ffff09127812 */ /* 0x000fc400078ef812 */
[----:B------:R-:W-:Y:S02]  /*11e30*/  LOP3.LUT R5, R6, 0xffff, R56, 0xf8, !PT ;  /* 0x0000ffff06057812 */ /* 0x000fe400078ef838 */
[----:B------:R-:W-:Y:S02]  /*11e40*/  LOP3.LUT R3, R20, R3, RZ, 0xfc, !PT ;  /* 0x0000000314037212 */ /* 0x000fe400078efcff */
[----:B------:R-:W-:Y:S01]  /*11e50*/  LOP3.LUT R7, R18, R4, RZ, 0xfc, !PT ;  /* 0x0000000412077212 */ /* 0x000fe200078efcff */
[----:B------:R-:W-:Y:S01]  /*11e60*/  IMAD.MOV.U32 R4, RZ, RZ, R5 ;  /* 0x000000ffff047224 */ /* 0x000fe200078e0005 */
[----:B------:R-:W-:Y:S01]  /*11e70*/  LOP3.LUT R6, R8, 0xffff, R16, 0xf8, !PT ;  /* 0x0000ffff08067812 */ /* 0x000fe200078ef810 */
[----:B------:R-:W-:-:S05]  /*11e80*/  IMAD.MOV.U32 R5, RZ, RZ, R3 ;  /* 0x000000ffff057224 */ /* 0x000fca00078e0003 */
[----:B------:R1:W-:Y:S02]  /*11e90*/  STG.E.128 desc[UR4][R22.64+0x90], R4 ;  /* 0x0000900416007986 */ /* 0x0003e4000c101d04 */
.L_x_248:
[----:B------:R-:W-:Y:S05]  /*11ea0*/  BSYNC.RECONVERGENT B0 ;  /* 0x0000000000007941 */ /* 0x000fea0003800200 */
.L_x_247:
[----:B------:R-:W-:Y:S01]  /*11eb0*/  UISETP.NE.AND UP0, UPT, UR38, 0x3, UPT ;  /* 0x000000032600788c */ /* 0x000fe2000bf05270 */
[----:B------:R-:W-:-:S08]  /*11ec0*/  NOP ;  /* 0x0000000000007918 */ /* 0x000fd00000000000 */
[----:B------:R-:W-:Y:S05]  /*11ed0*/  BRA.U !UP0, `(.L_x_249) ;  /* 0x0000000108087547 */ /* 0x000fea000b800000 */
[----:B------:R-:W-:Y:S05]  /*11ee0*/  BPT.TRAP 0x1 ;  /* 0x000000040000795c */ /* 0x000fea0000300000 */
[----:B------:R-:W-:Y:S05]  /*11ef0*/  BPT.TRAP 0x1 ;  /* 0x000000040000795c */ /* 0x000fea0000300000 */
.L_x_249:
[----:B------:R-:W-:Y:S02]  /*11f00*/  UIADD3 UR4, UPT, UPT, UR37, 0x2e8b8, URZ ;  /* 0x0002e8b825047890 */ /* 0x000fe4000fffe0ff */
[----:B------:R-:W-:Y:S02]  /*11f10*/  ULOP3.LUT UP0, URZ, UR40, 0x7, URZ, 0xc0, !UPT ;  /* 0x0000000728ff7892 */ /* 0x000fe4000f80c0ff */
[----:B------:R-:W-:-:S09]  /*11f20*/  UPRMT UR4, UR36, 0x654, UR4 ;  /* 0x0000065424047896 */ /* 0x000fd20008000004 */
[----:B------:R-:W-:Y:S01]  /*11f30*/  SYNCS.ARRIVE.TRANS64.RED.A1T0 RZ, [UR4], RZ ;  /* 0x000000ffffff79a7 */ /* 0x000fe20008100404 */
[----:B------:R-:W-:Y:S01]  /*11f40*/  BAR.SYNC.DEFER_BLOCKING 0x1, 0x100 ;  /* 0x0044000000007b1d */ /* 0x000fe20000010000 */
[----:B------:R-:W-:-:S13]  /*11f50*/  PLOP3.LUT P0, PT, PT, PT, UP0, 0x80, 0x8 ;  /* 0x000000000008781c */ /* 0x000fda0003f0f008 */
[----:B------:R-:W-:Y:S05]  /*11f60*/  @P0 EXIT ;  /* 0x000000000000094d */ /* 0x000fea0003800000 */
[----:B------:R-:W5:Y:S01]  /*11f70*/  S2UR UR5, SR_CgaCtaId ;  /* 0x00000000000579c3 */ /* 0x000f620000008800 */
[----:B------:R-:W-:Y:S01]  /*11f80*/  UMOV UR4, 0x400 ;  /* 0x0000040000047882 */ /* 0x000fe20000000000 */
[----:B------:R-:W-:Y:S01]  /*11f90*/  IMAD.MOV.U32 R2, RZ, RZ, 0xffff ;  /* 0x0000ffffff027424 */ /* 0x000fe200078e00ff */
[----:B-----5:R-:W-:-:S09]  /*11fa0*/  ULEA UR4, UR5, UR4, 0x18 ;  /* 0x0000000405047291 */ /* 0x020fd2000f8ec0ff */
[----:B------:R-:W5:Y:S01]  /*11fb0*/  LDS R3, [UR4+0x2e8c0] ;  /* 0x02e8c004ff037984 */ /* 0x000f620008000800 */
[----:B------:R-:W-:Y:S02]  /*11fc0*/  UMOV UR4, 0x40 ;  /* 0x0000004000047882 */ /* 0x000fe40000000000 */
[----:B------:R-:W-:Y:S01]  /*11fd0*/  ULEA UR5, UR5, UR4, 0x18 ;  /* 0x0000000405057291 */ /* 0x000fe2000f8ec0ff */
[----:B------:R-:W-:-:S08]  /*11fe0*/  NOP ;  /* 0x0000000000007918 */ /* 0x000fd00000000000 */
[----:B------:R-:W1:Y:S01]  /*11ff0*/  LDS R0, [UR5+0x14] ;  /* 0x00001405ff007984 */ /* 0x000e620008000800 */
[----:B-----5:R-:W-:-:S04]  /*12000*/  LOP3.LUT R3, R3, 0xffff, RZ, 0xc0, !PT ;  /* 0x0000ffff03037812 */ /* 0x020fc800078ec0ff */
[----:B------:R-:W-:-:S04]  /*12010*/  SHF.R.U32.HI R3, RZ, 0x5, R3 ;  /* 0x00000005ff037819 */ /* 0x000fc80000011603 */
[----:B------:R-:W-:-:S04]  /*12020*/  SHF.L.U32 R2, R2, R3, RZ ;  /* 0x0000000302027219 */ /* 0x000fc800000006ff */
[----:B-1----:R-:W-:-:S04]  /*12030*/  LOP3.LUT R0, R0, R2, RZ, 0xc0, !PT ;  /* 0x0000000200007212 */ /* 0x002fc800078ec0ff */
[----:B------:R-:W-:Y:S01]  /*12040*/  ISETP.NE.AND P0, PT, R0, R2, PT ;  /* 0x000000020000720c */ /* 0x000fe20003f05270 */
[----:B------:R-:W-:-:S05]  /*12050*/  IMAD.MOV.U32 R0, RZ, RZ, 0x1 ;  /* 0x00000001ff007424 */ /* 0x000fca00078e00ff */
[----:B------:R-:W-:-:S07]  /*12060*/  SHF.L.U32 R0, R0, R3, RZ ;  /* 0x0000000300007219 */ /* 0x000fce00000006ff */
[----:B------:R-:W-:Y:S05]  /*12070*/  @P0 BRA `(.L_x_250) ;  /* 0x00000000005c0947 */ /* 0x000fea0003800000 */
[----:B------:R-:W1:Y:S02]  /*12080*/  LDS R3, [UR5+0x18] ;  /* 0x00001805ff037984 */ /* 0x000e640008000800 */
[----:B-1----:R-:W-:-:S04]  /*12090*/  LOP3.LUT R3, R3, R0, RZ, 0xc0, !PT ;  /* 0x0000000003037212 */ /* 0x002fc800078ec0ff */
[----:B------:R-:W-:-:S13]  /*120a0*/  ISETP.NE.AND P0, PT, R3, R0, PT ;  /* 0x000000000300720c */ /* 0x000fda0003f05270 */
[----:B------:R-:W-:Y:S05]  /*120b0*/  @P0 BRA `(.L_x_251) ;  /* 0x0000000000400947 */ /* 0x000fea0003800000 */
[----:B------:R-:W-:Y:S01]  /*120c0*/  R2UR UR4, R2 ;  /* 0x00000000020472ca */ /* 0x000fe200000e0000 */
[----:B------:R-:W1:Y:S01]  /*120d0*/  S2R R3, SR_LANEID ;  /* 0x0000000000037919 */ /* 0x000e620000000000 */
[----:B------:R-:W-:-:S04]  /*120e0*/  LOP3.LUT R0, RZ, R0, RZ, 0x33, !PT ;  /* 0x00000000ff007212 */ /* 0x000fc800078e33ff */
[----:B------:R-:W5:Y:S07]  /*120f0*/  REDUX UR7, R0 ;  /* 0x00000000000773c4 */ /* 0x000f6e0000000000 */
[----:B------:R-:W-:-:S03]  /*12100*/  ULOP3.LUT UR6, URZ, UR4, URZ, 0x33, !UPT ;  /* 0x00000004ff067292 */ /* 0x000fc6000f8e33ff */
[----:B------:R-:W-:Y:S02]  /*12110*/  VOTEU.ANY UR4, UPT, PT ;  /* 0x0000000000047886 */ /* 0x000fe400038e0100 */
[----:B------:R-:W-:Y:S01]  /*12120*/  UFLO.U32 UR4, UR4 ;  /* 0x00000004000472bd */ /* 0x000fe200080e0000 */
[----:B------:R-:W-:-:S04]  /*12130*/  IMAD.U32 R2, RZ, RZ, UR6 ;  /* 0x00000006ff027e24 */ /* 0x000fc8000f8e00ff */
[----:B------:R-:W2:Y:S02]  /*12140*/  REDUX UR8, R2 ;  /* 0x00000000020873c4 */ /* 0x000ea40000000000 */
[----:B------:R1:W-:Y:S01]  /*12150*/  UTCATOMSWS.AND URZ, UR6 ;  /* 0x0000000600ff79e3 */ /* 0x0003e20008000000 */
[----:B-----5:R-:W-:Y:S01]  /*12160*/  IMAD.U32 R0, RZ, RZ, UR7 ;  /* 0x00000007ff007e24 */ /* 0x020fe2000f8e00ff */
[----:B-1----:R-:W-:Y:S01]  /*12170*/  ISETP.EQ.U32.AND P0, PT, R3, UR4, PT ;  /* 0x0000000403007c0c */ /* 0x002fe2000bf02070 */
[----:B--2---:R-:W-:-:S12]  /*12180*/  IMAD.U32 R2, RZ, RZ, UR8 ;  /* 0x00000008ff027e24 */ /* 0x004fd8000f8e00ff */
[----:B------:R1:W-:Y:S04]  /*12190*/  @P0 ATOMS.AND RZ, [UR5+0x14], R2 ;  /* 0x00001402ffff098c */ /* 0x0003e8000a800005 */
[----:B------:R1:W-:Y:S01]  /*121a0*/  @P0 ATOMS.AND RZ, [UR5+0x18], R0 ;  /* 0x00001800ffff098c */ /* 0x0003e2000a800005 */
[----:B------:R-:W-:Y:S05]  /*121b0*/  BRA `(.L_x_252) ;  /* 0x0000000000147947 */ /* 0x000fea0003800000 */
.L_x_251:
[----:B------:R-:W-:Y:S02]  /*121c0*/  MOV R2, 0x121e0 ;  /* 0x000121e000027802 */ /* 0x000fe40000000f00 */
[----:B--234-:R-:W-:Y:S05]  /*121d0*/  CALL.REL.NOINC `($__internal_0_$__cuda_sm10x_tcgen05_guardrail_trap_col_being_dealloced_not_returned_by_alloc) ;  /* 0x0000000c00387944 */ /* 0x01cfea0003c00000 */
[----:B------:R-:W-:Y:S05]  /*121e0*/  BRA `(.L_x_252) ;  /* 0x0000000000087947 */ /* 0x000fea0003800000 */
.L_x_250:
[----:B------:R-:W-:Y:S02]  /*121f0*/  MOV R2, 0x12210 ;  /* 0x0001221000027802 */ /* 0x000fe40000000f00 */
[----:B--234-:R-:W-:Y:S05]  /*12200*/  CALL.REL.NOINC `($__internal_2_$__cuda_sm10x_tcgen05_guardrail_trap_unallocated_columns_being_dealloced) ;  /* 0x0000000c00447944 */ /* 0x01cfea0003c00000 */
.L_x_252:
[----:B------:R-:W-:Y:S01]  /*12210*/  NOP ;  /* 0x0000000000007918 */ /* 0x000fe20000000000 */
[----:B------:R-:W-:Y:S05]  /*12220*/  EXIT ;  /* 0x000000000000794d */ /* 0x000fea0003800000 */
.L_x_51:
[----:B------:R-:W-:-:S07]  /*12230*/  MOV R5, UR32 ;  /* 0x0000002000057c02 */ /* 0x000fce0008000f00 */
.L_x_253:
[----:B-1----:R1:W2:Y:S02]  /*12240*/  SYNCS.PHASECHK.TRANS64.TRYWAIT P0, [R5+URZ+0x2e810], R7 ;  /* 0x02e81007050075a7 */ /* 0x0022a400080011ff */
[----:B--2---:R-:W-:Y:S05]  /*12250*/  @!P0 NANOSLEEP.SYNCS 0x989680 ;  /* 0x009896800000895d */ /* 0x004fea0003900000 */
[----:B------:R-:W2:Y:S02]  /*12260*/  @!P0 SYNCS.PHASECHK.TRANS64 P0, [R5+URZ+0x2e810], R7 ;  /* 0x02e81007050085a7 */ /* 0x000ea400080010ff */
[----:B--2---:R-:W-:Y:S05]  /*12270*/  @!P0 BRA `(.L_x_253) ;  /* 0xfffffffc00f08947 */ /* 0x004fea000383ffff */
[----:B------:R-:W-:Y:S05]  /*12280*/  BRA `(.L_x_254) ;  /* 0xffffff00003c7947 */ /* 0x000fea000383ffff */
.L_x_59:
[----:B------:R-:W-:-:S07]  /*12290*/  MOV R2, UR32 ;  /* 0x0000002000027c02 */ /* 0x000fce0008000f00 */
.L_x_255:
[----:B-1----:R1:W2:Y:S02]  /*122a0*/  SYNCS.PHASECHK.TRANS64.TRYWAIT P0, [R2+URZ+0x2e838], R7 ;  /* 0x02e83807020075a7 */ /* 0x0022a400080011ff */
[----:B--2---:R-:W-:Y:S05]  /*122b0*/  @!P0 NANOSLEEP.SYNCS 0x989680 ;  /* 0x009896800000895d */ /* 0x004fea0003900000 */
[----:B------:R-:W2:Y:S02]  /*122c0*/  @!P0 SYNCS.PHASECHK.TRANS64 P0, [R2+URZ+0x2e838], R7 ;  /* 0x02e83807020085a7 */ /* 0x000ea400080010ff */
[----:B--2---:R-:W-:Y:S05]  /*122d0*/  @!P0 BRA `(.L_x_255) ;  /* 0xfffffffc00f08947 */ /* 0x004fea000383ffff */
[----:B------:R-:W-:Y:S05]  /*122e0*/  BRA `(.L_x_256) ;  /* 0xffffff04005c7947 */ /* 0x000fea000383ffff */
.L_x_62:
[----:B------:R-:W-:-:S07]  /*122f0*/  MOV R8, UR32 ;  /* 0x0000002000087c02 */ /* 0x000fce0008000f00 */
.L_x_257:
[----:B-1----:R1:W2:Y:S02]  /*12300*/  SYNCS.PHASECHK.TRANS64.TRYWAIT P5, [R8+URZ+0x2e828], R7 ;  /* 0x02e82807080075a7 */ /* 0x0022a400080a11ff */
[----:B--2---:R-:W-:Y:S05]  /*12310*/  @!P5 NANOSLEEP.SYNCS 0x989680 ;  /* 0x009896800000d95d */ /* 0x004fea0003900000 */
[----:B------:R-:W2:Y:S02]  /*12320*/  @!P5 SYNCS.PHASECHK.TRANS64 P5, [R8+URZ+0x2e828], R7 ;  /* 0x02e828070800d5a7 */ /* 0x000ea400080a10ff */
[----:B--2---:R-:W-:Y:S05]  /*12330*/  @!P5 BRA `(.L_x_257) ;  /* 0xfffffffc00f0d947 */ /* 0x004fea000383ffff */
[----:B------:R-:W-:Y:S05]  /*12340*/  BRA `(.L_x_258) ;  /* 0xffffff0400fc7947 */ /* 0x000fea000383ffff */
.L_x_68:
[----:B------:R-:W-:-:S07]  /*12350*/  MOV R8, UR32 ;  /* 0x0000002000087c02 */ /* 0x000fce0008000f00 */
.L_x_259:
[----:B-1----:R1:W3:Y:S02]  /*12360*/  SYNCS.PHASECHK.TRANS64.TRYWAIT P5, [R8+URZ+0x2e848], R7 ;  /* 0x02e84807080075a7 */ /* 0x0022e400080a11ff */
[----:B---3--:R-:W-:Y:S05]  /*12370*/  @!P5 NANOSLEEP.SYNCS 0x989680 ;  /* 0x009896800000d95d */ /* 0x008fea0003900000 */
[----:B------:R-:W3:Y:S02]  /*12380*/  @!P5 SYNCS.PHASECHK.TRANS64 P5, [R8+URZ+0x2e848], R7 ;  /* 0x02e848070800d5a7 */ /* 0x000ee400080a10ff */
[----:B---3--:R-:W-:Y:S05]  /*12390*/  @!P5 BRA `(.L_x_259) ;  /* 0xfffffffc00f0d947 */ /* 0x008fea000383ffff */
[----:B------:R-:W-:Y:S05]  /*123a0*/  BRA `(.L_x_260) ;  /* 0xffffff0800f87947 */ /* 0x000fea000383ffff */
.L_x_72:
[----:B------:R-:W-:Y:S07]  /*123b0*/  MOV R2, UR25 ;  /* 0x0000001900027c02 */ /* 0x000fee0008000f00 */
.L_x_261:
[----:B-1----:R1:W2:Y:S02]  /*123c0*/  SYNCS.PHASECHK.TRANS64.TRYWAIT P0, [R2+URZ+0x2e810], R8 ;  /* 0x02e81008020075a7 */ /* 0x0022a400080011ff */
[----:B--2---:R-:W-:Y:S05]  /*123d0*/  @!P0 NANOSLEEP.SYNCS 0x989680 ;  /* 0x009896800000895d */ /* 0x004fea0003900000 */
[----:B------:R-:W2:Y:S02]  /*123e0*/  @!P0 SYNCS.PHASECHK.TRANS64 P0, [R2+URZ+0x2e810], R8 ;  /* 0x02e81008020085a7 */ /* 0x000ea400080010ff */
[----:B--2---:R-:W-:Y:S05]  /*123f0*/  @!P0 BRA `(.L_x_261) ;  /* 0xfffffffc00f08947 */ /* 0x004fea000383ffff */
[----:B------:R-:W-:Y:S05]  /*12400*/  BRA `(.L_x_262) ;  /* 0xffffff0c00dc7947 */ /* 0x000fea000383ffff */
.L_x_78:
[----:B-1----:R-:W-:Y:S07]  /*12410*/  MOV R2, UR32 ;  /* 0x0000002000027c02 */ /* 0x002fee0008000f00 */
.L_x_263:
[----:B-1----:R1:W2:Y:S02]  /*12420*/  SYNCS.PHASECHK.TRANS64.TRYWAIT P0, [R2+URZ+0x2e838], R7 ;  /* 0x02e83807020075a7 */ /* 0x0022a400080011ff */
[----:B--2---:R-:W-:Y:S05]  /*12430*/  @!P0 NANOSLEEP.SYNCS 0x989680 ;  /* 0x009896800000895d */ /* 0x004fea0003900000 */
[----:B------:R-:W2:Y:S02]  /*12440*/  @!P0 SYNCS.PHASECHK.TRANS64 P0, [R2+URZ+0x2e838], R7 ;  /* 0x02e83807020085a7 */ /* 0x000ea400080010ff */
[----:B--2---:R-:W-:Y:S05]  /*12450*/  @!P0 BRA `(.L_x_263) ;  /* 0xfffffffc00f08947 */ /* 0x004fea000383ffff */
[----:B------:R-:W-:Y:S05]  /*12460*/  BRA `(.L_x_264) ;  /* 0xffffff1000807947 */ /* 0x000fea000383ffff */
.L_x_81:
[----:B------:R-:W-:Y:S07]  /*12470*/  MOV R7, UR32 ;  /* 0x0000002000077c02 */ /* 0x000fee0008000f00 */
.L_x_265:
[----:B--2---:R2:W3:Y:S02]  /*12480*/  SYNCS.PHASECHK.TRANS64.TRYWAIT P5, [R7+URZ+0x2e828], R9 ;  /* 0x02e82809070075a7 */ /* 0x0044e400080a11ff */
[----:B---3--:R-:W-:Y:S05]  /*12490*/  @!P5 NANOSLEEP.SYNCS 0x989680 ;  /* 0x009896800000d95d */ /* 0x008fea0003900000 */
[----:B------:R-:W3:Y:S02]  /*124a0*/  @!P5 SYNCS.PHASECHK.TRANS64 P5, [R7+URZ+0x2e828], R9 ;  /* 0x02e828090700d5a7 */ /* 0x000ee400080a10ff */
[----:B---3--:R-:W-:Y:S05]  /*124b0*/  @!P5 BRA `(.L_x_265) ;  /* 0xfffffffc00f0d947 */ /* 0x008fea000383ffff */
[----:B------:R-:W-:Y:S05]  /*124c0*/  BRA `(.L_x_266) ;  /* 0xffffff1400147947 */ /* 0x000fea000383ffff */
.L_x_86:
[----:B--2---:R-:W-:Y:S07]  /*124d0*/  MOV R7, UR32 ;  /* 0x0000002000077c02 */ /* 0x004fee0008000f00 */
.L_x_267:
[----:B--2---:R2:W3:Y:S02]  /*124e0*/  SYNCS.PHASECHK.TRANS64.TRYWAIT P5, [R7+URZ+0x2e848], R8 ;  /* 0x02e84808070075a7 */ /* 0x0044e400080a11ff */
[----:B---3--:R-:W-:Y:S05]  /*124f0*/  @!P5 NANOSLEEP.SYNCS 0x989680 ;  /* 0x009896800000d95d */ /* 0x008fea0003900000 */
[----:B------:R-:W3:Y:S02]  /*12500*/  @!P5 SYNCS.PHASECHK.TRANS64 P5, [R7+URZ+0x2e848], R8 ;  /* 0x02e848080700d5a7 */ /* 0x000ee400080a10ff */
[----:B---3--:R-:W-:Y:S05]  /*12510*/  @!P5 BRA `(.L_x_267) ;  /* 0xfffffffc00f0d947 */ /* 0x008fea000383ffff */
[----:B------:R-:W-:Y:S05]  /*12520*/  BRA `(.L_x_268) ;  /* 0xffffff1400947947 */ /* 0x000fea000383ffff */
.L_x_95:
[----:B-1----:R-:W-:-:S07]  /*12530*/  MOV R2, UR24 ;  /* 0x0000001800027c02 */ /* 0x002fce0008000f00 */
.L_x_269:
[----:B-1----:R1:W2:Y:S02]  /*12540*/  SYNCS.PHASECHK.TRANS64.TRYWAIT P0, [R2+URZ+0x2e800], R10 ;  /* 0x02e8000a020075a7 */ /* 0x0022a400080011ff */
[----:B--2---:R-:W-:Y:S05]  /*12550*/  @!P0 NANOSLEEP.SYNCS 0x989680 ;  /* 0x009896800000895d */ /* 0x004fea0003900000 */
[----:B------:R-:W2:Y:S02]  /*12560*/  @!P0 SYNCS.PHASECHK.TRANS64 P0, [R2+URZ+0x2e800], R10 ;  /* 0x02e8000a020085a7 */ /* 0x000ea400080010ff */
[----:B--2---:R-:W-:Y:S05]  /*12570*/  @!P0 BRA `(.L_x_269) ;  /* 0xfffffffc00f08947 */ /* 0x004fea000383ffff */
[----:B------:R-:W-:Y:S05]  /*12580*/  BRA `(.L_x_270) ;  /* 0xffffff1c00507947 */ /* 0x000fea000383ffff */
.L_x_96:
[----:B------:R-:W-:-:S07]  /*12590*/  MOV R8, UR24 ;  /* 0x0000001800087c02 */ /* 0x000fce0008000f00 */
.L_x_271:
[----:B-1----:R1:W2:Y:S02]  /*125a0*/  SYNCS.PHASECHK.TRANS64.TRYWAIT P0, [R8+URZ+0x2e858], R9 ;  /* 0x02e85809080075a7 */ /* 0x0022a400080011ff */
[----:B--2---:R-:W-:Y:S05]  /*125b0*/  @!P0 NANOSLEEP.SYNCS 0x989680 ;  /* 0x009896800000895d */ /* 0x004fea0003900000 */
[----:B------:R-:W2:Y:S02]  /*125c0*/  @!P0 SYNCS.PHASECHK.TRANS64 P0, [R8+URZ+0x2e858], R9 ;  /* 0x02e85809080085a7 */ /* 0x000ea400080010ff */
[----:B--2---:R-:W-:Y:S05]  /*125d0*/  @!P0 BRA `(.L_x_271) ;  /* 0xfffffffc00f08947 */ /* 0x004fea000383ffff */
[----:B------:R-:W-:Y:S05]  /*125e0*/  BRA `(.L_x_272) ;  /* 0xffffff1c00507947 */ /* 0x000fea000383ffff */
.L_x_99:
[----:B------:R-:W-:-:S07]  /*125f0*/  MOV R2, UR24 ;  /* 0x0000001800027c02 */ /* 0x000fce0008000f00 */
.L_x_273:
[----:B---3--:R3:W4:Y:S02]  /*12600*/  SYNCS.PHASECHK.TRANS64.TRYWAIT P0, [R2+URZ+0x2e820], R10 ;  /* 0x02e8200a020075a7 */ /* 0x00872400080011ff */
[----:B----4-:R-:W-:Y:S05]  /*12610*/  @!P0 NANOSLEEP.SYNCS 0x989680 ;  /* 0x009896800000895d */ /* 0x010fea0003900000 */
[----:B------:R-:W4:Y:S02]  /*12620*/  @!P0 SYNCS.PHASECHK.TRANS64 P0, [R2+URZ+0x2e820], R10 ;  /* 0x02e8200a020085a7 */ /* 0x000f2400080010ff */
[----:B----4-:R-:W-:Y:S05]  /*12630*/  @!P0 BRA `(.L_x_273) ;  /* 0xfffffffc00f08947 */ /* 0x010fea000383ffff */
[----:B------:R-:W-:Y:S05]  /*12640*/  BRA `(.L_x_274) ;  /* 0xffffff2000207947 */ /* 0x000fea000383ffff */
.L_x_101:
[----:B---3--:R-:W-:-:S07]  /*12650*/  MOV R2, UR24 ;  /* 0x0000001800027c02 */ /* 0x008fce0008000f00 */
.L_x_275:
[----:B---3--:R3:W4:Y:S02]  /*12660*/  SYNCS.PHASECHK.TRANS64.TRYWAIT P0, [R2+URZ+0x2e868], R9 ;  /* 0x02e86809020075a7 */ /* 0x00872400080011ff */
[----:B----4-:R-:W-:Y:S05]  /*12670*/  @!P0 NANOSLEEP.SYNCS 0x989680 ;  /* 0x009896800000895d */ /* 0x010fea0003900000 */
[----:B------:R-:W4:Y:S02]  /*12680*/  @!P0 SYNCS.PHASECHK.TRANS64 P0, [R2+URZ+0x2e868], R9 ;  /* 0x02e86809020085a7 */ /* 0x000f2400080010ff */
[----:B----4-:R-:W-:Y:S05]  /*12690*/  @!P0 BRA `(.L_x_275) ;  /* 0xfffffffc00f08947 */ /* 0x010fea000383ffff */
[----:B------:R-:W-:Y:S05]  /*126a0*/  BRA `(.L_x_276) ;  /* 0xffffff2000187947 */ /* 0x000fea000383ffff */
.L_x_103:
[----:B------:R-:W-:-:S07]  /*126b0*/  MOV R4, UR24 ;  /* 0x0000001800047c02 */ /* 0x000fce0008000f00 */
.L_x_277:
[----:B---3--:R3:W4:Y:S02]  /*126c0*/  SYNCS.PHASECHK.TRANS64.TRYWAIT P0, [R4+URZ+0x2e878], R9 ;  /* 0x02e87809040075a7 */ /* 0x00872400080011ff */
[----:B----4-:R-:W-:Y:S05]  /*126d0*/  @!P0 NANOSLEEP.SYNCS 0x989680 ;  /* 0x009896800000895d */ /* 0x010fea0003900000 */
[----:B------:R-:W4:Y:S02]  /*126e0*/  @!P0 SYNCS.PHASECHK.TRANS64 P0, [R4+URZ+0x2e878], R9 ;  /* 0x02e87809040085a7 */ /* 0x000f2400080010ff */
[----:B----4-:R-:W-:Y:S05]  /*126f0*/  @!P0 BRA `(.L_x_277) ;  /* 0xfffffffc00f08947 */ /* 0x010fea000383ffff */
[----:B------:R-:W-:Y:S05]  /*12700*/  BRA `(.L_x_278) ;  /* 0xffffff2000187947 */ /* 0x000fea000383ffff */
.L_x_106:
[----:B---3--:R-:W-:-:S07]  /*12710*/  MOV R4, UR24 ;  /* 0x0000001800047c02 */ /* 0x008fce0008000f00 */
.L_x_279:
[----:B---3--:R3:W4:Y:S02]  /*12720*/  SYNCS.PHASECHK.TRANS64.TRYWAIT P0, [R4+URZ+0x2e880], R10 ;  /* 0x02e8800a040075a7 */ /* 0x00872400080011ff */
[----:B----4-:R-:W-:Y:S05]  /*12730*/  @!P0 NANOSLEEP.SYNCS 0x989680 ;  /* 0x009896800000895d */ /* 0x010fea0003900000 */
[----:B------:R-:W4:Y:S02]  /*12740*/  @!P0 SYNCS.PHASECHK.TRANS64 P0, [R4+URZ+0x2e880], R10 ;  /* 0x02e8800a040085a7 */ /* 0x000f2400080010ff */
[----:B----4-:R-:W-:Y:S05]  /*12750*/  @!P0 BRA `(.L_x_279) ;  /* 0xfffffffc00f08947 */ /* 0x010fea000383ffff */
[----:B------:R-:W-:Y:S05]  /*12760*/  BRA `(.L_x_280) ;  /* 0xffffff2000e07947 */ /* 0x000fea000383ffff */
.L_x_112:
[----:B------:R-:W-:Y:S07]  /*12770*/  MOV R2, UR6 ;  /* 0x0000000600027c02 */ /* 0x000fee0008000f00 */
.L_x_281:
[----:B-1----:R1:W2:Y:S02]  /*12780*/  SYNCS.PHASECHK.TRANS64.TRYWAIT P0, [R2+URZ+0x2e800], R3 ;  /* 0x02e80003020075a7 */ /* 0x0022a400080011ff */
[----:B--2---:R-:W-:Y:S05]  /*12790*/  @!P0 NANOSLEEP.SYNCS 0x989680 ;  /* 0x009896800000895d */ /* 0x004fea0003900000 */
[----:B------:R-:W2:Y:S02]  /*127a0*/  @!P0 SYNCS.PHASECHK.TRANS64 P0, [R2+URZ+0x2e800], R3 ;  /* 0x02e80003020085a7 */ /* 0x000ea400080010ff */
[----:B--2---:R-:W-:Y:S05]  /*127b0*/  @!P0 BRA `(.L_x_281) ;  /* 0xfffffffc00f08947 */ /* 0x004fea000383ffff */
[----:B------:R-:W-:Y:S05]  /*127c0*/  BRA `(.L_x_282) ;  /* 0xffffff2c00147947 */ /* 0x000fea000383ffff */
.L_x_114:
[----:B------:R-:W-:Y:S07]  /*127d0*/  MOV R4, UR24 ;  /* 0x0000001800047c02 */ /* 0x000fee0008000f00 */
.L_x_283:
[----:B-1----:R1:W2:Y:S02]  /*127e0*/  SYNCS.PHASECHK.TRANS64.TRYWAIT P0, [R4+URZ+0x2e858], R5 ;  /* 0x02e85805040075a7 */ /* 0x0022a400080011ff */
[----:B--2---:R-:W-:Y:S05]  /*127f0*/  @!P0 NANOSLEEP.SYNCS 0x989680 ;  /* 0x009896800000895d */ /* 0x004fea0003900000 */
[----:B------:R-:W2:Y:S02]  /*12800*/  @!P0 SYNCS.PHASECHK.TRANS64 P0, [R4+URZ+0x2e858], R5 ;  /* 0x02e85805040085a7 */ /* 0x000ea400080010ff */
[----:B--2---:R-:W-:Y:S05]  /*12810*/  @!P0 BRA `(.L_x_283) ;  /* 0xfffffffc00f08947 */ /* 0x004fea000383ffff */
[----:B------:R-:W-:Y:S05]  /*12820*/  BRA `(.L_x_284) ;  /* 0xffffff2c00187947 */ /* 0x000fea000383ffff */
.L_x_117:
[----:B------:R-:W-:Y:S07]  /*12830*/  MOV R2, UR24 ;  /* 0x0000001800027c02 */ /* 0x000fee0008000f00 */
.L_x_285:
[----:B--2---:R2:W3:Y:S02]  /*12840*/  SYNCS.PHASECHK.TRANS64.TRYWAIT P0, [R2+URZ+0x2e890], R3 ;  /* 0x02e89003020075a7 */ /* 0x0044e400080011ff */
[----:B---3--:R-:W-:Y:S05]  /*12850*/  @!P0 NANOSLEEP.SYNCS 0x989680 ;  /* 0x009896800000895d */ /* 0x008fea0003900000 */
[----:B------:R-:W3:Y:S02]  /*12860*/  @!P0 SYNCS.PHASECHK.TRANS64 P0, [R2+URZ+0x2e890], R3 ;  /* 0x02e89003020085a7 */ /* 0x000ee400080010ff */
[----:B---3--:R-:W-:Y:S05]  /*12870*/  @!P0 BRA `(.L_x_285) ;  /* 0xfffffffc00f08947 */ /* 0x008fea000383ffff */
[----:B------:R-:W-:Y:S05]  /*12880*/  BRA `(.L_x_286) ;  /* 0xffffff2c00e47947 */ /* 0x000fea000383ffff */
.L_x_119:
[----:B------:R-:W-:Y:S07]  /*12890*/  MOV R2, UR24 ;  /* 0x0000001800027c02 */ /* 0x000fee0008000f00 */
.L_x_287:
[----:B--2---:R2:W3:Y:S02]  /*128a0*/  SYNCS.PHASECHK.TRANS64.TRYWAIT P0, [R2+URZ+0x2e868], R3 ;  /* 0x02e86803020075a7 */ /* 0x0044e400080011ff */
[----:B---3--:R-:W-:Y:S05]  /*128b0*/  @!P0 NANOSLEEP.SYNCS 0x989680 ;  /* 0x009896800000895d */ /* 0x008fea0003900000 */
[----:B------:R-:W3:Y:S02]  /*128c0*/  @!P0 SYNCS.PHASECHK.TRANS64 P0, [R2+URZ+0x2e868], R3 ;  /* 0x02e86803020085a7 */ /* 0x000ee400080010ff */
[----:B---3--:R-:W-:Y:S05]  /*128d0*/  @!P0 BRA `(.L_x_287) ;  /* 0xfffffffc00f08947 */ /* 0x008fea000383ffff */
[----:B------:R-:W-:Y:S05]  /*128e0*/  BRA `(.L_x_288) ;  /* 0xffffff2c00e07947 */ /* 0x000fea000383ffff */
.L_x_125:
[----:B------:R-:W-:Y:S07]  /*128f0*/  MOV R2, UR24 ;  /* 0x0000001800027c02 */ /* 0x000fee0008000f00 */
.L_x_289:
[----:B--2---:R2:W3:Y:S02]  /*12900*/  SYNCS.PHASECHK.TRANS64.TRYWAIT P0, [R2+URZ+0x2e878], R3 ;  /* 0x02e87803020075a7 */ /* 0x0044e400080011ff */
[----:B---3--:R-:W-:Y:S05]  /*12910*/  @!P0 NANOSLEEP.SYNCS 0x989680 ;  /* 0x009896800000895d */ /* 0x008fea0003900000 */
[----:B------:R-:W3:Y:S02]  /*12920*/  @!P0 SYNCS.PHASECHK.TRANS64 P0, [R2+URZ+0x2e878], R3 ;  /* 0x02e87803020085a7 */ /* 0x000ee400080010ff */
[----:B---3--:R-:W-:Y:S05]  /*12930*/  @!P0 BRA `(.L_x_289) ;  /* 0xfffffffc00f08947 */ /* 0x008fea000383ffff */
[----:B------:R-:W-:Y:S05]  /*12940*/  BRA `(.L_x_290) ;  /* 0xffffff3400b07947 */ /* 0x000fea000383ffff */
.L_x_127:
[----:B------:R-:W-:Y:S07]  /*12950*/  MOV R4, UR24 ;  /* 0x0000001800047c02 */ /* 0x000fee0008000f00 */
.L_x_291:
[----:B--2---:R2:W3:Y:S02]  /*12960*/  SYNCS.PHASECHK.TRANS64.TRYWAIT P0, [R4+URZ+0x2e820], R5 ;  /* 0x02e82005040075a7 */ /* 0x0044e400080011ff */
[----:B---3--:R-:W-:Y:S05]  /*12970*/  @!P0 NANOSLEEP.SYNCS 0x989680 ;  /* 0x009896800000895d */ /* 0x008fea0003900000 */
[----:B------:R-:W3:Y:S02]  /*12980*/  @!P0 SYNCS.PHASECHK.TRANS64 P0, [R4+URZ+0x2e820], R5 ;  /* 0x02e82005040085a7 */ /* 0x000ee400080010ff */
[----:B---3--:R-:W-:Y:S05]  /*12990*/  @!P0 BRA `(.L_x_291) ;  /* 0xfffffffc00f08947 */ /* 0x008fea000383ffff */
[----:B------:R-:W-:Y:S05]  /*129a0*/  BRA `(.L_x_292) ;  /* 0xffffff3400b47947 */ /* 0x000fea000383ffff */
.L_x_130:
[----:B------:R-:W-:Y:S07]  /*129b0*/  MOV R4, UR24 ;  /* 0x0000001800047c02 */ /* 0x000fee0008000f00 */
.L_x_293:
[----:B--2---:R2:W3:Y:S02]  /*129c0*/  SYNCS.PHASECHK.TRANS64.TRYWAIT P0, [R4+URZ+0x2e880], R5 ;  /* 0x02e88005040075a7 */ /* 0x0044e400080011ff */
[----:B---3--:R-:W-:Y:S05]  /*129d0*/  @!P0 NANOSLEEP.SYNCS 0x989680 ;  /* 0x009896800000895d */ /* 0x008fea0003900000 */
[----:B------:R-:W3:Y:S02]  /*129e0*/  @!P0 SYNCS.PHASECHK.TRANS64 P0, [R4+URZ+0x2e880], R5 ;  /* 0x02e88005040085a7 */ /* 0x000ee400080010ff */
[----:B---3--:R-:W-:Y:S05]  /*129f0*/  @!P0 BRA `(.L_x_293) ;  /* 0xfffffffc00f08947 */ /* 0x008fea000383ffff */
[----:B------:R-:W-:Y:S05]  /*12a00*/  BRA `(.L_x_294) ;  /* 0xffffff3800807947 */ /* 0x000fea000383ffff */
.L_x_135:
[----:B------:R-:W-:-:S07]  /*12a10*/  MOV R0, UR24 ;  /* 0x0000001800007c02 */ /* 0x000fce0008000f00 */
.L_x_295:
[----:B--2---:R2:W3:Y:S02]  /*12a20*/  SYNCS.PHASECHK.TRANS64.TRYWAIT P0, [R0+URZ+0x2e8b0], R2 ;  /* 0x02e8b002000075a7 */ /* 0x0044e400080011ff */
[----:B---3--:R-:W-:Y:S05]  /*12a30*/  @!P0 NANOSLEEP.SYNCS 0x989680 ;  /* 0x009896800000895d */ /* 0x008fea0003900000 */
[----:B------:R-:W3:Y:S02]  /*12a40*/  @!P0 SYNCS.PHASECHK.TRANS64 P0, [R0+URZ+0x2e8b0], R2 ;  /* 0x02e8b002000085a7 */ /* 0x000ee400080010ff */
[----:B---3--:R-:W-:Y:S05]  /*12a50*/  @!P0 BRA `(.L_x_295) ;  /* 0xfffffffc00f08947 */ /* 0x008fea000383ffff */
[----:B------:R-:W-:Y:S05]  /*12a60*/  BRA `(.L_x_296) ;  /* 0xffffff3c00bc7947 */ /* 0x000fea000383ffff */
.L_x_138:
[----:B--2---:R-:W-:-:S07]  /*12a70*/  MOV R0, UR24 ;  /* 0x0000001800007c02 */ /* 0x004fce0008000f00 */
.L_x_297:
[----:B--2---:R2:W4:Y:S02]  /*12a80*/  SYNCS.PHASECHK.TRANS64.TRYWAIT P0, [R0+URZ+0x2e8b8], R2 ;  /* 0x02e8b802000075a7 */ /* 0x00452400080011ff */
[----:B----4-:R-:W-:Y:S05]  /*12a90*/  @!P0 NANOSLEEP.SYNCS 0x989680 ;  /* 0x009896800000895d */ /* 0x010fea0003900000 */
[----:B------:R-:W4:Y:S02]  /*12aa0*/  @!P0 SYNCS.PHASECHK.TRANS64 P0, [R0+URZ+0x2e8b8], R2 ;  /* 0x02e8b802000085a7 */ /* 0x000f2400080010ff */
[----:B----4-:R-:W-:Y:S05]  /*12ab0*/  @!P0 BRA `(.L_x_297) ;  /* 0xfffffffc00f08947 */ /* 0x010fea000383ffff */
[----:B------:R-:W-:Y:S05]  /*12ac0*/  BRA `(.L_x_298) ;  /* 0xffffff3c00c47947 */ /* 0x000fea000383ffff */
.L_x_140:
[----:B--2---:R-:W-:-:S07]  /*12ad0*/  MOV R0, UR24 ;  /* 0x0000001800007c02 */ /* 0x004fce0008000f00 */
.L_x_299:
[----:B--2---:R2:W4:Y:S02]  /*12ae0*/  SYNCS.PHASECHK.TRANS64.TRYWAIT P0, [R0+URZ+0x2e890], R14 ;  /* 0x02e8900e000075a7 */ /* 0x00452400080011ff */
[----:B----4-:R-:W-:Y:S05]  /*12af0*/  @!P0 NANOSLEEP.SYNCS 0x989680 ;  /* 0x009896800000895d */ /* 0x010fea0003900000 */
[----:B------:R-:W4:Y:S02]  /*12b00*/  @!P0 SYNCS.PHASECHK.TRANS64 P0, [R0+URZ+0x2e890], R14 ;  /* 0x02e8900e000085a7 */ /* 0x000f2400080010ff */
[----:B----4-:R-:W-:Y:S05]  /*12b10*/  @!P0 BRA `(.L_x_299) ;  /* 0xfffffffc00f08947 */ /* 0x010fea000383ffff */
[----:B------:R-:W-:Y:S05]  /*12b20*/  BRA `(.L_x_300) ;  /* 0xffffff3c00c87947 */ /* 0x000fea000383ffff */
.L_x_148:
[----:B------:R-:W-:-:S07]  /*12b30*/  MOV R4, UR16 ;  /* 0x0000001000047c02 */ /* 0x000fce0008000f00 */
.L_x_301:
[----:B-1----:R1:W3:Y:S02]  /*12b40*/  SYNCS.PHASECHK.TRANS64.TRYWAIT P0, [R4+URZ+0x2e870], R5 ;  /* 0x02e87005040075a7 */ /* 0x0022e400080011ff */
[----:B---3--:R-:W-:Y:S05]  /*12b50*/  @!P0 NANOSLEEP.SYNCS 0x989680 ;  /* 0x009896800000895d */ /* 0x008fea0003900000 */
[----:B------:R-:W3:Y:S02]  /*12b60*/  @!P0 SYNCS.PHASECHK.TRANS64 P0, [R4+URZ+0x2e870], R5 ;  /* 0x02e87005040085a7 */ /* 0x000ee400080010ff */
[----:B---3--:R-:W-:Y:S05]  /*12b70*/  @!P0 BRA `(.L_x_301) ;  /* 0xfffffffc00f08947 */ /* 0x008fea000383ffff */
[----:B------:R-:W-:Y:S05]  /*12b80*/  BRA `(.L_x_302) ;  /* 0xffffff4c00387947 */ /* 0x000fea000383ffff */
.L_x_170:
[----:B-1----:R1:W3:Y:S02]  /*12b90*/  SYNCS.PHASECHK.TRANS64.TRYWAIT P1, [R56+URZ+0x2e850], R0 ;  /* 0x02e85000380075a7 */ /* 0x0022e400080211ff */
[----:B---3--:R-:W-:Y:S05]  /*12ba0*/  @!P1 NANOSLEEP.SYNCS 0x989680 ;  /* 0x009896800000995d */ /* 0x008fea0003900000 */
[----:B------:R-:W3:Y:S02]  /*12bb0*/  @!P1 SYNCS.PHASECHK.TRANS64 P1, [R56+URZ+0x2e850], R0 ;  /* 0x02e85000380095a7 */ /* 0x000ee400080210ff */
[----:B---3--:R-:W-:Y:S05]  /*12bc0*/  @!P1 BRA `(.L_x_170) ;  /* 0xfffffffc00f09947 */ /* 0x008fea000383ffff */
[----:B------:R-:W-:Y:S05]  /*12bd0*/  BRA `(.L_x_303) ;  /* 0xffffff5c00f07947 */ /* 0x000fea000383ffff */
.L_x_174:
[----:B-1----:R1:W3:Y:S02]  /*12be0*/  SYNCS.PHASECHK.TRANS64.TRYWAIT P1, [R56+URZ+0x2e888], R0 ;  /* 0x02e88800380075a7 */ /* 0x0022e400080211ff */
[----:B---3--:R-:W-:Y:S05]  /*12bf0*/  @!P1 NANOSLEEP.SYNCS 0x989680 ;  /* 0x009896800000995d */ /* 0x008fea0003900000 */
[----:B------:R-:W3:Y:S02]  /*12c00*/  @!P1 SYNCS.PHASECHK.TRANS64 P1, [R56+URZ+0x2e888], R0 ;  /* 0x02e88800380095a7 */ /* 0x000ee400080210ff */
[----:B---3--:R-:W-:Y:S05]  /*12c10*/  @!P1 BRA `(.L_x_174) ;  /* 0xfffffffc00f09947 */ /* 0x008fea000383ffff */
[----:B------:R-:W-:Y:S05]  /*12c20*/  BRA `(.L_x_304) ;  /* 0xffffff6000007947 */ /* 0x000fea000383ffff */
.L_x_178:
[----:B-1----:R1:W3:Y:S02]  /*12c30*/  SYNCS.PHASECHK.TRANS64.TRYWAIT P1, [R56+URZ+0x2e830], R0 ;  /* 0x02e83000380075a7 */ /* 0x0022e400080211ff */
[----:B---3--:R-:W-:Y:S05]  /*12c40*/  @!P1 NANOSLEEP.SYNCS 0x989680 ;  /* 0x009896800000995d */ /* 0x008fea0003900000 */
[----:B------:R-:W3:Y:S02]  /*12c50*/  @!P1 SYNCS.PHASECHK.TRANS64 P1, [R56+URZ+0x2e830], R0 ;  /* 0x02e83000380095a7 */ /* 0x000ee400080210ff */
[----:B---3--:R-:W-:Y:S05]  /*12c60*/  @!P1 BRA `(.L_x_178) ;  /* 0xfffffffc00f09947 */ /* 0x008fea000383ffff */
[----:B------:R-:W-:Y:S05]  /*12c70*/  BRA `(.L_x_305) ;  /* 0xffffff6000307947 */ /* 0x000fea000383ffff */
.L_x_179:
[----:B------:R-:W-:Y:S01]  /*12c80*/  MOV R12, RZ ;  /* 0x000000ff000c7202 */ /* 0x000fe20000000f00 */
[----:B------:R-:W-:Y:S01]  /*12c90*/  HFMA2 R11, -RZ, RZ, 0, 1.847743988037109375e-06 ;  /* 0x0000001fff0b7431 */ /* 0x000fe200000001ff */
[----:B------:R-:W-:Y:S01]  /*12ca0*/  MOV R15, 0xffffffff ;  /* 0xffffffff000f7802 */ /* 0x000fe20000000f00 */
[----:B------:R-:W-:Y:S06]  /*12cb0*/  BSSY B0, `(.L_x_306) ;  /* 0x0000004000007945 */ /* 0x000fec0003800000 */
[----:B-12---:R-:W-:Y:S05]  /*12cc0*/  WARPSYNC.COLLECTIVE R15, `(.L_x_307) ;  /* 0x000000000f087348 */ /* 0x006fea0003c00000 */
[----:B------:R3:W4:Y:S02]  /*12cd0*/  SHFL.IDX P6, R14, R13, R12, R11 ;  /* 0x0000000c0d0e7389 */ /* 0x00072400000c000b */
[----:B-1234-:R-:W-:Y:S05]  /*12ce0*/  ENDCOLLECTIVE ;  /* 0x000000000000791b */ /* 0x01efea0003800000 */
.L_x_307:
[----:B------:R-:W-:Y:S05]  /*12cf0*/  BSYNC B0 ;  /* 0x0000000000007941 */ /* 0x000fea0003800000 */
.L_x_306:
[----:B------:R-:W-:Y:S05]  /*12d00*/  BRA `(.L_x_308) ;  /* 0xffffff6000387947 */ /* 0x000fea000383ffff */
.L_x_199:
[----:B------:R1:W1:Y:S02]  /*12d10*/  SYNCS.PHASECHK.TRANS64.TRYWAIT P1, [R56+URZ+0x2e840], R0 ;  /* 0x02e84000380075a7 */ /* 0x00026400080211ff */
[----:B-1----:R-:W-:Y:S05]  /*12d20*/  @!P1 NANOSLEEP.SYNCS 0x989680 ;  /* 0x009896800000995d */ /* 0x002fea0003900000 */
[----:B------:R-:W1:Y:S02]  /*12d30*/  @!P1 SYNCS.PHASECHK.TRANS64 P1, [R56+URZ+0x2e840], R0 ;  /* 0x02e84000380095a7 */ /* 0x000e6400080210ff */
[----:B-1----:R-:W-:Y:S05]  /*12d40*/  @!P1 BRA `(.L_x_199) ;  /* 0xfffffffc00f09947 */ /* 0x002fea000383ffff */
[----:B------:R-:W-:Y:S05]  /*12d50*/  BRA `(.L_x_309) ;  /* 0xffffffac00547947 */ /* 0x000fea000383ffff */
.L_x_203:
[----:B------:R1:W1:Y:S02]  /*12d60*/  SYNCS.PHASECHK.TRANS64.TRYWAIT P1, [R56+URZ+0x2e860], R0 ;  /* 0x02e86000380075a7 */ /* 0x00026400080211ff */
[----:B-1----:R-:W-:Y:S05]  /*12d70*/  @!P1 NANOSLEEP.SYNCS 0x989680 ;  /* 0x009896800000995d */ /* 0x002fea0003900000 */
[----:B------:R-:W1:Y:S02]  /*12d80*/  @!P1 SYNCS.PHASECHK.TRANS64 P1, [R56+URZ+0x2e860], R0 ;  /* 0x02e86000380095a7 */ /* 0x000e6400080210ff */
[----:B-1----:R-:W-:Y:S05]  /*12d90*/  @!P1 BRA `(.L_x_203) ;  /* 0xfffffffc00f09947 */ /* 0x002fea000383ffff */
[----:B------:R-:W-:Y:S05]  /*12da0*/  BRA `(.L_x_310) ;  /* 0xffffffac00647947 */ /* 0x000fea000383ffff */
.L_x_206:
[----:B------:R1:W1:Y:S02]  /*12db0*/  SYNCS.PHASECHK.TRANS64.TRYWAIT P0, [R56+URZ+0x2e898], R3 ;  /* 0x02e89803380075a7 */ /* 0x00026400080011ff */
[----:B-1----:R-:W-:Y:S05]  /*12dc0*/  @!P0 NANOSLEEP.SYNCS 0x989680 ;  /* 0x009896800000895d */ /* 0x002fea0003900000 */
[----:B------:R-:W1:Y:S02]  /*12dd0*/  @!P0 SYNCS.PHASECHK.TRANS64 P0, [R56+URZ+0x2e898], R3 ;  /* 0x02e89803380085a7 */ /* 0x000e6400080010ff */
[----:B-1----:R-:W-:Y:S05]  /*12de0*/  @!P0 BRA `(.L_x_206) ;  /* 0xfffffffc00f08947 */ /* 0x002fea000383ffff */
[----:B------:R-:W-:Y:S05]  /*12df0*/  BRA `(.L_x_311) ;  /* 0xffffffac007c7947 */ /* 0x000fea000383ffff */
.L_x_215:
[----:B-1----:R-:W-:-:S04]  /*12e00*/  MOV R0, UR37 ;  /* 0x0000002500007c02 */ /* 0x002fc80008000f00 */
[----:B------:R1:W2:Y:S03]  /*12e10*/  SYNCS.PHASECHK.TRANS64.TRYWAIT P1, [R0+URZ+0x2e8a0], R3 ;  /* 0x02e8a003000075a7 */ /* 0x0002a600080211ff */
[----:B--2---:R-:W-:Y:S05]  /*12e20*/  @!P1 NANOSLEEP.SYNCS 0x989680 ;  /* 0x009896800000995d */ /* 0x004fea0003900000 */
[----:B------:R-:W2:Y:S02]  /*12e30*/  @!P1 SYNCS.PHASECHK.TRANS64 P1, [R0+URZ+0x2e8a0], R3 ;  /* 0x02e8a003000095a7 */ /* 0x000ea400080210ff */
[----:B--2---:R-:W-:Y:S05]  /*12e40*/  @!P1 BRA `(.L_x_215) ;  /* 0xfffffffc00ec9947 */ /* 0x004fea000383ffff */
[----:B------:R-:W-:Y:S05]  /*12e50*/  BRA `(.L_x_312) ;  /* 0xffffffc800d47947 */ /* 0x000fea000383ffff */
.L_x_233:
[----:B------:R-:W-:-:S07]  /*12e60*/  MOV R0, UR37 ;  /* 0x0000002500007c02 */ /* 0x000fce0008000f00 */
.L_x_313:
[----:B------:R1:W1:Y:S02]  /*12e70*/  SYNCS.PHASECHK.TRANS64.TRYWAIT P1, [R0+URZ+0x2e8a8], R3 ;  /* 0x02e8a803000075a7 */ /* 0x00026400080211ff */
[----:B-1----:R-:W-:Y:S05]  /*12e80*/  @!P1 NANOSLEEP.SYNCS 0x989680 ;  /* 0x009896800000995d */ /* 0x002fea0003900000 */
[----:B------:R-:W1:Y:S02]  /*12e90*/  @!P1 SYNCS.PHASECHK.TRANS64 P1, [R0+URZ+0x2e8a8], R3 ;  /* 0x02e8a803000095a7 */ /* 0x000e6400080210ff */
[----:B-1----:R-:W-:Y:S05]  /*12ea0*/  @!P1 BRA `(.L_x_313) ;  /* 0xfffffffc00f09947 */ /* 0x002fea000383ffff */
[----:B------:R-:W-:Y:S05]  /*12eb0*/  BRA `(.L_x_314) ;  /* 0xffffffdc00087947 */ /* 0x000fea000383ffff */
        .weak           $__internal_0_$__cuda_sm10x_tcgen05_guardrail_trap_col_being_dealloced_not_returned_by_alloc
        .type           $__internal_0_$__cuda_sm10x_tcgen05_guardrail_trap_col_being_dealloced_not_returned_by_alloc,@function
        .size           $__internal_0_$__cuda_sm10x_tcgen05_guardrail_trap_col_being_dealloced_not_returned_by_alloc,($__internal_1_$__cuda_sm10x_tcgen05_guardrail_trap_phase_invalid_during_alloc - $__internal_0_$__cuda_sm10x_tcgen05_guardrail_trap_col_being_dealloced_not_returned_by_alloc)
$__internal_0_$__cuda_sm10x_tcgen05_guardrail_trap_col_being_dealloced_not_returned_by_alloc:
[----:B------:R-:W-:Y:S05]  /*12ec0*/  BPT.TRAP 0x1 ;  /* 0x000000040000795c */ /* 0x000fea0000300000 */
[----:B------:R-:W-:-:S04]  /*12ed0*/  HFMA2 R3, -RZ, RZ, 0, 0 ;  /* 0x00000000ff037431 */ /* 0x000fc800000001ff */
[----:B------:R-:W-:Y:S05]  /*12ee0*/  RET.REL.NODEC R2 `(_ZN7cutlass13device_kernelINS_4fmha6kernel36Sm100FmhaBwdKernelTmaWarpSpecializedIN4cute5tupleIJiiiiNS5_IJNS5_IJiiEEEiEEEEEENS_6half_tEfNS5_IJNS4_1CILi128EEESB_NSA_ILi96EEESC_EEENS1_10collective10CausalMaskILb1EEEEEEEvNT_6ParamsE) ;  /* 0xfffffed002447950 */ /* 0x000fea0003c3ffff */
        .weak           $__internal_1_$__cuda_sm10x_tcgen05_guardrail_trap_phase_invalid_during_alloc
        .type           $__internal_1_$__cuda_sm10x_tcgen05_guardrail_trap_phase_invalid_during_alloc,@function
        .size           $__internal_1_$__cuda_sm10x_tcgen05_guardrail_trap_phase_invalid_during_alloc,($__internal_2_$__cuda_sm10x_tcgen05_guardrail_trap_unallocated_columns_being_dealloced - $__internal_1_$__cuda_sm10x_tcgen05_guardrail_trap_phase_invalid_during_alloc)
$__internal_1_$__cuda_sm10x_tcgen05_guardrail_trap_phase_invalid_during_alloc:
[----:B------:R-:W-:Y:S05]  /*12ef0*/  BPT.TRAP 0x1 ;  /* 0x000000040000795c */ /* 0x000fea0000300000 */
[----:B------:R-:W-:-:S04]  /*12f00*/  MOV R3, 0x0 ;  /* 0x0000000000037802 */ /* 0x000fc80000000f00 */
[----:B------:R-:W-:Y:S05]  /*12f10*/  RET.REL.NODEC R2 `(_ZN7cutlass13device_kernelINS_4fmha6kernel36Sm100FmhaBwdKernelTmaWarpSpecializedIN4cute5tupleIJiiiiNS5_IJNS5_IJiiEEEiEEEEEENS_6half_tEfNS5_IJNS4_1CILi128EEESB_NSA_ILi96EEESC_EEENS1_10collective10CausalMaskILb1EEEEEEEvNT_6ParamsE) ;  /* 0xfffffed002387950 */ /* 0x000fea0003c3ffff */
        .weak           $__internal_2_$__cuda_sm10x_tcgen05_guardrail_trap_unallocated_columns_being_dealloced
        .type           $__internal_2_$__cuda_sm10x_tcgen05_guardrail_trap_unallocated_columns_being_dealloced,@function
        .size           $__internal_2_$__cuda_sm10x_tcgen05_guardrail_trap_unallocated_columns_being_dealloced,($__internal_3_$__cuda_sm20_div_u16 - $__internal_2_$__cuda_sm10x_tcgen05_guardrail_trap_unallocated_columns_being_dealloced)
$__internal_2_$__cuda_sm10x_tcgen05_guardrail_trap_unallocated_columns_being_dealloced:
[----:B------:R-:W-:Y:S05]  /*12f20*/  BPT.TRAP 0x1 ;  /* 0x000000040000795c */ /* 0x000fea0000300000 */
[----:B------:R-:W-:-:S04]  /*12f30*/  HFMA2 R3, -RZ, RZ, 0, 0 ;  /* 0x00000000ff037431 */ /* 0x000fc800000001ff */
[----:B------:R-:W-:Y:S05]  /*12f40*/  RET.REL.NODEC R2 `(_ZN7cutlass13device_kernelINS_4fmha6kernel36Sm100FmhaBwdKernelTmaWarpSpecializedIN4cute5tupleIJiiiiNS5_IJNS5_IJiiEEEiEEEEEENS_6half_tEfNS5_IJNS4_1CILi128EEESB_NSA_ILi96EEESC_EEENS1_10collective10CausalMaskILb1EEEEEEEvNT_6ParamsE) ;  /* 0xfffffed0022c7950 */ /* 0x000fea0003c3ffff */
        .weak           $__internal_3_$__cuda_sm20_div_u16
        .type           $__internal_3_$__cuda_sm20_div_u16,@function
        .size           $__internal_3_$__cuda_sm20_div_u16,(.L_x_324 - $__internal_3_$__cuda_sm20_div_u16)
$__internal_3_$__cuda_sm20_div_u16:
[----:B------:R-:W1:Y:S01]  /*12f50*/  I2F.U16 R5, R6 ;  /* 0x0000000600057306 */ /* 0x000e620000101000 */
[----:B------:R-:W-:Y:S01]  /*12f60*/  IMAD.MOV.U32 R3, RZ, RZ, 0x4b800000 ;  /* 0x4b800000ff037424 */ /* 0x000fe200078e00ff */
[----:B------:R-:W-:-:S04]  /*12f70*/  LOP3.LUT R0, R0, 0xffff, RZ, 0xc0, !PT ;  /* 0x0000ffff00007812 */ /* 0x000fc800078ec0ff */
[----:B------:R-:W-:Y:S02]  /*12f80*/  I2FP.F32.U32.RZ R0, R0 ;  /* 0x0000000000007245 */ /* 0x000fe4000020d000 */
[C---:B-1----:R-:W-:Y:S02]  /*12f90*/  FSETP.GEU.AND P0, PT, |R5|.reuse, 1.175494350822287508e-38, PT ;  /* 0x008000000500780b */ /* 0x042fe40003f0e200 */
[----:B------:R-:W-:Y:S02]  /*12fa0*/  FSETP.GT.AND P1, PT, |R5|, 8.50705917302346158658e+37, PT ;  /* 0x7e8000000500780b */ /* 0x000fe40003f24200 */
[----:B------:R-:W-:Y:S02]  /*12fb0*/  FSEL R3, R3, 1, !P0 ;  /* 0x3f80000003037808 */ /* 0x000fe40004000000 */
[----:B------:R-:W-:Y:S02]  /*12fc0*/  ISETP.NE.U32.AND P0, PT, R6, RZ, PT ;  /* 0x000000ff0600720c */ /* 0x000fe40003f05070 */
[----:B------:R-:W-:-:S05]  /*12fd0*/  FSEL R3, R3, 0.25, !P1 ;  /* 0x3e80000003037808 */ /* 0x000fca0004800000 */
[----:B------:R-:W-:-:S06]  /*12fe0*/  FMUL R5, R5, R3 ;  /* 0x0000000305057220 */ /* 0x000fcc0000400000 */
[----:B------:R-:W1:Y:S02]  /*12ff0*/  MUFU.RCP R5, R5 ;  /* 0x0000000500057308 */ /* 0x000e640000001000 */
[----:B-1----:R-:W-:-:S04]  /*13000*/  FMUL R5, R3, R5 ;  /* 0x0000000503057220 */ /* 0x002fc80000400000 */
[----:B------:R-:W-:-:S04]  /*13010*/  VIADD R5, R5, 0x2 ;  /* 0x0000000205057836 */ /* 0x000fc80000000000 */
[----:B------:R-:W-:Y:S01]  /*13020*/  FMUL.RZ R0, R0, R5 ;  /* 0x0000000500007220 */ /* 0x000fe2000040c000 */
[----:B------:R-:W-:-:S05]  /*13030*/  IMAD.MOV.U32 R5, RZ, RZ, 0x0 ;  /* 0x00000000ff057424 */ /* 0x000fca00078e00ff */
[----:B------:R-:W1:Y:S02]  /*13040*/  F2I.U32.TRUNC.NTZ R0, R0 ;  /* 0x0000000000007305 */ /* 0x000e64000020f000 */
[----:B-1----:R-:W-:Y:S01]  /*13050*/  LOP3.LUT R16, R0, 0xffff, RZ, 0xc0, !PT ;  /* 0x0000ffff00107812 */ /* 0x002fe200078ec0ff */
[----:B------:R-:W-:Y:S01]  /*13060*/  @!P0 IMAD.MOV.U32 R16, RZ, RZ, -0x1 ;  /* 0xffffffffff108424 */ /* 0x000fe200078e00ff */
[----:B------:R-:W-:Y:S06]  /*13070*/  RET.REL.NODEC R4 `(_ZN7cutlass13device_kernelINS_4fmha6kernel36Sm100FmhaBwdKernelTmaWarpSpecializedIN4cute5tupleIJiiiiNS5_IJNS5_IJiiEEEiEEEEEENS_6half_tEfNS5_IJNS4_1CILi128EEESB_NSA_ILi96EEESC_EEENS1_10collective10CausalMaskILb1EEEEEEEvNT_6ParamsE) ;  /* 0xfffffecc04e07950 */ /* 0x000fec0003c3ffff */
.L_x_315:
[----:B------:R-:W-:-:S00]  /*13080*/  BRA `(.L_x_315) ;  /* 0xfffffffc00fc7947 */ /* 0x000fc0000383ffff */
[----:B------:R-:W-:-:S00]  /*13090*/  NOP ;  /* 0x0000000000007918 */ /* 0x000fc00000000000 */
        /* <DEDUP_REMOVED lines=14> */
.L_x_324:


//--------------------- .nv.global.init           --------------------------
	.section	.nv.global.init,"aw",@progbits
.nv.global.init:
	.type		$str$25,@object
	.size		$str$25,($str$26 - $str$25)
$str$25:
        /*0000*/ 	.byte	0x28, 0x61, 0x64, 0x64, 0x72, 0x65, 0x73, 0x73, 0x20, 0x26, 0x20, 0x6d, 0x61, 0x73, 0x6b, 0x29
        /*0010*/ 	.byte	0x20, 0x3d, 0x3d, 0x20, 0x30, 0x00
	.type		$str$26,@object
	.size		$str$26,($str$24 - $str$26)
$str$26:
        /*0016*/ 	.byte	0x2f, 0x74, 0x6d, 0x70, 0x2f, 0x63, 0x75, 0x74, 0x6c, 0x61, 0x73, 0x73, 0x5f, 0x73, 0x77, 0x65
        /*0026*/ 	.byte	0x65, 0x70, 0x5f, 0x73, 0x72, 0x63, 0x2f, 0x69, 0x6e, 0x63, 0x6c, 0x75, 0x64, 0x65, 0x2f, 0x63
        /*0036*/ 	.byte	0x75, 0x74, 0x65, 0x2f, 0x70, 0x6f, 0x69, 0x6e, 0x74, 0x65, 0x72, 0x5f, 0x66, 0x6c, 0x61, 0x67
        /*0046*/ 	.byte	0x67, 0x65, 0x64, 0x2e, 0x68, 0x70, 0x70, 0x00
	.type		$str$24,@object
	.size		$str$24,($str$23 - $str$24)
$str$24:
        /*004e*/ 	.byte	0x2f, 0x74, 0x6d, 0x70, 0x2f, 0x63, 0x75, 0x74, 0x6c, 0x61, 0x73, 0x73, 0x5f, 0x73, 0x77, 0x65
        /*005e*/ 	.byte	0x65, 0x70, 0x5f, 0x73, 0x72, 0x63, 0x2f, 0x69, 0x6e, 0x63, 0x6c, 0x75, 0x64, 0x65, 0x2f, 0x63
        /*006e*/ 	.byte	0x75, 0x74, 0x65, 0x2f, 0x61, 0x74, 0x6f, 0x6d, 0x2f, 0x63, 0x6f, 0x70, 0x79, 0x5f, 0x74, 0x72
        /*007e*/ 	.byte	0x61, 0x69, 0x74, 0x73, 0x5f, 0x73, 0x6d, 0x31, 0x30, 0x30, 0x2e, 0x68, 0x70, 0x70, 0x00
	.type		$str$23,@object
	.size		$str$23,(__unnamed_3 - $str$23)
$str$23:
        /*008d*/ 	.byte	0x28, 0x28, 0x75, 0x69, 0x6e, 0x74, 0x33, 0x32, 0x5f, 0x74, 0x28, 0x74, 0x68, 0x72, 0x65, 0x61
        /*009d*/ 	.byte	0x64, 0x49, 0x64, 0x78, 0x2e, 0x78, 0x29, 0x20, 0x2f, 0x20, 0x33, 0x32, 0x29, 0x20, 0x25, 0x20
        /*00ad*/ 	.byte	0x34, 0x29, 0x20, 0x3d, 0x3d, 0x20, 0x28, 0x28, 0x28, 0x74, 0x6d, 0x65, 0x6d, 0x5f, 0x61, 0x64
        /*00bd*/ 	.byte	0x64, 0x72, 0x20, 0x3e, 0x3e, 0x20, 0x31, 0x36, 0x29, 0x20, 0x2f, 0x20, 0x33, 0x32, 0x29, 0x20
        /*00cd*/ 	.byte	0x25, 0x20, 0x34, 0x29, 0x00
	.type		__unnamed_3,@object
	.size		__unnamed_3,(__unnamed_1 - __unnamed_3)
__unnamed_3:
        /* <DEDUP_REMOVED lines=25> */
        /*0262*/ 	.byte	0x34, 0x3e, 0x3e, 0x3e, 0x3e, 0x20, 0x26, 0x5d, 0x00
	.type		__unnamed_1,@object
	.size		__unnamed_1,(__unnamed_2 - __unnamed_1)
__unnamed_1:
        /* <DEDUP_REMOVED lines=31> */
        /*045b*/ 	.byte	0x31, 0x3e, 0x3e, 0x3e, 0x5d, 0x00
	.type		__unnamed_2,@object
	.size		__unnamed_2,(__unnamed_4 - __unnamed_2)
__unnamed_2:
        /* <DEDUP_REMOVED lines=32> */
        /*0661*/ 	.byte	0x3c, 0x31, 0x33, 0x31, 0x30, 0x37, 0x32, 0x3e, 0x3e, 0x3e, 0x3e, 0x5d, 0x00
	.type		__unnamed_4,@object
	.size		__unnamed_4,(.L_4 - __unnamed_4)
__unnamed_4:
        /* <DEDUP_REMOVED lines=37> */
        /*08be*/ 	.byte	0x3a, 0x43, 0x3c, 0x30, 0x3e, 0x3e, 0x3e, 0x3e, 0x5d, 0x00
.L_4:


//--------------------- .nv.shared._ZN7cutlass13device_kernelINS_4fmha6kernel36Sm100FmhaBwdKernelTmaWarpSpecializedIN4cute5tupleIJiiiiNS5_IJNS5_IJiiEEEiEEEEEENS_6half_tEfNS5_IJNS4_1CILi128EEESB_NSA_ILi96EEESC_EEENS1_10collective10CausalMaskILb1EEEEEEEvNT_6ParamsE --------------------------
	.section	.nv.shared._ZN7cutlass13device_kernelINS_4fmha6kernel36Sm100FmhaBwdKernelTmaWarpSpecializedIN4cute5tupleIJiiiiNS5_IJNS5_IJiiEEEiEEEEEENS_6half_tEfNS5_IJNS4_1CILi128EEESB_NSA_ILi96EEESC_EEENS1_10collective10CausalMaskILb1EEEEEEEvNT_6ParamsE,"aw",@nobits
	.sectionflags	@""
	.align	16
	.zero		1024


//--------------------- .nv.shared.reserved.0     --------------------------
	.section	.nv.shared.reserved.0,"aw",@nobits
	.weak		__nv_reservedSMEM_offset_0_alias
	.size		__nv_reservedSMEM_offset_0_alias, 0, 64
	.other		__nv_reservedSMEM_offset_0_alias,@"STO_CUDA_RESERVED_SHARED STV_DEFAULT"
__nv_reservedSMEM_offset_0_alias:
	.zero		0
.nv.shared.reserved.0:
	.zero		64
	.weak		__nv_reservedSMEM_tcgen05_partition
	.type		__nv_reservedSMEM_tcgen05_partition,@object
	.size		__nv_reservedSMEM_tcgen05_partition,(.L_0 - __nv_reservedSMEM_tcgen05_partition)
__nv_reservedSMEM_tcgen05_partition:
	.zero		32
.L_0:


//--------------------- .nv.global                --------------------------
	.section	.nv.global,"aw",@nobits
.nv.global:
	.type		_ZN39_INTERNAL_bce31e8e_4_k_cu_20d27628_39574cute1_E,@object
	.size		_ZN39_INTERNAL_bce31e8e_4_k_cu_20d27628_39574cute1_E,(_ZN39_INTERNAL_bce31e8e_4_k_cu_20d27628_39574cuda3std3__45__cpo6cbeginE - _ZN39_INTERNAL_bce31e8e_4_k_cu_20d27628_39574cute1_E)
_ZN39_INTERNAL_bce31e8e_4_k_cu_20d27628_39574cute1_E:
	.zero		1
	.type		_ZN39_INTERNAL_bce31e8e_4_k_cu_20d27628_39574cuda3std3__45__cpo6cbeginE,@object
	.size		_ZN39_INTERNAL_bce31e8e_4_k_cu_20d27628_39574cuda3std3__45__cpo6cbeginE,(_ZN39_INTERNAL_bce31e8e_4_k_cu_20d27628_39574cuda3std3__48in_placeE - _ZN39_INTERNAL_bce31e8e_4_k_cu_20d27628_39574cuda3std3__45__cpo6cbeginE)
_ZN39_INTERNAL_bce31e8e_4_k_cu_20d27628_39574cuda3std3__45__cpo6cbeginE:
	.zero		1
	.type		_ZN39_INTERNAL_bce31e8e_4_k_cu_20d27628_39574cuda3std3__48in_placeE,@object
	.size		_ZN39_INTERNAL_bce31e8e_4_k_cu_20d27628_39574cuda3std3__48in_placeE,(_ZN39_INTERNAL_bce31e8e_4_k_cu_20d27628_39574cuda3std6ranges3__45__cpo9iter_moveE - _ZN39_INTERNAL_bce31e8e_4_k_cu_20d27628_39574cuda3std3__48in_placeE)
_ZN39_INTERNAL_bce31e8e_4_k_cu_20d27628_39574cuda3std3__48in_placeE:
	.zero		1
	.type		_ZN39_INTERNAL_bce31e8e_4_k_cu_20d27628_39574cuda3std6ranges3__45__cpo9iter_moveE,@object
	.size		_ZN39_INTERNAL_bce31e8e_4_k_cu_20d27628_39574cuda3std6ranges3__45__cpo9iter_moveE,(_ZN39_INTERNAL_bce31e8e_4_k_cu_20d27628_39574cuda3std3__45__cpo5beginE - _ZN39_INTERNAL_bce31e8e_4_k_cu_20d27628_39574cuda3std6ranges3__45__cpo9iter_moveE)
_ZN39_INTERNAL_bce31e8e_4_k_cu_20d27628_39574cuda3std6ranges3__45__cpo9iter_moveE:
	.zero		1
	.type		_ZN39_INTERNAL_bce31e8e_4_k_cu_20d27628_39574cuda3std3__45__cpo5beginE,@object
	.size		_ZN39_INTERNAL_bce31e8e_4_k_cu_20d27628_39574cuda3std3__45__cpo5beginE,(_ZN39_INTERNAL_bce31e8e_4_k_cu_20d27628_39574cuda3std3__441_GLOBAL__N__bce31e8e_4_k_cu_20d27628_39576ignoreE - _ZN39_INTERNAL_bce31e8e_4_k_cu_20d27628_39574cuda3std3__45__cpo5beginE)
_ZN39_INTERNAL_bce31e8e_4_k_cu_20d27628_39574cuda3std3__45__cpo5beginE:
	.zero		1
	.type		_ZN39_INTERNAL_bce31e8e_4_k_cu_20d27628_39574cuda3std3__441_GLOBAL__N__bce31e8e_4_k_cu_20d27628_39576ignoreE,@object
	.size		_ZN39_INTERNAL_bce31e8e_4_k_cu_20d27628_39574cuda3std3__441_GLOBAL__N__bce31e8e_4_k_cu_20d27628_39576ignoreE,(_ZN39_INTERNAL_bce31e8e_4_k_cu_20d27628_39574cute7productE - _ZN39_INTERNAL_bce31e8e_4_k_cu_20d27628_39574cuda3std3__441_GLOBAL__N__bce31e8e_4_k_cu_20d27628_39576ignoreE)
_ZN39_INTERNAL_bce31e8e_4_k_cu_20d27628_39574cuda3std3__441_GLOBAL__N__bce31e8e_4_k_cu_20d27628_39576ignoreE:
	.zero		1
	.type		_ZN39_INTERNAL_bce31e8e_4_k_cu_20d27628_39574cute7productE,@object
	.size		_ZN39_INTERNAL_bce31e8e_4_k_cu_20d27628_39574cute7productE,(_ZN39_INTERNAL_bce31e8e_4_k_cu_20d27628_39574cuda3std3__45__cpo3endE - _ZN39_INTERNAL_bce31e8e_4_k_cu_20d27628_39574cute7productE)
_ZN39_INTERNAL_bce31e8e_4_k_cu_20d27628_39574cute7productE:
	.zero		1
	.type		_ZN39_INTERNAL_bce31e8e_4_k_cu_20d27628_39574cuda3std3__45__cpo3endE,@object
	.size		_ZN39_INTERNAL_bce31e8e_4_k_cu_20d27628_39574cuda3std3__45__cpo3endE,(_ZN39_INTERNAL_bce31e8e_4_k_cu_20d27628_39574cuda3std3__419piecewise_constructE - _ZN39_INTERNAL_bce31e8e_4_k_cu_20d27628_39574cuda3std3__45__cpo3endE)
_ZN39_INTERNAL_bce31e8e_4_k_cu_20d27628_39574cuda3std3__45__cpo3endE:
	.zero		1
	.type		_ZN39_INTERNAL_bce31e8e_4_k_cu_20d27628_39574cuda3std3__419piecewise_constructE,@object
	.size		_ZN39_INTERNAL_bce31e8e_4_k_cu_20d27628_39574cuda3std3__419piecewise_constructE,(_ZN39_INTERNAL_bce31e8e_4_k_cu_20d27628_39574cuda3std3__45__cpo4cendE - _ZN39_INTERNAL_bce31e8e_4_k_cu_20d27628_39574cuda3std3__419piecewise_constructE)
_ZN39_INTERNAL_bce31e8e_4_k_cu_20d27628_39574cuda3std3__419piecewise_constructE:
	.zero		1
	.type		_ZN39_INTERNAL_bce31e8e_4_k_cu_20d27628_39574cuda3std3__45__cpo4cendE,@object
	.size		_ZN39_INTERNAL_bce31e8e_4_k_cu_20d27628_39574cuda3std3__45__cpo4cendE,(_ZN39_INTERNAL_bce31e8e_4_k_cu_20d27628_39574cuda3std6ranges3__45__cpo4swapE - _ZN39_INTERNAL_bce31e8e_4_k_cu_20d27628_39574cuda3std3__45__cpo4cendE)
_ZN39_INTERNAL_bce31e8e_4_k_cu_20d27628_39574cuda3std3__45__cpo4cendE:
	.zero		1
	.type		_ZN39_INTERNAL_bce31e8e_4_k_cu_20d27628_39574cuda3std6ranges3__45__cpo4swapE,@object
	.size		_ZN39_INTERNAL_bce31e8e_4_k_cu_20d27628_39574cuda3std6ranges3__45__cpo4swapE,(.L_12 - _ZN39_INTERNAL_bce31e8e_4_k_cu_20d27628_39574cuda3std6ranges3__45__cpo4swapE)
_ZN39_INTERNAL_bce31e8e_4_k_cu_20d27628_39574cuda3std6ranges3__45__cpo4swapE:
	.zero		1
.L_12:


//--------------------- .nv.constant0._ZN7cutlass13device_kernelINS_4fmha6kernel36Sm100FmhaBwdKernelTmaWarpSpecializedIN4cute5tupleIJiiiiNS5_IJNS5_IJiiEEEiEEEEEENS_6half_tEfNS5_IJNS4_1CILi128EEESB_NSA_ILi96EEESC_EEENS1_10collective10CausalMaskILb1EEEEEEEvNT_6ParamsE --------------------------
	.section	.nv.constant0._ZN7cutlass13device_kernelINS_4fmha6kernel36Sm100FmhaBwdKernelTmaWarpSpecializedIN4cute5tupleIJiiiiNS5_IJNS5_IJiiEEEiEEEEEENS_6half_tEfNS5_IJNS4_1CILi128EEESB_NSA_ILi96EEESC_EEENS1_10collective10CausalMaskILb1EEEEEEEvNT_6ParamsE,"a",@progbits
	.sectionflags	@""
	.align	4
.nv.constant0._ZN7cutlass13device_kernelINS_4fmha6kernel36Sm100FmhaBwdKernelTmaWarpSpecializedIN4cute5tupleIJiiiiNS5_IJNS5_IJiiEEEiEEEEEENS_6half_tEfNS5_IJNS4_1CILi128EEESB_NSA_ILi96EEESC_EEENS1_10collective10CausalMaskILb1EEEEEEEvNT_6ParamsE:
	.zero		2560


//--------------------- SYMBOLS --------------------------

	.type		.nv.reservedSmem.offset0,@object
	.size		.nv.reservedSmem.offset0,0x4
	.type		.nv.reservedSmem.cap,@object
	.size		.nv.reservedSmem.cap,0x4
	.type		__assertfail,@function
